	.target	sm_90a

	.elftype	@"ET_EXEC"


//--------------------- .note.nv.tkinfo           --------------------------
	.section	.note.nv.tkinfo,"",@"SHT_NOTE"
	.sectionflags	@"SHF_NOTE_NV_TKINFO"
	.tkinfo
        /*0018*/ 	.word	0x00000002
        /*0030*/ 	.string	""
        /*0030*/ 	.string	"ptxas"
        /*0030*/ 	.string	"Cuda compilation tools, release 13.0, V13.0.88"
        /*0030*/ 	.string	"Build cuda_13.0.r13.0/compiler.36424714_0"
        /*0030*/ 	.string	"-arch sm_90a -m 64 "



//--------------------- .note.nv.cuinfo           --------------------------
	.section	.note.nv.cuinfo,"",@"SHT_NOTE"
	.sectionflags	@"SHF_NOTE_NV_CUINFO"
        /*0018*/ 	.short	0x0002
        /*001a*/ 	.short	0x005a
        /*001c*/ 	.short	0x0082
	.zero		2


//--------------------- .nv.info                  --------------------------
	.section	.nv.info,"",@"SHT_CUDA_INFO"
	.align	4


	//----- nvinfo : EIATTR_REGCOUNT
	.align		4
        /*0000*/ 	.byte	0x04, 0x2f
        /*0002*/ 	.short	(.L_16 - .L_15)
	.align		4
.L_15:
        /*0004*/ 	.word	index@(_ZN7cutlass13device_kernelINS_4fmha6kernel28FmhaKernelTmaWarpSpecializedINS1_10collective30FmhaMainloopTmaWarpSpecializedINS_6half_tEffN4cute5tupleIJNS7_1CILi128EEESA_NS9_ILi224EEEEEENS8_IJiNS9_ILi1EEENS8_IJiiEEEEEESF_SF_NS4_12CausalFusionEJNS2_6OptionILNS2_3TagE0ENS9_ILb1EEEEENSH_ILSI_2ESJ_EEEEENS4_15FmhaFwdEpilogueIS6_fNS8_IJNS9_ILi64EEESB_SA_EEEEENS2_23PersistentTileSchedulerEJSK_SL_EEEEEvNT_6ParamsE)
        /*0008*/ 	.word	0x000000a8


	//----- nvinfo : EIATTR_FRAME_SIZE
	.align		4
.L_16:
        /*000c*/ 	.byte	0x04, 0x11
        /*000e*/ 	.short	(.L_18 - .L_17)
	.align		4
.L_17:
        /*0010*/ 	.word	index@($__internal_0_$__cuda_sm20_rcp_rn_f32_slowpath)
        /*0014*/ 	.word	0x00000010


	//----- nvinfo : EIATTR_FRAME_SIZE
	.align		4
.L_18:
        /*0018*/ 	.byte	0x04, 0x11
        /*001a*/ 	.short	(.L_20 - .L_19)
	.align		4
.L_19:
        /*001c*/ 	.word	index@(_ZN7cutlass13device_kernelINS_4fmha6kernel28FmhaKernelTmaWarpSpecializedINS1_10collective30FmhaMainloopTmaWarpSpecializedINS_6half_tEffN4cute5tupleIJNS7_1CILi128EEESA_NS9_ILi224EEEEEENS8_IJiNS9_ILi1EEENS8_IJiiEEEEEESF_SF_NS4_12CausalFusionEJNS2_6OptionILNS2_3TagE0ENS9_ILb1EEEEENSH_ILSI_2ESJ_EEEEENS4_15FmhaFwdEpilogueIS6_fNS8_IJNS9_ILi64EEESB_SA_EEEEENS2_23PersistentTileSchedulerEJSK_SL_EEEEEvNT_6ParamsE)
        /*0020*/ 	.word	0x00000010


	//----- nvinfo : EIATTR_MIN_STACK_SIZE
	.align		4
.L_20:
        /*0024*/ 	.byte	0x04, 0x12
        /*0026*/ 	.short	(.L_22 - .L_21)
	.align		4
.L_21:
        /*0028*/ 	.word	index@(_ZN7cutlass13device_kernelINS_4fmha6kernel28FmhaKernelTmaWarpSpecializedINS1_10collective30FmhaMainloopTmaWarpSpecializedINS_6half_tEffN4cute5tupleIJNS7_1CILi128EEESA_NS9_ILi224EEEEEENS8_IJiNS9_ILi1EEENS8_IJiiEEEEEESF_SF_NS4_12CausalFusionEJNS2_6OptionILNS2_3TagE0ENS9_ILb1EEEEENSH_ILSI_2ESJ_EEEEENS4_15FmhaFwdEpilogueIS6_fNS8_IJNS9_ILi64EEESB_SA_EEEEENS2_23PersistentTileSchedulerEJSK_SL_EEEEEvNT_6ParamsE)
        /*002c*/ 	.word	0x00000010
.L_22:


//--------------------- .nv.compat                --------------------------
	.section	.nv.compat,"",@"SHT_CUDA_COMPAT_INFO"
	.align	4
        /*0000*/ 	.byte	0x02, 0x09, 0x01, 0x00, 0x02, 0x02, 0x04, 0x00, 0x02, 0x05, 0x05, 0x00, 0x03, 0x07, 0x01, 0x01
        /*0010*/ 	.byte	0x02, 0x03, 0x01, 0x00, 0x02, 0x06, 0x01, 0x00, 0x04, 0x0b, 0x08, 0x00, 0x00, 0x00, 0x00, 0x00
        /*0020*/ 	.byte	0x00, 0x00, 0x00, 0x00


//--------------------- .nv.info._ZN7cutlass13device_kernelINS_4fmha6kernel28FmhaKernelTmaWarpSpecializedINS1_10collective30FmhaMainloopTmaWarpSpecializedINS_6half_tEffN4cute5tupleIJNS7_1CILi128EEESA_NS9_ILi224EEEEEENS8_IJiNS9_ILi1EEENS8_IJiiEEEEEESF_SF_NS4_12CausalFusionEJNS2_6OptionILNS2_3TagE0ENS9_ILb1EEEEENSH_ILSI_2ESJ_EEEEENS4_15FmhaFwdEpilogueIS6_fNS8_IJNS9_ILi64EEESB_SA_EEEEENS2_23PersistentTileSchedulerEJSK_SL_EEEEEvNT_6ParamsE --------------------------
	.section	.nv.info._ZN7cutlass13device_kernelINS_4fmha6kernel28FmhaKernelTmaWarpSpecializedINS1_10collective30FmhaMainloopTmaWarpSpecializedINS_6half_tEffN4cute5tupleIJNS7_1CILi128EEESA_NS9_ILi224EEEEEENS8_IJiNS9_ILi1EEENS8_IJiiEEEEEESF_SF_NS4_12CausalFusionEJNS2_6OptionILNS2_3TagE0ENS9_ILb1EEEEENSH_ILSI_2ESJ_EEEEENS4_15FmhaFwdEpilogueIS6_fNS8_IJNS9_ILi64EEESB_SA_EEEEENS2_23PersistentTileSchedulerEJSK_SL_EEEEEvNT_6ParamsE,"",@"SHT_CUDA_INFO"
	.sectionflags	@""
	.align	4


	//----- nvinfo : EIATTR_CUDA_API_VERSION
	.align		4
        /*0000*/ 	.byte	0x04, 0x37
        /*0002*/ 	.short	(.L_24 - .L_23)
.L_23:
        /*0004*/ 	.word	0x00000082


	//----- nvinfo : EIATTR_KPARAM_INFO
	.align		4
.L_24:
        /*0008*/ 	.byte	0x04, 0x17
        /*000a*/ 	.short	(.L_26 - .L_25)
.L_25:
        /*000c*/ 	.word	0x00000000
        /*0010*/ 	.short	0x0000
        /*0012*/ 	.short	0x0070
        /*0014*/ 	.byte	0x00, 0xf0, 0x01, 0x20


	//----- nvinfo : EIATTR_SPARSE_MMA_MASK
	.align		4
.L_26:
        /*0018*/ 	.byte	0x03, 0x50
        /*001a*/ 	.short	0x0000


	//----- nvinfo : EIATTR_MAXREG_COUNT
	.align		4
        /*001c*/ 	.byte	0x03, 0x1b
        /*001e*/ 	.short	0x00a8


	//----- nvinfo : EIATTR_NUM_BARRIERS
	.align		4
        /*0020*/ 	.byte	0x02, 0x4c
        /*0022*/ 	.byte	0x02
	.zero		1


	//----- nvinfo : EIATTR_EXTERNS
	.align		4
        /*0024*/ 	.byte	0x04, 0x0f
        /*0026*/ 	.short	(.L_28 - .L_27)


	//   ....[0]....
	.align		4
.L_27:
        /*0028*/ 	.word	index@(__assertfail)


	//----- nvinfo : EIATTR_ANNOTATIONS
	.align		4
.L_28:
        /*002c*/ 	.byte	0x04, 0x55
        /*002e*/ 	.short	(.L_30 - .L_29)


	//   ....[0]....
.L_29:
        /*0030*/ 	.word	0x00000001
        /*0034*/ 	.byte	0x70, 0x02, 0x00, 0x00, 0x01, 0x00, 0x00, 0x00, 0x00, 0x03, 0x00, 0x00, 0x01, 0x00, 0x00, 0x00
        /*0044*/ 	.byte	0x10, 0x03, 0x00, 0x00, 0x01, 0x00, 0x00, 0x00, 0x20, 0x0c, 0x00, 0x00, 0x01, 0x00, 0x00, 0x00
        /*0054*/ 	.byte	0x30, 0x0c, 0x00, 0x00, 0x01, 0x00, 0x00, 0x00, 0x20, 0x0e, 0x00, 0x00, 0x01, 0x00, 0x00, 0x00
        /*0064*/ 	.byte	0x30, 0x14, 0x00, 0x00, 0x01, 0x00, 0x00, 0x00, 0x20, 0x16, 0x00, 0x00, 0x01, 0x00, 0x00, 0x00
        /*0074*/ 	.byte	0x40, 0x5b, 0x00, 0x00, 0x01, 0x00, 0x00, 0x00, 0x00, 0xee, 0x00, 0x00, 0x01, 0x00, 0x00, 0x00
        /*0084*/ 	.byte	0x00, 0xf7, 0x00, 0x00, 0x01, 0x00, 0x00, 0x00, 0x00, 0x00, 0x01, 0x00, 0x01, 0x00, 0x00, 0x00
        /*0094*/ 	.byte	0xe0, 0x1b, 0x01, 0x00, 0x01, 0x00, 0x00, 0x00, 0xc0, 0x28, 0x01, 0x00


	//----- nvinfo : EIATTR_MERCURY_ISA_VERSION
	.align		4
.L_30:
        /*00a0*/ 	.byte	0x03, 0x5f
        /*00a2*/ 	.short	0x0101


	//----- nvinfo : EIATTR_INT_WARP_WIDE_INSTR_OFFSETS
	.align		4
        /*00a4*/ 	.byte	0x04, 0x31
        /*00a6*/ 	.short	(.L_32 - .L_31)


	//   ....[0]....
.L_31:
        /*00a8*/ 	.word	0x000007d0


	//   ....[1]....
        /*00ac*/ 	.word	0x000007e0


	//   ....[2]....
        /*00b0*/ 	.word	0x000007f0


	//   ....[3]....
        /*00b4*/ 	.word	0x00000800


	//   ....[4]....
        /*00b8*/ 	.word	0x00000870


	//   ....[5]....
        /*00bc*/ 	.word	0x00000a50


	//   ....[6]....
        /*00c0*/ 	.word	0x00000b10


	//----- nvinfo : EIATTR_COOP_GROUP_MASK_REGIDS
	.align		4
.L_32:
        /*00c4*/ 	.byte	0x04, 0x29
        /*00c6*/ 	.short	(.L_34 - .L_33)


	//   ....[0]....
.L_33:
        /*00c8*/ 	.word	0xffffffff


	//   ....[1]....
        /*00cc*/ 	.word	0xffffffff


	//   ....[2]....
        /*00d0*/ 	.word	0xffffffff


	//   ....[3]....
        /*00d4*/ 	.word	0xffffffff


	//   ....[4]....
        /*00d8*/ 	.word	0xffffffff


	//   ....[5]....
        /*00dc*/ 	.word	0xffffffff


	//   ....[6]....
        /*00e0*/ 	.word	0xffffffff


	//   ....[7]....
        /*00e4*/ 	.word	0xffffffff


	//   ....[8]....
        /*00e8*/ 	.word	0xffffffff


	//   ....[9]....
        /*00ec*/ 	.word	0xffffffff


	//   ....[10]....
        /*00f0*/ 	.word	0xffffffff


	//   ....[11]....
        /*00f4*/ 	.word	0xffffffff


	//   ....[12]....
        /*00f8*/ 	.word	0xffffffff


	//   ....[13]....
        /*00fc*/ 	.word	0xffffffff


	//   ....[14]....
        /*0100*/ 	.word	0xffffffff


	//   ....[15]....
        /*0104*/ 	.word	0xffffffff


	//   ....[16]....
        /*0108*/ 	.word	0xffffffff


	//   ....[17]....
        /*010c*/ 	.word	0xffffffff


	//   ....[18]....
        /*0110*/ 	.word	0xffffffff


	//   ....[19]....
        /*0114*/ 	.word	0xffffffff


	//   ....[20]....
        /*0118*/ 	.word	0xffffffff


	//   ....[21]....
        /*011c*/ 	.word	0xffffffff


	//----- nvinfo : EIATTR_COOP_GROUP_INSTR_OFFSETS
	.align		4
.L_34:
        /*0120*/ 	.byte	0x04, 0x28
        /*0122*/ 	.short	(.L_36 - .L_35)


	//   ....[0]....
.L_35:
        /*0124*/ 	.word	0x00000080


	//   ....[1]....
        /*0128*/ 	.word	0x000000b0


	//   ....[2]....
        /*012c*/ 	.word	0x00000200


	//   ....[3]....
        /*0130*/ 	.word	0x00000450


	//   ....[4]....
        /*0134*/ 	.word	0x00000610


	//   ....[5]....
        /*0138*/ 	.word	0x00000770


	//   ....[6]....
        /*013c*/ 	.word	0x000028a0


	//   ....[7]....
        /*0140*/ 	.word	0x000028e0


	//   ....[8]....
        /*0144*/ 	.word	0x00003180


	//   ....[9]....
        /*0148*/ 	.word	0x00003290


	//   ....[10]....
        /*014c*/ 	.word	0x000064b0


	//   ....[11]....
        /*0150*/ 	.word	0x000064d0


	//   ....[12]....
        /*0154*/ 	.word	0x00006d20


	//   ....[13]....
        /*0158*/ 	.word	0x00006ea0


	//   ....[14]....
        /*015c*/ 	.word	0x0000ae90


	//   ....[15]....
        /*0160*/ 	.word	0x0000af90


	//   ....[16]....
        /*0164*/ 	.word	0x0000bbd0


	//   ....[17]....
        /*0168*/ 	.word	0x0000bcf0


	//   ....[18]....
        /*016c*/ 	.word	0x0000ef80


	//   ....[19]....
        /*0170*/ 	.word	0x0000efc0


	//   ....[20]....
        /*0174*/ 	.word	0x0000f000


	//   ....[21]....
        /*0178*/ 	.word	0x0000f020


	//----- nvinfo : EIATTR_REG_RECONFIG
	.align		4
.L_36:
        /*017c*/ 	.byte	0x01, 0x54
	.zero		2


	//----- nvinfo : EIATTR_SYSCALL_OFFSETS
	.align		4
        /*0180*/ 	.byte	0x04, 0x46
        /*0182*/ 	.short	(.L_38 - .L_37)


	//   ....[0]....
.L_37:
        /*0184*/ 	.word	0x0000fff0


	//   ....[1]....
        /*0188*/ 	.word	0x00010170


	//----- nvinfo : EIATTR_MBARRIER_INSTR_OFFSETS
	.align		4
.L_38:
        /*018c*/ 	.byte	0x04, 0x39
        /*018e*/ 	.short	(.L_40 - .L_39)


	//   ....[0]....
.L_39:
        /*0190*/ 	.word	0x00000400
        /*0194*/ 	.word	0x000000ff
        /*0198*/ 	.word	0x00058450
        /*019c*/ 	.short	0x0100
        /*019e*/ 	.byte	0x08
	.zero		1


	//   ....[1]....
        /*01a0*/ 	.word	0x00000410
        /*01a4*/ 	.word	0x000000ff
        /*01a8*/ 	.word	0x00058460
        /*01ac*/ 	.short	0x0100
        /*01ae*/ 	.byte	0x08
	.zero		1


	//   ....[2]....
        /*01b0*/ 	.word	0x00000420
        /*01b4*/ 	.word	0x000000ff
        /*01b8*/ 	.word	0x00058458
        /*01bc*/ 	.short	0x0100
        /*01be*/ 	.byte	0x08
	.zero		1


	//   ....[3]....
        /*01c0*/ 	.word	0x00000430
        /*01c4*/ 	.word	0x000000ff
        /*01c8*/ 	.word	0x00058468
        /*01cc*/ 	.short	0x0100
        /*01ce*/ 	.byte	0x08
	.zero		1


	//   ....[4]....
        /*01d0*/ 	.word	0x00000560
        /*01d4*/ 	.word	0x000000ff
        /*01d8*/ 	.word	0x00058400
        /*01dc*/ 	.short	0x0100
        /*01de*/ 	.byte	0x08
	.zero		1


	//   ....[5]....
        /*01e0*/ 	.word	0x00000570
        /*01e4*/ 	.word	0x000000ff
        /*01e8*/ 	.word	0x00058428
        /*01ec*/ 	.short	0x0100
        /*01ee*/ 	.byte	0x08
	.zero		1


	//   ....[6]....
        /*01f0*/ 	.word	0x00000580
        /*01f4*/ 	.word	0x000000ff
        /*01f8*/ 	.word	0x00058408
        /*01fc*/ 	.short	0x0100
        /*01fe*/ 	.byte	0x08
	.zero		1


	//   ....[7]....
        /*0200*/ 	.word	0x00000590
        /*0204*/ 	.word	0x000000ff
        /*0208*/ 	.word	0x00058430
        /*020c*/ 	.short	0x0100
        /*020e*/ 	.byte	0x08
	.zero		1


	//   ....[8]....
        /*0210*/ 	.word	0x000005a0
        /*0214*/ 	.word	0x000000ff
        /*0218*/ 	.word	0x00058410
        /*021c*/ 	.short	0x0100
        /*021e*/ 	.byte	0x08
	.zero		1


	//   ....[9]....
        /*0220*/ 	.word	0x000005b0
        /*0224*/ 	.word	0x000000ff
        /*0228*/ 	.word	0x00058438
        /*022c*/ 	.short	0x0100
        /*022e*/ 	.byte	0x08
	.zero		1


	//   ....[10]....
        /*0230*/ 	.word	0x000005c0
        /*0234*/ 	.word	0x000000ff
        /*0238*/ 	.word	0x00058418
        /*023c*/ 	.short	0x0100
        /*023e*/ 	.byte	0x08
	.zero		1


	//   ....[11]....
        /*0240*/ 	.word	0x000005d0
        /*0244*/ 	.word	0x000000ff
        /*0248*/ 	.word	0x00058440
        /*024c*/ 	.short	0x0100
        /*024e*/ 	.byte	0x08
	.zero		1


	//   ....[12]....
        /*0250*/ 	.word	0x000005e0
        /*0254*/ 	.word	0x000000ff
        /*0258*/ 	.word	0x00058420
        /*025c*/ 	.short	0x0100
        /*025e*/ 	.byte	0x08
	.zero		1


	//   ....[13]....
        /*0260*/ 	.word	0x000005f0
        /*0264*/ 	.word	0x000000ff
        /*0268*/ 	.word	0x00058448
        /*026c*/ 	.short	0x0100
        /*026e*/ 	.byte	0x08
	.zero		1


	//   ....[14]....
        /*0270*/ 	.word	0x00000720
        /*0274*/ 	.word	0x000000ff
        /*0278*/ 	.word	0x00058470
        /*027c*/ 	.short	0x0100
        /*027e*/ 	.byte	0x08
	.zero		1


	//   ....[15]....
        /*0280*/ 	.word	0x00000730
        /*0284*/ 	.word	0x000000ff
        /*0288*/ 	.word	0x00058480
        /*028c*/ 	.short	0x0100
        /*028e*/ 	.byte	0x08
	.zero		1


	//   ....[16]....
        /*0290*/ 	.word	0x00000740
        /*0294*/ 	.word	0x000000ff
        /*0298*/ 	.word	0x00058478
        /*029c*/ 	.short	0x0100
        /*029e*/ 	.byte	0x08
	.zero		1


	//   ....[17]....
        /*02a0*/ 	.word	0x00000750
        /*02a4*/ 	.word	0x000000ff
        /*02a8*/ 	.word	0x00058488
        /*02ac*/ 	.short	0x0100
        /*02ae*/ 	.byte	0x08
	.zero		1


	//   ....[18]....
        /*02b0*/ 	.word	0x00000890
        /*02b4*/ 	.word	0x000000ff
        /*02b8*/ 	.word	0x00058490
        /*02bc*/ 	.short	0x0100
        /*02be*/ 	.byte	0x06
	.zero		1


	//   ....[19]....
        /*02c0*/ 	.word	0x000008a0
        /*02c4*/ 	.word	0x000000ff
        /*02c8*/ 	.word	0x00058498
        /*02cc*/ 	.short	0x0100
        /*02ce*/ 	.byte	0x06
	.zero		1


	//   ....[20]....
        /*02d0*/ 	.word	0x000008b0
        /*02d4*/ 	.word	0x000000ff
        /*02d8*/ 	.word	0x000584a0
        /*02dc*/ 	.short	0x0100
        /*02de*/ 	.byte	0x06
	.zero		1


	//   ....[21]....
        /*02e0*/ 	.word	0x000008c0
        /*02e4*/ 	.word	0x000000ff
        /*02e8*/ 	.word	0x000584a8
        /*02ec*/ 	.short	0x0100
        /*02ee*/ 	.byte	0x06
	.zero		1


	//   ....[22]....
        /*02f0*/ 	.word	0x000009c0
        /*02f4*/ 	.word	0x000000ff
        /*02f8*/ 	.word	0x000584c0
        /*02fc*/ 	.short	0x0100
        /*02fe*/ 	.byte	0x08
	.zero		1


	//   ....[23]....
        /*0300*/ 	.word	0x000009d0
        /*0304*/ 	.word	0x000000ff
        /*0308*/ 	.word	0x000584e0
        /*030c*/ 	.short	0x0100
        /*030e*/ 	.byte	0x08
	.zero		1


	//   ....[24]....
        /*0310*/ 	.word	0x000009e0
        /*0314*/ 	.word	0x000000ff
        /*0318*/ 	.word	0x000584c8
        /*031c*/ 	.short	0x0100
        /*031e*/ 	.byte	0x08
	.zero		1


	//   ....[25]....
        /*0320*/ 	.word	0x000009f0
        /*0324*/ 	.word	0x000000ff
        /*0328*/ 	.word	0x000584e8
        /*032c*/ 	.short	0x0100
        /*032e*/ 	.byte	0x08
	.zero		1


	//   ....[26]....
        /*0330*/ 	.word	0x00000a00
        /*0334*/ 	.word	0x000000ff
        /*0338*/ 	.word	0x000584d0
        /*033c*/ 	.short	0x0100
        /*033e*/ 	.byte	0x08
	.zero		1


	//   ....[27]....
        /*0340*/ 	.word	0x00000a10
        /*0344*/ 	.word	0x000000ff
        /*0348*/ 	.word	0x000584f0
        /*034c*/ 	.short	0x0100
        /*034e*/ 	.byte	0x08
	.zero		1


	//   ....[28]....
        /*0350*/ 	.word	0x00000a20
        /*0354*/ 	.word	0x000000ff
        /*0358*/ 	.word	0x000584d8
        /*035c*/ 	.short	0x0100
        /*035e*/ 	.byte	0x08
	.zero		1


	//   ....[29]....
        /*0360*/ 	.word	0x00000a30
        /*0364*/ 	.word	0x000000ff
        /*0368*/ 	.word	0x000584f8
        /*036c*/ 	.short	0x0100
        /*036e*/ 	.byte	0x08
	.zero		1


	//   ....[30]....
        /*0370*/ 	.word	0x00000b40
        /*0374*/ 	.word	0x000000ff
        /*0378*/ 	.word	0x000584b0
        /*037c*/ 	.short	0x0100
        /*037e*/ 	.byte	0x06
	.zero		1


	//   ....[31]....
        /*0380*/ 	.word	0x000015e0
        /*0384*/ 	.word	0x000000ff
        /*0388*/ 	.word	0x00058450
        /*038c*/ 	.short	0x010a
        /*038e*/ 	.byte	0x04
	.zero		1


	//   ....[32]....
        /*0390*/ 	.word	0x00001680
        /*0394*/ 	.word	0x000000ff
        /*0398*/ 	.word	0x00058400
        /*039c*/ 	.short	0x010a
        /*039e*/ 	.byte	0x30
	.zero		1


	//   ....[33]....
        /*03a0*/ 	.word	0x000016f0
        /*03a4*/ 	.word	0x000000ff
        /*03a8*/ 	.word	0xfffffff8
        /*03ac*/ 	.short	0x010a
        /*03ae*/ 	.byte	0x04
	.zero		1


	//   ....[34]....
        /*03b0*/ 	.word	0x000043e0
        /*03b4*/ 	.word	0x00000004
        /*03b8*/ 	.word	0x00000000
        /*03bc*/ 	.short	0x0101
        /*03be*/ 	.byte	0x06
	.zero		1


	//   ....[35]....
        /*03c0*/ 	.word	0x00004660
        /*03c4*/ 	.word	0x000000ff
        /*03c8*/ 	.word	0x00058400
        /*03cc*/ 	.short	0x010a
        /*03ce*/ 	.byte	0x05
	.zero		1


	//   ....[36]....
        /*03d0*/ 	.word	0x00005b70
        /*03d4*/ 	.word	0x000000ff
        /*03d8*/ 	.word	0x00000000
        /*03dc*/ 	.short	0x0101
        /*03de*/ 	.byte	0x30
	.zero		1


	//   ....[37]....
        /*03e0*/ 	.word	0x00005cd0
        /*03e4*/ 	.word	0x000000ff
        /*03e8*/ 	.word	0x00058400
        /*03ec*/ 	.short	0x010a
        /*03ee*/ 	.byte	0x06
	.zero		1


	//   ....[38]....
        /*03f0*/ 	.word	0x000080d0
        /*03f4*/ 	.word	0x000000ff
        /*03f8*/ 	.word	0x00058400
        /*03fc*/ 	.short	0x010a
        /*03fe*/ 	.byte	0x0a
	.zero		1


	//   ....[39]....
        /*0400*/ 	.word	0x00008960
        /*0404*/ 	.word	0x000000ff
        /*0408*/ 	.word	0x00058400
        /*040c*/ 	.short	0x010a
        /*040e*/ 	.byte	0x0a
	.zero		1


	//   ....[40]....
        /*0410*/ 	.word	0x00009e50
        /*0414*/ 	.word	0x000000ff
        /*0418*/ 	.word	0x00000000
        /*041c*/ 	.short	0x0101
        /*041e*/ 	.byte	0x0a
	.zero		1


	//   ....[41]....
        /*0420*/ 	.word	0x00009f00
        /*0424*/ 	.word	0x000000ff
        /*0428*/ 	.word	0x00000000
        /*042c*/ 	.short	0x0101
        /*042e*/ 	.byte	0x04
	.zero		1


	//   ....[42]....
        /*0430*/ 	.word	0x0000a0a0
        /*0434*/ 	.word	0x000000ff
        /*0438*/ 	.word	0x00058400
        /*043c*/ 	.short	0x010a
        /*043e*/ 	.byte	0x06
	.zero		1


	//   ....[43]....
        /*0440*/ 	.word	0x0000ce70
        /*0444*/ 	.word	0x000000ff
        /*0448*/ 	.word	0x00058400
        /*044c*/ 	.short	0x010a
        /*044e*/ 	.byte	0x0a
	.zero		1


	//   ....[44]....
        /*0450*/ 	.word	0x0000d750
        /*0454*/ 	.word	0x000000ff
        /*0458*/ 	.word	0x00058400
        /*045c*/ 	.short	0x010a
        /*045e*/ 	.byte	0x0a
	.zero		1


	//   ....[45]....
        /*0460*/ 	.word	0x0000ec40
        /*0464*/ 	.word	0x000000ff
        /*0468*/ 	.word	0x00000000
        /*046c*/ 	.short	0x0101
        /*046e*/ 	.byte	0x0a
	.zero		1


	//   ....[46]....
        /*0470*/ 	.word	0x0000ecf0
        /*0474*/ 	.word	0x000000ff
        /*0478*/ 	.word	0x00000000
        /*047c*/ 	.short	0x0101
        /*047e*/ 	.byte	0x04
	.zero		1


	//   ....[47]....
        /*0480*/ 	.word	0x0000eec0
        /*0484*/ 	.word	0x000000ff
        /*0488*/ 	.word	0x00000000
        /*048c*/ 	.short	0x0101
        /*048e*/ 	.byte	0x05
	.zero		1


	//   ....[48]....
        /*0490*/ 	.word	0x0000ef50
        /*0494*/ 	.word	0x000000ff
        /*0498*/ 	.word	0x00000000
        /*049c*/ 	.short	0x0101
        /*049e*/ 	.byte	0x04
	.zero		1


	//   ....[49]....
        /*04a0*/ 	.word	0x0000fa10
        /*04a4*/ 	.word	0x000000ff
        /*04a8*/ 	.word	0x00000008
        /*04ac*/ 	.short	0x010a
        /*04ae*/ 	.byte	0x07
	.zero		1


	//   ....[50]....
        /*04b0*/ 	.word	0x00011b10
        /*04b4*/ 	.word	0x00000000
        /*04b8*/ 	.word	0x00058490
        /*04bc*/ 	.short	0x0101
        /*04be*/ 	.byte	0x26
	.zero		1


	//   ....[51]....
        /*04c0*/ 	.word	0x00011f00
        /*04c4*/ 	.word	0x00000007
        /*04c8*/ 	.word	0x00058460
        /*04cc*/ 	.short	0x010a
        /*04ce*/ 	.byte	0x3f
	.zero		1


	//   ....[52]....
        /*04d0*/ 	.word	0x00012370
        /*04d4*/ 	.word	0x00000007
        /*04d8*/ 	.word	0x000584b0
        /*04dc*/ 	.short	0x0101
        /*04de*/ 	.byte	0x3f
	.zero		1


	//   ....[53]....
        /*04e0*/ 	.word	0x00012380
        /*04e4*/ 	.word	0x00000007
        /*04e8*/ 	.word	0x000584b0
        /*04ec*/ 	.short	0x010a
        /*04ee*/ 	.byte	0x3f
	.zero		1


	//   ....[54]....
        /*04f0*/ 	.word	0x00012420
        /*04f4*/ 	.word	0x00000004
        /*04f8*/ 	.word	0x00058460
        /*04fc*/ 	.short	0x010a
        /*04fe*/ 	.byte	0x3f
	.zero		1


	//   ....[55]....
        /*0500*/ 	.word	0x00012c60
        /*0504*/ 	.word	0x00000008
        /*0508*/ 	.word	0x00058428
        /*050c*/ 	.short	0x010a
        /*050e*/ 	.byte	0x3f
	.zero		1


	//   ....[56]....
        /*0510*/ 	.word	0x000130b0
        /*0514*/ 	.word	0x00000005
        /*0518*/ 	.word	0x000584b0
        /*051c*/ 	.short	0x0101
        /*051e*/ 	.byte	0x3f
	.zero		1


	//   ....[57]....
        /*0520*/ 	.word	0x000130c0
        /*0524*/ 	.word	0x00000005
        /*0528*/ 	.word	0x000584b0
        /*052c*/ 	.short	0x010a
        /*052e*/ 	.byte	0x3f
	.zero		1


	//   ....[58]....
        /*0530*/ 	.word	0x00013170
        /*0534*/ 	.word	0x00000007
        /*0538*/ 	.word	0x00058428
        /*053c*/ 	.short	0x010a
        /*053e*/ 	.byte	0x3f
	.zero		1


	//   ....[59]....
        /*0540*/ 	.word	0x00013610
        /*0544*/ 	.word	0x00000007
        /*0548*/ 	.word	0x00058428
        /*054c*/ 	.short	0x010a
        /*054e*/ 	.byte	0x3f
	.zero		1


	//   ....[60]....
        /*0550*/ 	.word	0x00013a80
        /*0554*/ 	.word	0x00000007
        /*0558*/ 	.word	0x00058428
        /*055c*/ 	.short	0x010a
        /*055e*/ 	.byte	0x3f
	.zero		1


	//   ....[61]....
        /*0560*/ 	.word	0x00013f40
        /*0564*/ 	.word	0x00000003
        /*0568*/ 	.word	0x00058450
        /*056c*/ 	.short	0x010a
        /*056e*/ 	.byte	0x3f
	.zero		1


	//   ....[62]....
        /*0570*/ 	.word	0x00013fa0
        /*0574*/ 	.word	0x00000005
        /*0578*/ 	.word	0x00058400
        /*057c*/ 	.short	0x010a
        /*057e*/ 	.byte	0x3f
	.zero		1


	//   ....[63]....
        /*0580*/ 	.word	0x00014010
        /*0584*/ 	.word	0x00000000
        /*0588*/ 	.word	0xfffffff8
        /*058c*/ 	.short	0x010a
        /*058e*/ 	.byte	0x3f
	.zero		1


	//   ....[64]....
        /*0590*/ 	.word	0x00014070
        /*0594*/ 	.word	0x0000000f
        /*0598*/ 	.word	0x00058400
        /*059c*/ 	.short	0x010a
        /*059e*/ 	.byte	0x3f
	.zero		1


	//   ....[65]....
        /*05a0*/ 	.word	0x000140d0
        /*05a4*/ 	.word	0x0000000c
        /*05a8*/ 	.word	0x00058400
        /*05ac*/ 	.short	0x010a
        /*05ae*/ 	.byte	0x3f
	.zero		1


	//   ....[66]....
        /*05b0*/ 	.word	0x00014130
        /*05b4*/ 	.word	0x00000038
        /*05b8*/ 	.word	0x00058400
        /*05bc*/ 	.short	0x010a
        /*05be*/ 	.byte	0x3f
	.zero		1


	//   ....[67]....
        /*05c0*/ 	.word	0x00014190
        /*05c4*/ 	.word	0x0000000c
        /*05c8*/ 	.word	0x00058400
        /*05cc*/ 	.short	0x010a
        /*05ce*/ 	.byte	0x3f
	.zero		1


	//   ....[68]....
        /*05d0*/ 	.word	0x000141f0
        /*05d4*/ 	.word	0x00000015
        /*05d8*/ 	.word	0x00058400
        /*05dc*/ 	.short	0x010a
        /*05de*/ 	.byte	0x3f
	.zero		1


	//   ....[69]....
        /*05e0*/ 	.word	0x00014260
        /*05e4*/ 	.word	0x00000003
        /*05e8*/ 	.word	0x00000008
        /*05ec*/ 	.short	0x010a
        /*05ee*/ 	.byte	0x3f
	.zero		1


	//   ....[70]....
        /*05f0*/ 	.word	0x00014330
        /*05f4*/ 	.word	0x00000007
        /*05f8*/ 	.word	0x00058460
        /*05fc*/ 	.short	0x010a
        /*05fe*/ 	.byte	0x3f
	.zero		1


	//   ....[71]....
        /*0600*/ 	.word	0x00014380
        /*0604*/ 	.word	0x00000007
        /*0608*/ 	.word	0x000584b0
        /*060c*/ 	.short	0x010a
        /*060e*/ 	.byte	0x3f
	.zero		1


	//   ....[72]....
        /*0610*/ 	.word	0x000143d0
        /*0614*/ 	.word	0x00000004
        /*0618*/ 	.word	0x00058460
        /*061c*/ 	.short	0x010a
        /*061e*/ 	.byte	0x3f
	.zero		1


	//   ....[73]....
        /*0620*/ 	.word	0x000144a0
        /*0624*/ 	.word	0x00000008
        /*0628*/ 	.word	0x00058428
        /*062c*/ 	.short	0x010a
        /*062e*/ 	.byte	0x3f
	.zero		1


	//   ....[74]....
        /*0630*/ 	.word	0x000144f0
        /*0634*/ 	.word	0x00000005
        /*0638*/ 	.word	0x000584b0
        /*063c*/ 	.short	0x010a
        /*063e*/ 	.byte	0x3f
	.zero		1


	//   ....[75]....
        /*0640*/ 	.word	0x00014540
        /*0644*/ 	.word	0x00000007
        /*0648*/ 	.word	0x00058428
        /*064c*/ 	.short	0x010a
        /*064e*/ 	.byte	0x3f
	.zero		1


	//   ....[76]....
        /*0650*/ 	.word	0x00014590
        /*0654*/ 	.word	0x00000007
        /*0658*/ 	.word	0x00058428
        /*065c*/ 	.short	0x010a
        /*065e*/ 	.byte	0x3f
	.zero		1


	//   ....[77]....
        /*0660*/ 	.word	0x000145e0
        /*0664*/ 	.word	0x00000007
        /*0668*/ 	.word	0x00058428
        /*066c*/ 	.short	0x010a
        /*066e*/ 	.byte	0x3f
	.zero		1


	//----- nvinfo : EIATTR_NUM_MBARRIERS
	.align		4
.L_40:
        /*0670*/ 	.byte	0x03, 0x38
        /*0672*/ 	.short	0x001f


	//----- nvinfo : EIATTR_EXIT_INSTR_OFFSETS
	.align		4
        /*0674*/ 	.byte	0x04, 0x1c
        /*0676*/ 	.short	(.L_42 - .L_41)


	//   ....[0]....
.L_41:
        /*0678*/ 	.word	0x00000ba0


	//   ....[1]....
        /*067c*/ 	.word	0x00000c10


	//   ....[2]....
        /*0680*/ 	.word	0x00011b40


	//   ....[3]....
        /*0684*/ 	.word	0x00011ba0


	//   ....[4]....
        /*0688*/ 	.word	0x00011bd0


	//   ....[5]....
        /*068c*/ 	.word	0x00012880


	//   ....[6]....
        /*0690*/ 	.word	0x000128b0


	//   ....[7]....
        /*0694*/ 	.word	0x00013f20


	//----- nvinfo : EIATTR_MAX_THREADS
	.align		4
.L_42:
        /*0698*/ 	.byte	0x04, 0x05
        /*069a*/ 	.short	(.L_44 - .L_43)
.L_43:
        /*069c*/ 	.word	0x00000180
        /*06a0*/ 	.word	0x00000001
        /*06a4*/ 	.word	0x00000001


	//----- nvinfo : EIATTR_CRS_STACK_SIZE
	.align		4
.L_44:
        /*06a8*/ 	.byte	0x04, 0x1e
        /*06aa*/ 	.short	(.L_46 - .L_45)
.L_45:
        /*06ac*/ 	.word	0x00000000


	//----- nvinfo : EIATTR_CBANK_PARAM_SIZE
	.align		4
.L_46:
        /*06b0*/ 	.byte	0x03, 0x19
        /*06b2*/ 	.short	0x0870


	//----- nvinfo : EIATTR_PARAM_CBANK
	.align		4
        /*06b4*/ 	.byte	0x04, 0x0a
        /*06b6*/ 	.short	(.L_48 - .L_47)
	.align		4
.L_47:
        /*06b8*/ 	.word	index@(.nv.constant0._ZN7cutlass13device_kernelINS_4fmha6kernel28FmhaKernelTmaWarpSpecializedINS1_10collective30FmhaMainloopTmaWarpSpecializedINS_6half_tEffN4cute5tupleIJNS7_1CILi128EEESA_NS9_ILi224EEEEEENS8_IJiNS9_ILi1EEENS8_IJiiEEEEEESF_SF_NS4_12CausalFusionEJNS2_6OptionILNS2_3TagE0ENS9_ILb1EEEEENSH_ILSI_2ESJ_EEEEENS4_15FmhaFwdEpilogueIS6_fNS8_IJNS9_ILi64EEESB_SA_EEEEENS2_23PersistentTileSchedulerEJSK_SL_EEEEEvNT_6ParamsE)
        /*06bc*/ 	.short	0x0210
        /*06be*/ 	.short	0x0870


	//----- nvinfo : EIATTR_SW_WAR
	.align		4
.L_48:
        /*06c0*/ 	.byte	0x04, 0x36
        /*06c2*/ 	.short	(.L_50 - .L_49)
.L_49:
        /*06c4*/ 	.word	0x00000008
.L_50:


//--------------------- .nv.callgraph             --------------------------
	.section	.nv.callgraph,"",@"SHT_CUDA_CALLGRAPH"
	.align	4
	.sectionentsize	8
	.align		4
        /*0000*/ 	.word	0x00000000
	.align		4
        /*0004*/ 	.word	0xffffffff
	.align		4
        /*0008*/ 	.word	index@(_ZN7cutlass13device_kernelINS_4fmha6kernel28FmhaKernelTmaWarpSpecializedINS1_10collective30FmhaMainloopTmaWarpSpecializedINS_6half_tEffN4cute5tupleIJNS7_1CILi128EEESA_NS9_ILi224EEEEEENS8_IJiNS9_ILi1EEENS8_IJiiEEEEEESF_SF_NS4_12CausalFusionEJNS2_6OptionILNS2_3TagE0ENS9_ILb1EEEEENSH_ILSI_2ESJ_EEEEENS4_15FmhaFwdEpilogueIS6_fNS8_IJNS9_ILi64EEESB_SA_EEEEENS2_23PersistentTileSchedulerEJSK_SL_EEEEEvNT_6ParamsE)
	.align		4
        /*000c*/ 	.word	index@(__assertfail)
	.align		4
        /*0010*/ 	.word	0x00000000
	.align		4
        /*0014*/ 	.word	0xfffffffe
	.align		4
        /*0018*/ 	.word	0x00000000
	.align		4
        /*001c*/ 	.word	0xfffffffd
	.align		4
        /*0020*/ 	.word	0x00000000
	.align		4
        /*0024*/ 	.word	0xfffffffc


//--------------------- .nv.constant4             --------------------------
	.section	.nv.constant4,"a",@progbits
	.align	8
	.align		8
.nv.constant4:
        /*0000*/ 	.dword	__assertfail
	.align		8
        /*0008*/ 	.dword	__unnamed_1
	.align		8
        /*0010*/ 	.dword	__unnamed_2
	.align		8
        /*0018*/ 	.dword	_ZN39_INTERNAL_2b91788f_4_k_cu_cc5c15c8_33984cuda3std3__45__cpo5beginE
	.align		8
        /*0020*/ 	.dword	_ZN39_INTERNAL_2b91788f_4_k_cu_cc5c15c8_33984cuda3std3__45__cpo3endE
	.align		8
        /*0028*/ 	.dword	_ZN39_INTERNAL_2b91788f_4_k_cu_cc5c15c8_33984cuda3std3__45__cpo6cbeginE
	.align		8
        /*0030*/ 	.dword	_ZN39_INTERNAL_2b91788f_4_k_cu_cc5c15c8_33984cuda3std3__45__cpo4cendE
	.align		8
        /*0038*/ 	.dword	_ZN39_INTERNAL_2b91788f_4_k_cu_cc5c15c8_33984cuda3std3__441_GLOBAL__N__2b91788f_4_k_cu_cc5c15c8_33986ignoreE
	.align		8
        /*0040*/ 	.dword	_ZN39_INTERNAL_2b91788f_4_k_cu_cc5c15c8_33984cuda3std3__419piecewise_constructE
	.align		8
        /*0048*/ 	.dword	_ZN39_INTERNAL_2b91788f_4_k_cu_cc5c15c8_33984cuda3std3__48in_placeE
	.align		8
        /*0050*/ 	.dword	_ZN39_INTERNAL_2b91788f_4_k_cu_cc5c15c8_33984cuda3std6ranges3__45__cpo4swapE
	.align		8
        /*0058*/ 	.dword	_ZN39_INTERNAL_2b91788f_4_k_cu_cc5c15c8_33984cuda3std6ranges3__45__cpo9iter_moveE
	.align		8
        /*0060*/ 	.dword	_ZN39_INTERNAL_2b91788f_4_k_cu_cc5c15c8_33984cute7productE
	.align		8
        /*0068*/ 	.dword	_ZN39_INTERNAL_2b91788f_4_k_cu_cc5c15c8_33984cute1_E
	.align		8
        /*0070*/ 	.dword	$str$24
	.align		8
        /*0078*/ 	.dword	$str$25


//--------------------- .text._ZN7cutlass13device_kernelINS_4fmha6kernel28FmhaKernelTmaWarpSpecializedINS1_10collective30FmhaMainloopTmaWarpSpecializedINS_6half_tEffN4cute5tupleIJNS7_1CILi128EEESA_NS9_ILi224EEEEEENS8_IJiNS9_ILi1EEENS8_IJiiEEEEEESF_SF_NS4_12CausalFusionEJNS2_6OptionILNS2_3TagE0ENS9_ILb1EEEEENSH_ILSI_2ESJ_EEEEENS4_15FmhaFwdEpilogueIS6_fNS8_IJNS9_ILi64EEESB_SA_EEEEENS2_23PersistentTileSchedulerEJSK_SL_EEEEEvNT_6ParamsE --------------------------
	.section	.text._ZN7cutlass13device_kernelINS_4fmha6kernel28FmhaKernelTmaWarpSpecializedINS1_10collective30FmhaMainloopTmaWarpSpecializedINS_6half_tEffN4cute5tupleIJNS7_1CILi128EEESA_NS9_ILi224EEEEEENS8_IJiNS9_ILi1EEENS8_IJiiEEEEEESF_SF_NS4_12CausalFusionEJNS2_6OptionILNS2_3TagE0ENS9_ILb1EEEEENSH_ILSI_2ESJ_EEEEENS4_15FmhaFwdEpilogueIS6_fNS8_IJNS9_ILi64EEESB_SA_EEEEENS2_23PersistentTileSchedulerEJSK_SL_EEEEEvNT_6ParamsE,"ax",@progbits
	.align	128
.text._ZN7cutlass13device_kernelINS_4fmha6kernel28FmhaKernelTmaWarpSpecializedINS1_10collective30FmhaMainloopTmaWarpSpecializedINS_6half_tEffN4cute5tupleIJNS7_1CILi128EEESA_NS9_ILi224EEEEEENS8_IJiNS9_ILi1EEENS8_IJiiEEEEEESF_SF_NS4_12CausalFusionEJNS2_6OptionILNS2_3TagE0ENS9_ILb1EEEEENSH_ILSI_2ESJ_EEEEENS4_15FmhaFwdEpilogueIS6_fNS8_IJNS9_ILi64EEESB_SA_EEEEENS2_23PersistentTileSchedulerEJSK_SL_EEEEEvNT_6ParamsE:
        .type           _ZN7cutlass13device_kernelINS_4fmha6kernel28FmhaKernelTmaWarpSpecializedINS1_10collective30FmhaMainloopTmaWarpSpecializedINS_6half_tEffN4cute5tupleIJNS7_1CILi128EEESA_NS9_ILi224EEEEEENS8_IJiNS9_ILi1EEENS8_IJiiEEEEEESF_SF_NS4_12CausalFusionEJNS2_6OptionILNS2_3TagE0ENS9_ILb1EEEEENSH_ILSI_2ESJ_EEEEENS4_15FmhaFwdEpilogueIS6_fNS8_IJNS9_ILi64EEESB_SA_EEEEENS2_23PersistentTileSchedulerEJSK_SL_EEEEEvNT_6ParamsE,@function
        .size           _ZN7cutlass13device_kernelINS_4fmha6kernel28FmhaKernelTmaWarpSpecializedINS1_10collective30FmhaMainloopTmaWarpSpecializedINS_6half_tEffN4cute5tupleIJNS7_1CILi128EEESA_NS9_ILi224EEEEEENS8_IJiNS9_ILi1EEENS8_IJiiEEEEEESF_SF_NS4_12CausalFusionEJNS2_6OptionILNS2_3TagE0ENS9_ILb1EEEEENSH_ILSI_2ESJ_EEEEENS4_15FmhaFwdEpilogueIS6_fNS8_IJNS9_ILi64EEESB_SA_EEEEENS2_23PersistentTileSchedulerEJSK_SL_EEEEEvNT_6ParamsE,(.L_x_156 - _ZN7cutlass13device_kernelINS_4fmha6kernel28FmhaKernelTmaWarpSpecializedINS1_10collective30FmhaMainloopTmaWarpSpecializedINS_6half_tEffN4cute5tupleIJNS7_1CILi128EEESA_NS9_ILi224EEEEEENS8_IJiNS9_ILi1EEENS8_IJiiEEEEEESF_SF_NS4_12CausalFusionEJNS2_6OptionILNS2_3TagE0ENS9_ILb1EEEEENSH_ILSI_2ESJ_EEEEENS4_15FmhaFwdEpilogueIS6_fNS8_IJNS9_ILi64EEESB_SA_EEEEENS2_23PersistentTileSchedulerEJSK_SL_EEEEEvNT_6ParamsE)
        .other          _ZN7cutlass13device_kernelINS_4fmha6kernel28FmhaKernelTmaWarpSpecializedINS1_10collective30FmhaMainloopTmaWarpSpecializedINS_6half_tEffN4cute5tupleIJNS7_1CILi128EEESA_NS9_ILi224EEEEEENS8_IJiNS9_ILi1EEENS8_IJiiEEEEEESF_SF_NS4_12CausalFusionEJNS2_6OptionILNS2_3TagE0ENS9_ILb1EEEEENSH_ILSI_2ESJ_EEEEENS4_15FmhaFwdEpilogueIS6_fNS8_IJNS9_ILi64EEESB_SA_EEEEENS2_23PersistentTileSchedulerEJSK_SL_EEEEEvNT_6ParamsE,@"STO_CUDA_ENTRY STV_DEFAULT"
_ZN7cutlass13device_kernelINS_4fmha6kernel28FmhaKernelTmaWarpSpecializedINS1_10collective30FmhaMainloopTmaWarpSpecializedINS_6half_tEffN4cute5tupleIJNS7_1CILi128EEESA_NS9_ILi224EEEEEENS8_IJiNS9_ILi1EEENS8_IJiiEEEEEESF_SF_NS4_12CausalFusionEJNS2_6OptionILNS2_3TagE0ENS9_ILb1EEEEENSH_ILSI_2ESJ_EEEEENS4_15FmhaFwdEpilogueIS6_fNS8_IJNS9_ILi64EEESB_SA_EEEEENS2_23PersistentTileSchedulerEJSK_SL_EEEEEvNT_6ParamsE:
[----:B------:R-:W1:Y:S02]  /*0000*/  LDC R1, c[0x0][0x28] ;  /* 0x00000a00ff017b82 */ /* 0x000e640000000800 */
[----:B-1----:R-:W-:Y:S01]  /*0010*/  IADD3 R1, R1, -0x10, RZ ;  /* 0xfffffff001017810 */ /* 0x002fe20007ffe0ff */
[----:B------:R-:W1:Y:S05]  /*0020*/  S2R R3, SR_TID.X ;  /* 0x0000000000037919 */ /* 0x000e6a0000002100 */
[----:B------:R-:W2:Y:S01]  /*0030*/  S2UR UR6, SR_CTAID.X ;  /* 0x00000000000679c3 */ /* 0x000ea20000002500 */
[----:B------:R-:W-:Y:S01]  /*0040*/  ELECT P1, URZ, PT ;  /* 0x00000000003f782f */ /* 0x000fe20003820000 */
[----:B------:R-:W-:Y:S01]  /*0050*/  BSSY B0, `(.L_x_0) ;  /* 0x0000018000007945 */ /* 0x000fe20003800000 */
[----:B--2---:R-:W-:-:S02]  /*0060*/  MOV R19, UR6 ;  /* 0x0000000600137c02 */ /* 0x004fc40008000f00 */
[----:B-1----:R-:W-:-:S05]  /*0070*/  SHF.R.U32.HI R0, RZ, 0x5, R3 ;  /* 0x00000005ff007819 */ /* 0x002fca0000011603 */
[----:B------:R-:W1:Y:S02]  /*0080*/  SHFL.IDX PT, R2, R0, RZ, 0x1f ;  /* 0x00001fff00027589 */ /* 0x000e6400000e0000 */
[----:B-1----:R-:W-:Y:S02]  /*0090*/  R2UR UR4, R2 ;  /* 0x00000000020472ca */ /* 0x002fe400000e0000 */
[----:B------:R-:W-:-:S06]  /*00a0*/  SHF.R.U32.HI R2, RZ, 0x7, R3 ;  /* 0x00000007ff027819 */ /* 0x000fcc0000011603 */
[----:B------:R-:W1:Y:S05]  /*00b0*/  SHFL.IDX PT, R2, R2, RZ, 0x1f ;  /* 0x00001fff02027589 */ /* 0x000e6a00000e0000 */
[----:B------:R-:W-:Y:S02]  /*00c0*/  USHF.R.S32.HI UR5, URZ, 0x1f, UR4 ;  /* 0x0000001f3f057899 */ /* 0x000fe40008011404 */
[----:B------:R-:W-:Y:S02]  /*00d0*/  ISETP.EQ.AND P2, PT, RZ, UR4, P1 ;  /* 0x00000004ff007c0c */ /* 0x000fe40008f42270 */
[----:B------:R-:W-:-:S04]  /*00e0*/  ULEA.HI UR5, UR5, UR4, URZ, 0x2 ;  /* 0x0000000405057291 */ /* 0x000fc8000f8f103f */
[----:B------:R-:W-:-:S04]  /*00f0*/  ULOP3.LUT UR5, UR5, 0xfffffffc, URZ, 0xc0, !UPT ;  /* 0xfffffffc05057892 */ /* 0x000fc8000f8ec03f */
[----:B------:R-:W-:-:S03]  /*0100*/  UIADD3 UR5, UR4, -UR5, URZ ;  /* 0x8000000504057290 */ /* 0x000fc6000fffe03f */
[----:B------:R-:W-:Y:S09]  /*0110*/  @!P2 BRA `(.L_x_1) ;  /* 0x00000000002ca947 */ /* 0x000ff20003800000 */
[----:B------:R-:W-:Y:S02]  /*0120*/  ULDC.64 UR6, c[0x0][0x198] ;  /* 0x0000660000067ab9 */ /* 0x000fe40000000a00 */
[----:B------:R-:W-:Y:S02]  /*0130*/  UIADD3 UR8, UP0, UR6, 0xf0, URZ ;  /* 0x000000f006087890 */ /* 0x000fe4000ff1e03f */
[----:B------:R-:W-:Y:S02]  /*0140*/  UIADD3 UR10, UP1, UR6, 0x1f0, URZ ;  /* 0x000001f0060a7890 */ /* 0x000fe4000ff3e03f */
[----:B------:R-:W-:Y:S02]  /*0150*/  UIADD3 UR6, UP2, UR6, 0x2f0, URZ ;  /* 0x000002f006067890 */ /* 0x000fe4000ff5e03f */
[----:B------:R-:W-:Y:S02]  /*0160*/  UIADD3.X UR9, URZ, UR7, URZ, UP0, !UPT ;  /* 0x000000073f097290 */ /* 0x000fe400087fe43f */
[----:B------:R-:W-:-:S02]  /*0170*/  UIADD3.X UR11, URZ, UR7, URZ, UP1, !UPT ;  /* 0x000000073f0b7290 */ /* 0x000fc40008ffe43f */
[----:B------:R-:W-:-:S05]  /*0180*/  UIADD3.X UR7, URZ, UR7, URZ, UP2, !UPT ;  /* 0x000000073f077290 */ /* 0x000fca00097fe43f */
[----:B------:R2:W-:Y:S02]  /*0190*/  UTMACCTL.PF [UR8] ;  /* 0x00000000080079b9 */ /* 0x0005e40008040000 */
[----:B------:R2:W-:Y:S02]  /*01a0*/  UTMACCTL.PF [UR10] ;  /* 0x000000000a0079b9 */ /* 0x0005e40008040000 */
[----:B------:R2:W-:Y:S02]  /*01b0*/  UTMACCTL.PF [UR6] ;  /* 0x00000000060079b9 */ /* 0x0005e40008040000 */
[----:B--2---:R-:W-:Y:S01]  /*01c0*/  NOP ;  /* 0x0000000000007918 */ /* 0x004fe20000000000 */
.L_x_1:
[----:B------:R-:W-:Y:S05]  /*01d0*/  BSYNC B0 ;  /* 0x0000000000007941 */ /* 0x000fea0003800000 */
.L_x_0:
[----:B-1----:R-:W-:Y:S01]  /*01e0*/  R2UR UR4, R2 ;  /* 0x00000000020472ca */ /* 0x002fe200000e0000 */
[----:B------:R-:W-:Y:S01]  /*01f0*/  UISETP.NE.AND UP0, UPT, UR5, 0x1, UPT ;  /* 0x000000010500788c */ /* 0x000fe2000bf05270 */
[----:B------:R-:W1:Y:S01]  /*0200*/  SHFL.IDX PT, R3, R0, RZ, 0x1f ;  /* 0x00001fff00037589 */ /* 0x000e6200000e0000 */
[----:B------:R-:W-:-:S10]  /*0210*/  UISETP.NE.AND UP1, UPT, UR5, 0x2, UPT ;  /* 0x000000020500788c */ /* 0x000fd4000bf25270 */
[----:B------:R-:W-:Y:S02]  /*0220*/  UIADD3 UR10, UR4, -0x1, URZ ;  /* 0xffffffff040a7890 */ /* 0x000fe4000fffe03f */
[----:B------:R-:W-:Y:S01]  /*0230*/  MOV R4, UR4 ;  /* 0x0000000400047c02 */ /* 0x000fe20008000f00 */
[----:B------:R-:W-:Y:S02]  /*0240*/  UISETP.EQ.AND UP2, UPT, UR4, URZ, !UP0 ;  /* 0x0000003f0400728c */ /* 0x000fe4000c742270 */
[----:B------:R-:W-:Y:S02]  /*0250*/  UISETP.EQ.AND UP3, UPT, UR4, URZ, !UP1 ;  /* 0x0000003f0400728c */ /* 0x000fe4000cf62270 */
[----:B------:R-:W-:Y:S01]  /*0260*/  UISETP.GE.U32.AND UP4, UPT, UR10, 0x4, UPT ;  /* 0x000000040a00788c */ /* 0x000fe2000bf86070 */
[----:B------:R2:W-:Y:S01]  /*0270*/  STL [R1], R4 ;  /* 0x0000000401007387 */ /* 0x0005e20000100800 */
[----:B------:R-:W-:Y:S02]  /*0280*/  USEL UR4, URZ, 0x1, !UP2 ;  /* 0x000000013f047887 */ /* 0x000fe4000d000000 */
[----:B------:R-:W-:-:S02]  /*0290*/  USEL UR6, URZ, 0x1, !UP3 ;  /* 0x000000013f067887 */ /* 0x000fc4000d800000 */
[----:B------:R-:W-:Y:S01]  /*02a0*/  USEL UR7, UR4, 0x2, UP4 ;  /* 0x0000000204077887 */ /* 0x000fe2000a000000 */
[----:B-1----:R-:W-:Y:S01]  /*02b0*/  ISETP.NE.AND P0, PT, R3, RZ, PT ;  /* 0x000000ff0300720c */ /* 0x002fe20003f05270 */
[----:B------:R-:W-:Y:S01]  /*02c0*/  USEL UR4, UR6, 0x2, UP4 ;  /* 0x0000000206047887 */ /* 0x000fe2000a000000 */
[----:B------:R-:W-:-:S03]  /*02d0*/  MOV R3, UR5 ;  /* 0x0000000500037c02 */ /* 0x000fc60008000f00 */
[----:B------:R-:W-:Y:S02]  /*02e0*/  IMAD.U32 R5, RZ, RZ, UR7 ;  /* 0x00000007ff057e24 */ /* 0x000fe4000f8e00ff */
[----:B------:R-:W-:-:S05]  /*02f0*/  MOV R2, UR4 ;  /* 0x0000000400027c02 */ /* 0x000fca0008000f00 */
[----:B------:R2:W-:Y:S04]  /*0300*/  STL [R1+0x4], R2 ;  /* 0x0000040201007387 */ /* 0x0005e80000100800 */
[----:B------:R2:W-:Y:S01]  /*0310*/  STL [R1+0x8], R5 ;  /* 0x0000080501007387 */ /* 0x0005e20000100800 */
[----:B------:R-:W-:Y:S05]  /*0320*/  @P0 BRA `(.L_x_2) ;  /* 0x0000000000480947 */ /* 0x000fea0003800000 */
[----:B------:R-:W1:Y:S01]  /*0330*/  S2UR UR8, SR_CgaCtaId ;  /* 0x00000000000879c3 */ /* 0x000e620000008800 */
[----:B------:R-:W-:Y:S01]  /*0340*/  UMOV UR4, 0x400 ;  /* 0x0000040000047882 */ /* 0x000fe20000000000 */
[----:B------:R-:W-:Y:S01]  /*0350*/  UMOV UR5, 0x1 ;  /* 0x0000000100057882 */ /* 0x000fe20000000000 */
[----:B------:R-:W-:Y:S01]  /*0360*/  UMOV UR6, 0x80 ;  /* 0x0000008000067882 */ /* 0x000fe20000000000 */
[----:B------:R-:W-:Y:S01]  /*0370*/  ELECT P0, URZ, PT ;  /* 0x00000000003f782f */ /* 0x000fe20003800000 */
[----:B------:R-:W-:-:S04]  /*0380*/  UIADD3 UR6, -UR6, 0x100000, URZ ;  /* 0x0010000006067890 */ /* 0x000fc8000fffe13f */
[----:B------:R-:W-:Y:S02]  /*0390*/  USHF.L.U32 UR7, UR6, 0xb, URZ ;  /* 0x0000000b06077899 */ /* 0x000fe4000800063f */
[----:B------:R-:W-:Y:S02]  /*03a0*/  USHF.L.U32 UR6, UR6, 0x1, URZ ;  /* 0x0000000106067899 */ /* 0x000fe4000800063f */
[----:B-1----:R-:W-:Y:S02]  /*03b0*/  ULEA UR8, UR8, UR4, 0x18 ;  /* 0x0000000408087291 */ /* 0x002fe4000f8ec03f */
[----:B------:R-:W-:-:S04]  /*03c0*/  UIADD3 UR4, -UR5, 0x100000, URZ ;  /* 0x0010000005047890 */ /* 0x000fc8000fffe13f */
[----:B------:R-:W-:Y:S02]  /*03d0*/  USHF.L.U32 UR5, UR4, 0xb, URZ ;  /* 0x0000000b04057899 */ /* 0x000fe4000800063f */
[----:B------:R-:W-:Y:S01]  /*03e0*/  USHF.L.U32 UR4, UR4, 0x1, URZ ;  /* 0x0000000104047899 */ /* 0x000fe2000800063f */
[----:B------:R-:W1:Y:S11]  /*03f0*/  FENCE.VIEW.ASYNC.S ;  /* 0x00000000000073c6 */ /* 0x000e760000000000 */
[----:B-1----:R1:W3:Y:S01]  /*0400*/  SYNCS.EXCH.64 URZ, [UR8+0x58450], UR4 ;  /* 0x05845004083f75b2 */ /* 0x0022e20008000100 */
[----:B------:R1:W4:Y:S01]  /*0410*/  SYNCS.EXCH.64 URZ, [UR8+0x58460], UR6 ;  /* 0x05846006083f75b2 */ /* 0x0003220008000100 */
[----:B------:R1:W1:Y:S01]  /*0420*/  SYNCS.EXCH.64 URZ, [UR8+0x58458], UR4 ;  /* 0x05845804083f75b2 */ /* 0x0002620008000100 */
[----:B------:R1:W1:Y:S01]  /*0430*/  SYNCS.EXCH.64 URZ, [UR8+0x58468], UR6 ;  /* 0x05846806083f75b2 */ /* 0x0002620008000100 */
[----:B------:R-:W-:Y:S01]  /*0440*/  NOP ;  /* 0x0000000000007918 */ /* 0x000fe20000000000 */
.L_x_2:
[----:B--2---:R-:W2:Y:S01]  /*0450*/  SHFL.IDX PT, R2, R0, RZ, 0x1f ;  /* 0x00001fff00027589 */ /* 0x004ea200000e0000 */
[----:B------:R-:W-:Y:S01]  /*0460*/  NOP ;  /* 0x0000000000007918 */ /* 0x000fe20000000000 */
[----:B--2---:R-:W-:-:S13]  /*0470*/  ISETP.NE.AND P0, PT, R2, RZ, PT ;  /* 0x000000ff0200720c */ /* 0x004fda0003f05270 */
[----:B------:R-:W-:Y:S05]  /*0480*/  @P0 BRA `(.L_x_3) ;  /* 0x0000000000600947 */ /* 0x000fea0003800000 */
[----:B-1----:R-:W1:Y:S01]  /*0490*/  S2UR UR5, SR_CgaCtaId ;  /* 0x00000000000579c3 */ /* 0x002e620000008800 */
[----:B------:R-:W-:Y:S01]  /*04a0*/  UMOV UR4, 0x400 ;  /* 0x0000040000047882 */ /* 0x000fe20000000000 */
[----:B------:R-:W-:Y:S01]  /*04b0*/  UMOV UR6, 0x1 ;  /* 0x0000000100067882 */ /* 0x000fe20000000000 */
[----:B------:R-:W-:Y:S01]  /*04c0*/  UMOV UR9, 0x100 ;  /* 0x0000010000097882 */ /* 0x000fe20000000000 */
[----:B------:R-:W-:-:S04]  /*04d0*/  UIADD3 UR6, -UR6, 0x100000, URZ ;  /* 0x0010000006067890 */ /* 0x000fc8000fffe13f */
[----:B------:R-:W-:Y:S02]  /*04e0*/  USHF.L.U32 UR7, UR6, 0xb, URZ ;  /* 0x0000000b06077899 */ /* 0x000fe4000800063f */
[----:B------:R-:W-:Y:S01]  /*04f0*/  USHF.L.U32 UR6, UR6, 0x1, URZ ;  /* 0x0000000106067899 */ /* 0x000fe2000800063f */
[----:B------:R-:W-:Y:S01]  /*0500*/  ELECT P0, URZ, PT ;  /* 0x00000000003f782f */ /* 0x000fe20003800000 */
[----:B-1----:R-:W-:Y:S02]  /*0510*/  ULEA UR8, UR5, UR4, 0x18 ;  /* 0x0000000405087291 */ /* 0x002fe4000f8ec03f */
[----:B------:R-:W-:-:S04]  /*0520*/  UIADD3 UR4, -UR9, 0x100000, URZ ;  /* 0x0010000009047890 */ /* 0x000fc8000fffe13f */
[----:B------:R-:W-:Y:S02]  /*0530*/  USHF.L.U32 UR5, UR4, 0xb, URZ ;  /* 0x0000000b04057899 */ /* 0x000fe4000800063f */
[----:B------:R-:W-:Y:S01]  /*0540*/  USHF.L.U32 UR4, UR4, 0x1, URZ ;  /* 0x0000000104047899 */ /* 0x000fe2000800063f */
[----:B------:R-:W1:Y:S03]  /*0550*/  FENCE.VIEW.ASYNC.S ;  /* 0x00000000000073c6 */ /* 0x000e660000000000 */
[----:B-1----:R2:W1:Y:S08]  /*0560*/  SYNCS.EXCH.64 URZ, [UR8+0x58400], UR6 ;  /* 0x05840006083f75b2 */ /* 0x0024700008000100 */
[----:B------:R2:W1:Y:S01]  /*0570*/  SYNCS.EXCH.64 URZ, [UR8+0x58428], UR4 ;  /* 0x05842804083f75b2 */ /* 0x0004620008000100 */
[----:B------:R2:W1:Y:S01]  /*0580*/  SYNCS.EXCH.64 URZ, [UR8+0x58408], UR6 ;  /* 0x05840806083f75b2 */ /* 0x0004620008000100 */
[----:B------:R2:W1:Y:S01]  /*0590*/  SYNCS.EXCH.64 URZ, [UR8+0x58430], UR4 ;  /* 0x05843004083f75b2 */ /* 0x0004620008000100 */
[----:B------:R2:W1:Y:S01]  /*05a0*/  SYNCS.EXCH.64 URZ, [UR8+0x58410], UR6 ;  /* 0x05841006083f75b2 */ /* 0x0004620008000100 */
[----:B------:R2:W1:Y:S01]  /*05b0*/  SYNCS.EXCH.64 URZ, [UR8+0x58438], UR4 ;  /* 0x05843804083f75b2 */ /* 0x0004620008000100 */
[----:B------:R2:W1:Y:S01]  /*05c0*/  SYNCS.EXCH.64 URZ, [UR8+0x58418], UR6 ;  /* 0x05841806083f75b2 */ /* 0x0004620008000100 */
[----:B------:R2:W1:Y:S01]  /*05d0*/  SYNCS.EXCH.64 URZ, [UR8+0x58440], UR4 ;  /* 0x05844004083f75b2 */ /* 0x0004620008000100 */
[----:B------:R2:W1:Y:S01]  /*05e0*/  SYNCS.EXCH.64 URZ, [UR8+0x58420], UR6 ;  /* 0x05842006083f75b2 */ /* 0x0004620008000100 */
[----:B------:R2:W1:Y:S02]  /*05f0*/  SYNCS.EXCH.64 URZ, [UR8+0x58448], UR4 ;  /* 0x05844804083f75b2 */ /* 0x0004640008000100 */
[----:B--2---:R-:W-:Y:S01]  /*0600*/  NOP ;  /* 0x0000000000007918 */ /* 0x004fe20000000000 */
.L_x_3:
[----:B------:R-:W2:Y:S01]  /*0610*/  SHFL.IDX PT, R2, R0, RZ, 0x1f ;  /* 0x00001fff00027589 */ /* 0x000ea200000e0000 */
        /* <DEDUP_REMOVED lines=19> */
[----:B------:R2:W1:Y:S02]  /*0750*/  SYNCS.EXCH.64 URZ, [UR8+0x58488], UR4 ;  /* 0x05848804083f75b2 */ /* 0x0004640008000100 */
[----:B--2---:R-:W-:Y:S01]  /*0760*/  NOP ;  /* 0x0000000000007918 */ /* 0x004fe20000000000 */
.L_x_4:
[----:B------:R-:W2:Y:S01]  /*0770*/  SHFL.IDX PT, R2, R0, RZ, 0x1f ;  /* 0x00001fff00027589 */ /* 0x000ea200000e0000 */
[----:B------:R-:W-:Y:S01]  /*0780*/  ELECT P0, URZ, PT ;  /* 0x00000000003f782f */ /* 0x000fe20003800000 */
[----:B------:R-:W-:Y:S01]  /*0790*/  NOP ;  /* 0x0000000000007918 */ /* 0x000fe20000000000 */
[----:B-1----:R-:W-:Y:S02]  /*07a0*/  UMOV UR4, 0x80 ;  /* 0x0000008000047882 */ /* 0x002fe40000000000 */
[C---:B--2---:R-:W-:Y:S02]  /*07b0*/  ISETP.NE.OR P0, PT, R2.reuse, RZ, !P0 ;  /* 0x000000ff0200720c */ /* 0x044fe40004705670 */
[----:B------:R-:W-:-:S11]  /*07c0*/  ISETP.NE.AND P3, PT, R2, RZ, PT ;  /* 0x000000ff0200720c */ /* 0x000fd60003f65270 */
[----:B------:R-:W-:Y:S01]  /*07d0*/  VOTEU.ALL UP2, P0 ;  /* 0x00000000003f7886 */ /* 0x000fe20000040000 */
[----:B------:R-:W-:Y:S01]  /*07e0*/  VOTEU.ALL UP3, P0 ;  /* 0x00000000003f7886 */ /* 0x000fe20000060000 */
[----:B------:R-:W-:Y:S01]  /*07f0*/  VOTEU.ALL UP4, P0 ;  /* 0x00000000003f7886 */ /* 0x000fe20000080000 */
[----:B------:R-:W-:Y:S02]  /*0800*/  VOTEU.ALL UP5, P0 ;  /* 0x00000000003f7886 */ /* 0x000fe400000a0000 */
[----:B------:R-:W1:Y:S01]  /*0810*/  @!UP2 S2UR UR7, SR_CgaCtaId ;  /* 0x000000000007a9c3 */ /* 0x000e620000008800 */
[----:B------:R-:W-:Y:S01]  /*0820*/  @!UP2 UMOV UR6, 0x400 ;  /* 0x000004000006a882 */ /* 0x000fe20000000000 */
[----:B------:R-:W-:-:S04]  /*0830*/  @!UP2 UIADD3 UR4, -UR4, 0x100000, URZ ;  /* 0x001000000404a890 */ /* 0x000fc8000fffe13f */
[----:B------:R-:W-:Y:S02]  /*0840*/  @!UP2 USHF.L.U32 UR5, UR4, 0xb, URZ ;  /* 0x0000000b0405a899 */ /* 0x000fe4000800063f */
[----:B------:R-:W-:Y:S02]  /*0850*/  @!UP2 USHF.L.U32 UR4, UR4, 0x1, URZ ;  /* 0x000000010404a899 */ /* 0x000fe4000800063f */
[----:B-1----:R-:W-:Y:S01]  /*0860*/  @!UP2 ULEA UR6, UR7, UR6, 0x18 ;  /* 0x000000060706a291 */ /* 0x002fe2000f8ec03f */
[----:B------:R-:W-:Y:S01]  /*0870*/  VOTEU.ALL UP2, P0 ;  /* 0x00000000003f7886 */ /* 0x000fe20000040000 */
[----:B------:R-:W1:Y:S10]  /*0880*/  FENCE.VIEW.ASYNC.S ;  /* 0x00000000000073c6 */ /* 0x000e740000000000 */
[----:B-1----:R1:W2:Y:S01]  /*0890*/  @!UP2 SYNCS.EXCH.64 URZ, [UR6+0x58490], UR4 ;  /* 0x05849004063fa5b2 */ /* 0x0022a20008000100 */
[----:B------:R1:W1:Y:S01]  /*08a0*/  @!UP3 SYNCS.EXCH.64 URZ, [UR6+0x58498], UR4 ;  /* 0x05849804063fb5b2 */ /* 0x0002620008000100 */
[----:B------:R1:W1:Y:S01]  /*08b0*/  @!UP4 SYNCS.EXCH.64 URZ, [UR6+0x584a0], UR4 ;  /* 0x0584a004063fc5b2 */ /* 0x0002620008000100 */
[----:B------:R1:W1:Y:S01]  /*08c0*/  @!UP5 SYNCS.EXCH.64 URZ, [UR6+0x584a8], UR4 ;  /* 0x0584a804063fd5b2 */ /* 0x0002620008000100 */
[----:B------:R-:W-:Y:S01]  /*08d0*/  NOP ;  /* 0x0000000000007918 */ /* 0x000fe20000000000 */
[----:B------:R-:W-:Y:S05]  /*08e0*/  @P3 BRA `(.L_x_5) ;  /* 0x0000000000583947 */ /* 0x000fea0003800000 */
[----:B-1----:R-:W1:Y:S01]  /*08f0*/  S2UR UR5, SR_CgaCtaId ;  /* 0x00000000000579c3 */ /* 0x002e620000008800 */
[----:B------:R-:W-:Y:S01]  /*0900*/  UMOV UR4, 0x400 ;  /* 0x0000040000047882 */ /* 0x000fe20000000000 */
[----:B------:R-:W-:Y:S01]  /*0910*/  UMOV UR6, 0x20 ;  /* 0x0000002000067882 */ /* 0x000fe20000000000 */
[----:B------:R-:W-:Y:S01]  /*0920*/  UMOV UR7, 0x80 ;  /* 0x0000008000077882 */ /* 0x000fe20000000000 */
[----:B------:R-:W-:Y:S01]  /*0930*/  ELECT P0, URZ, PT ;  /* 0x00000000003f782f */ /* 0x000fe20003800000 */
[----:B-1----:R-:W-:Y:S02]  /*0940*/  ULEA UR8, UR5, UR4, 0x18 ;  /* 0x0000000405087291 */ /* 0x002fe4000f8ec03f */
[----:B------:R-:W-:-:S04]  /*0950*/  UIADD3 UR4, -UR6, 0x100000, URZ ;  /* 0x0010000006047890 */ /* 0x000fc8000fffe13f */
[----:B------:R-:W-:Y:S02]  /*0960*/  USHF.L.U32 UR5, UR4, 0xb, URZ ;  /* 0x0000000b04057899 */ /* 0x000fe4000800063f */
[----:B------:R-:W-:Y:S02]  /*0970*/  USHF.L.U32 UR4, UR4, 0x1, URZ ;  /* 0x0000000104047899 */ /* 0x000fe4000800063f */
        /* <DEDUP_REMOVED lines=12> */
[----:B------:R-:W-:Y:S01]  /*0a40*/  NOP ;  /* 0x0000000000007918 */ /* 0x000fe20000000000 */
.L_x_5:
[----:B------:R-:W-:Y:S01]  /*0a50*/  VOTEU.ANY UP2, P2 ;  /* 0x00000000003f7886 */ /* 0x000fe20001040100 */
[----:B-1----:R-:W-:Y:S01]  /*0a60*/  R2UR UR8, R4 ;  /* 0x00000000040872ca */ /* 0x002fe200000e0000 */
[----:B------:R-:W-:Y:S01]  /*0a70*/  UMOV UR4, 0x40 ;  /* 0x0000004000047882 */ /* 0x000fe20000000000 */
[----:B------:R-:W-:Y:S01]  /*0a80*/  NOP ;  /* 0x0000000000007918 */ /* 0x000fe20000000000 */
[----:B------:R-:W-:Y:S01]  /*0a90*/  ISETP.EQ.AND P0, PT, R3, 0x2, P1 ;  /* 0x000000020300780c */ /* 0x000fe20000f02270 */
[----:B------:R-:W1:Y:S01]  /*0aa0*/  @UP2 S2UR UR7, SR_CgaCtaId ;  /* 0x00000000000729c3 */ /* 0x000e620000008800 */
[----:B------:R-:W-:Y:S01]  /*0ab0*/  @UP2 UMOV UR6, 0x400 ;  /* 0x0000040000062882 */ /* 0x000fe20000000000 */
[----:B------:R-:W-:-:S04]  /*0ac0*/  @UP2 UIADD3 UR4, -UR4, 0x100000, URZ ;  /* 0x0010000004042890 */ /* 0x000fc8000fffe13f */
[----:B------:R-:W-:Y:S02]  /*0ad0*/  @UP2 USHF.L.U32 UR5, UR4, 0xb, URZ ;  /* 0x0000000b04052899 */ /* 0x000fe4000800063f */
[----:B------:R-:W-:Y:S01]  /*0ae0*/  @UP2 USHF.L.U32 UR4, UR4, 0x1, URZ ;  /* 0x0000000104042899 */ /* 0x000fe2000800063f */
[----:B------:R-:W-:Y:S01]  /*0af0*/  ISETP.NE.AND P3, PT, RZ, UR8, PT ;  /* 0x00000008ff007c0c */ /* 0x000fe2000bf65270 */
[----:B-1----:R-:W-:Y:S01]  /*0b00*/  @UP2 ULEA UR6, UR7, UR6, 0x18 ;  /* 0x0000000607062291 */ /* 0x002fe2000f8ec03f */
[----:B------:R-:W-:Y:S01]  /*0b10*/  VOTEU.ANY UP2, P2 ;  /* 0x00000000003f7886 */ /* 0x000fe20001040100 */
[----:B------:R-:W-:Y:S01]  /*0b20*/  ISETP.EQ.AND P2, PT, R3, 0x1, P1 ;  /* 0x000000010300780c */ /* 0x000fe20000f42270 */
[----:B------:R-:W1:Y:S09]  /*0b30*/  FENCE.VIEW.ASYNC.S ;  /* 0x00000000000073c6 */ /* 0x000e720000000000 */
[----:B-1----:R1:W2:Y:S01]  /*0b40*/  @UP2 SYNCS.EXCH.64 URZ, [UR6+0x584b0], UR4 ;  /* 0x0584b004063f25b2 */ /* 0x0022a20008000100 */
[----:B------:R-:W-:Y:S01]  /*0b50*/  NOP ;  /* 0x0000000000007918 */ /* 0x000fe20000000000 */
[----:B--234-:R-:W-:Y:S06]  /*0b60*/  BAR.SYNC.DEFER_BLOCKING 0x0 ;  /* 0x0000000000007b1d */ /* 0x01cfec0000010000 */
[----:B------:R-:W-:Y:S05]  /*0b70*/  @!P3 BRA `(.L_x_6) ;  /* 0x0000010c00f4b947 */ /* 0x000fea0003800000 */
[----:B------:R-:W-:-:S06]  /*0b80*/  UISETP.GT.U32.AND UP0, UPT, UR10, 0x3, UPT ;  /* 0x000000030a00788c */ /* 0x000fcc000bf04070 */
[----:B------:R-:W-:-:S13]  /*0b90*/  PLOP3.LUT P0, PT, PT, PT, UP0, 0x80, 0x0 ;  /* 0x000000000000781c */ /* 0x000fda0003f0f008 */
[----:B-1----:R-:W-:Y:S05]  /*0ba0*/  @P0 EXIT ;  /* 0x000000000000094d */ /* 0x002fea0003800000 */
.L_x_7:
[----:B------:R-:W-:-:S08]  /*0bb0*/  NOP ;  /* 0x0000000000007918 */ /* 0x000fd00000000000 */
[----:B------:R-:W1:Y:S02]  /*0bc0*/  USETMAXREG.TRY_ALLOC.CTAPOOL UP0, 0xf0 ;  /* 0x000000f0000079c8 */ /* 0x000e640008000600 */
[----:B-1----:R-:W-:-:S13]  /*0bd0*/  PLOP3.LUT P0, PT, PT, PT, UP0, 0x80, 0x0 ;  /* 0x000000000000781c */ /* 0x002fda0003f0f008 */
[----:B------:R-:W-:Y:S05]  /*0be0*/  @!P0 BRA `(.L_x_7) ;  /* 0xfffffffc00f08947 */ /* 0x000fea000383ffff */
[----:B------:R-:W-:Y:S02]  /*0bf0*/  ULDC UR4, c[0x0][0xa00] ;  /* 0x0002800000047ab9 */ /* 0x000fe40000000800 */
[----:B------:R-:W-:-:S13]  /*0c00*/  ISETP.GE.AND P0, PT, R19, UR4, PT ;  /* 0x0000000413007c0c */ /* 0x000fda000bf06270 */
[----:B------:R-:W-:Y:S05]  /*0c10*/  @P0 EXIT ;  /* 0x000000000000094d */ /* 0x000fea0003800000 */
[----:B------:R-:W2:Y:S04]  /*0c20*/  LDL R0, [R1+0x8] ;  /* 0x0000080001007983 */ /* 0x000ea80000100800 */
[----:B------:R-:W3:Y:S01]  /*0c30*/  LDL R3, [R1] ;  /* 0x0000000001037983 */ /* 0x000ee20000100800 */
[----:B------:R-:W1:Y:S01]  /*0c40*/  S2R R2, SR_TID.X ;  /* 0x0000000000027919 */ /* 0x000e620000002100 */
[----:B------:R-:W-:Y:S01]  /*0c50*/  UMOV UR61, URZ ;  /* 0x0000003f003d7c82 */ /* 0x000fe20008000000 */
[----:B------:R-:W-:Y:S01]  /*0c60*/  UMOV UR37, URZ ;  /* 0x0000003f00257c82 */ /* 0x000fe20008000000 */
[----:B--2---:R-:W-:Y:S02]  /*0c70*/  R2UR UR5, R0 ;  /* 0x00000000000572ca */ /* 0x004fe400000e0000 */
[----:B-1----:R-:W-:-:S04]  /*0c80*/  SHF.R.S32.HI R0, RZ, 0x1f, R2 ;  /* 0x0000001fff007819 */ /* 0x002fc80000011402 */
[----:B------:R-:W-:-:S04]  /*0c90*/  LEA.HI R0, R0, R2, RZ, 0x7 ;  /* 0x0000000200007211 */ /* 0x000fc800078f38ff */
[----:B------:R-:W-:-:S04]  /*0ca0*/  LOP3.LUT R0, R0, 0xffffff80, RZ, 0xc0, !PT ;  /* 0xffffff8000007812 */ /* 0x000fc800078ec0ff */
[----:B------:R-:W-:Y:S02]  /*0cb0*/  IADD3 R0, -R0, R2, RZ ;  /* 0x0000000200007210 */ /* 0x000fe40007ffe1ff */
[----:B---3--:R-:W-:Y:S02]  /*0cc0*/  R2UR UR4, R3 ;  /* 0x00000000030472ca */ /* 0x008fe400000e0000 */
[----:B------:R-:W-:-:S04]  /*0cd0*/  SHF.R.S32.HI R3, RZ, 0x1f, R0 ;  /* 0x0000001fff037819 */ /* 0x000fc80000011400 */
[----:B------:R-:W-:-:S04]  /*0ce0*/  LEA.HI R2, R3, R0, RZ, 0x2 ;  /* 0x0000000003027211 */ /* 0x000fc800078f10ff */
[--C-:B------:R-:W-:Y:S02]  /*0cf0*/  SHF.R.S32.HI R4, RZ, 0x2, R2.reuse ;  /* 0x00000002ff047819 */ /* 0x100fe40000011402 */
[----:B------:R-:W-:-:S04]  /*0d00*/  SHF.R.S32.HI R5, RZ, 0x1f, R2 ;  /* 0x0000001fff057819 */ /* 0x000fc80000011402 */
[----:B------:R-:W-:Y:S01]  /*0d10*/  LEA.HI R5, R5, R4, RZ, 0x3 ;  /* 0x0000000405057211 */ /* 0x000fe200078f18ff */
[----:B------:R-:W-:-:S03]  /*0d20*/  UISETP.NE.AND UP0, UPT, UR4, 0x1, UPT ;  /* 0x000000010400788c */ /* 0x000fc6000bf05270 */
[----:B------:R-:W-:Y:S02]  /*0d30*/  LOP3.LUT R7, R5, 0xfffffff8, RZ, 0xc0, !PT ;  /* 0xfffffff805077812 */ /* 0x000fe400078ec0ff */
[----:B------:R-:W-:Y:S02]  /*0d40*/  LEA.HI R5, R3, R0, RZ, 0x5 ;  /* 0x0000000003057211 */ /* 0x000fe400078f28ff */
[----:B------:R-:W-:Y:S01]  /*0d50*/  LOP3.LUT R3, R2, 0x7ffffffc, RZ, 0xc0, !PT ;  /* 0x7ffffffc02037812 */ /* 0x000fe200078ec0ff */
[----:B------:R-:W-:Y:S01]  /*0d60*/  USEL UR4, URZ, 0x1, UP0 ;  /* 0x000000013f047887 */ /* 0x000fe20008000000 */
[----:B------:R-:W-:Y:S01]  /*0d70*/  IADD3 R4, R4, -R7, RZ ;  /* 0x8000000704047210 */ /* 0x000fe20007ffe0ff */
[----:B------:R-:W-:Y:S01]  /*0d80*/  ULOP3.LUT UR6, UR5, 0x1, URZ, 0xfc, !UPT ;  /* 0x0000000105067892 */ /* 0x000fe2000f8efc3f */
[----:B------:R-:W-:Y:S02]  /*0d90*/  SHF.R.S32.HI R5, RZ, 0x5, R5 ;  /* 0x00000005ff057819 */ /* 0x000fe40000011405 */
[----:B------:R-:W-:Y:S01]  /*0da0*/  IADD3 R3, R0, -R3, RZ ;  /* 0x8000000300037210 */ /* 0x000fe20007ffe0ff */
[----:B------:R-:W-:Y:S01]  /*0db0*/  UMOV UR5, URZ ;  /* 0x0000003f00057c82 */ /* 0x000fe20008000000 */
[----:B------:R-:W-:Y:S01]  /*0dc0*/  MOV R2, RZ ;  /* 0x000000ff00027202 */ /* 0x000fe20000000f00 */
[----:B------:R-:W-:Y:S01]  /*0dd0*/  IMAD R17, R5, 0x10, R4 ;  /* 0x0000001005117824 */ /* 0x000fe200078e0204 */
[----:B------:R-:W-:Y:S01]  /*0de0*/  MOV R202, UR6 ;  /* 0x0000000600ca7c02 */ /* 0x000fe20008000f00 */
[----:B------:R-:W-:Y:S01]  /*0df0*/  IMAD.SHL.U32 R16, R3, 0x2, RZ ;  /* 0x0000000203107824 */ /* 0x000fe200078e00ff */
[----:B------:R-:W-:-:S02]  /*0e00*/  MOV R200, UR4 ;  /* 0x0000000400c87c02 */ /* 0x000fc40008000f00 */
[----:B------:R-:W-:-:S07]  /*0e10*/  MOV R18, UR5 ;  /* 0x0000000500127c02 */ /* 0x000fce0008000f00 */
.L_x_85:
[----:B--2---:R-:W2:Y:S01]  /*0e20*/  LDL R3, [R1] ;  /* 0x0000000001037983 */ /* 0x004ea20000100800 */
[----:B------:R-:W-:Y:S01]  /*0e30*/  ULDC UR9, c[0x0][0xa04] ;  /* 0x0002810000097ab9 */ /* 0x000fe20000000800 */
[----:B------:R-:W-:Y:S01]  /*0e40*/  R2UR UR8, R19 ;  /* 0x00000000130872ca */ /* 0x000fe200000e0000 */
[----:B------:R-:W-:Y:S01]  /*0e50*/  UISETP.NE.AND UP0, UPT, UR9, 0x1, UPT ;  /* 0x000000010900788c */ /* 0x000fe2000bf05270 */
[----:B------:R-:W-:Y:S01]  /*0e60*/  ULDC UR4, c[0x0][0xa10] ;  /* 0x0002840000047ab9 */ /* 0x000fe20000000800 */
[----:B------:R-:W-:Y:S01]  /*0e70*/  ULDC UR36, c[0x0][0xa1c] ;  /* 0x0002870000247ab9 */ /* 0x000fe20000000800 */
[----:B------:R-:W-:-:S08]  /*0e80*/  UISETP.NE.AND UP1, UPT, UR4, 0x1, UPT ;  /* 0x000000010400788c */ /* 0x000fd0000bf25270 */
[----:B------:R-:W-:Y:S01]  /*0e90*/  @UP0 ULDC.64 UR6, c[0x0][0xa08] ;  /* 0x0002820000060ab9 */ /* 0x000fe20000000a00 */
[----:B------:R-:W-:Y:S01]  /*0ea0*/  UMOV UR11, UR8 ;  /* 0x00000008000b7c82 */ /* 0x000fe20008000000 */
[----:B------:R-:W-:-:S03]  /*0eb0*/  UIMAD.WIDE.U32 UR4, UR8, UR6, URZ ;  /* 0x00000006080472a5 */ /* 0x000fc6000f8e003f */
[----:B------:R-:W-:Y:S01]  /*0ec0*/  @UP1 ULDC UR6, c[0x0][0xa18] ;  /* 0x0002860000061ab9 */ /* 0x000fe20000000800 */
[----:B------:R-:W-:Y:S02]  /*0ed0*/  @UP0 USHF.R.U32.HI UR11, URZ, UR7, UR5 ;  /* 0x000000073f0b0299 */ /* 0x000fe40008011605 */
[----:B------:R-:W-:Y:S01]  /*0ee0*/  UISETP.NE.AND UP0, UPT, UR36, 0x1, UPT ;  /* 0x000000012400788c */ /* 0x000fe2000bf05270 */
[----:B------:R-:W-:Y:S02]  /*0ef0*/  @UP1 ULDC UR4, c[0x0][0xa14] ;  /* 0x0002850000041ab9 */ /* 0x000fe40000000800 */
[----:B------:R-:W-:Y:S02]  /*0f00*/  UIMAD.WIDE.U32 UR4, UR11, UR4, URZ ;  /* 0x000000040b0472a5 */ /* 0x000fe4000f8e003f */
[----:B------:R-:W-:Y:S01]  /*0f10*/  IADD3 R0, RZ, -UR11, RZ ;  /* 0x8000000bff007c10 */ /* 0x000fe2000fffe0ff */
[----:B------:R-:W-:Y:S01]  /*0f20*/  UMOV UR10, UR11 ;  /* 0x0000000b000a7c82 */ /* 0x000fe20008000000 */
[----:B------:R-:W-:Y:S01]  /*0f30*/  MOV R23, UR11 ;  /* 0x0000000b00177c02 */ /* 0x000fe20008000f00 */
[----:B------:R-:W-:-:S02]  /*0f40*/  @UP1 USHF.R.U32.HI UR10, URZ, UR6, UR5 ;  /* 0x000000063f0a1299 */ /* 0x000fc40008011605 */
[----:B------:R-:W-:Y:S01]  /*0f50*/  IMAD R0, R0, UR9, R19 ;  /* 0x0000000900007c24 */ /* 0x000fe2000f8e0213 */
[----:B------:R-:W-:Y:S02]  /*0f60*/  @UP0 ULDC.64 UR6, c[0x0][0xa20] ;  /* 0x0002880000060ab9 */ /* 0x000fe40000000a00 */
[----:B------:R-:W-:Y:S02]  /*0f70*/  UIMAD.WIDE.U32 UR4, UR10, UR6, URZ ;  /* 0x000000060a0472a5 */ /* 0x000fe4000f8e003f */
[----:B------:R-:W-:Y:S01]  /*0f80*/  MOV R22, UR10 ;  /* 0x0000000a00167c02 */ /* 0x000fe20008000f00 */
[----:B------:R-:W-:Y:S01]  /*0f90*/  UMOV UR6, UR10 ;  /* 0x0000000a00067c82 */ /* 0x000fe20008000000 */
[----:B------:R-:W-:-:S04]  /*0fa0*/  @UP0 USHF.R.U32.HI UR6, URZ, UR7, UR5 ;  /* 0x000000073f060299 */ /* 0x000fc80008011605 */
[----:B------:R-:W-:-:S04]  /*0fb0*/  UIADD3 UR4, -UR6, URZ, URZ ;  /* 0x0000003f06047290 */ /* 0x000fc8000fffe13f */
[----:B------:R-:W-:Y:S01]  /*0fc0*/  UIMAD UR36, UR36, UR4, UR10 ;  /* 0x00000004242472a4 */ /* 0x000fe2000f8e020a */
[----:B--2---:R-:W-:-:S13]  /*0fd0*/  R2UR UR12, R3 ;  /* 0x00000000030c72ca */ /* 0x004fda00000e0000 */
[----:B------:R-:W-:-:S06]  /*0fe0*/  UISETP.NE.AND UP2, UPT, UR12, 0x1, UPT ;  /* 0x000000010c00788c */ /* 0x000fcc000bf45270 */
[----:B------:R-:W-:-:S13]  /*0ff0*/  PLOP3.LUT P0, PT, PT, PT, UP2, 0x80, 0x0 ;  /* 0x000000000000781c */ /* 0x000fda0003f0f028 */
[----:B----4-:R-:W-:Y:S05]  /*1000*/  @!P0 BRA `(.L_x_8) ;  /* 0x00000000008c8947 */ /* 0x010fea0003800000 */
[----:B------:R-:W-:-:S13]  /*1010*/  R2UR UR4, R3 ;  /* 0x00000000030472ca */ /* 0x000fda00000e0000 */
[----:B------:R-:W-:-:S06]  /*1020*/  UISETP.NE.AND UP0, UPT, UR4, 0x2, UPT ;  /* 0x000000020400788c */ /* 0x000fcc000bf05270 */
[----:B------:R-:W-:-:S13]  /*1030*/  PLOP3.LUT P1, PT, PT, PT, UP0, 0x80, 0x0 ;  /* 0x000000000000781c */ /* 0x000fda0003f2f008 */
[----:B------:R-:W-:Y:S05]  /*1040*/  @!P1 BRA `(.L_x_9) ;  /* 0x00000000005c9947 */ /* 0x000fea0003800000 */
[----:B------:R-:W-:-:S13]  /*1050*/  R2UR UR4, R3 ;  /* 0x00000000030472ca */ /* 0x000fda00000e0000 */
[----:B------:R-:W-:-:S06]  /*1060*/  UISETP.NE.AND UP0, UPT, UR4, 0x3, UPT ;  /* 0x000000030400788c */ /* 0x000fcc000bf05270 */
[----:B------:R-:W-:-:S13]  /*1070*/  PLOP3.LUT P1, PT, PT, PT, UP0, 0x80, 0x0 ;  /* 0x000000000000781c */ /* 0x000fda0003f2f008 */
[----:B------:R-:W-:Y:S05]  /*1080*/  @!P1 BRA `(.L_x_10) ;  /* 0x0000000000309947 */ /* 0x000fea0003800000 */
[----:B------:R-:W-:-:S13]  /*1090*/  R2UR UR4, R3 ;  /* 0x00000000030472ca */ /* 0x000fda00000e0000 */
[----:B------:R-:W-:-:S06]  /*10a0*/  UISETP.NE.AND UP0, UPT, UR4, 0x4, UPT ;  /* 0x000000040400788c */ /* 0x000fcc000bf05270 */
[----:B------:R-:W-:-:S13]  /*10b0*/  PLOP3.LUT P1, PT, PT, PT, UP0, 0x80, 0x0 ;  /* 0x000000000000781c */ /* 0x000fda0003f2f008 */
[----:B------:R-:W-:Y:S05]  /*10c0*/  @P1 BRA `(.L_x_11) ;  /* 0x0000000000741947 */ /* 0x000fea0003800000 */
[----:B------:R-:W-:Y:S01]  /*10d0*/  R2UR UR5, R18 ;  /* 0x00000000120572ca */ /* 0x000fe200000e0000 */
[----:B------:R-:W-:Y:S02]  /*10e0*/  UIADD3 UR4, UR61, -0x1, URZ ;  /* 0xffffffff3d047890 */ /* 0x000fe4000fffe03f */
[----:B------:R-:W-:Y:S02]  /*10f0*/  ULOP3.LUT UR61, UR61, 0x1, URZ, 0xc, !UPT ;  /* 0x000000013d3d7892 */ /* 0x000fe4000f8e0c3f */
[----:B------:R-:W-:-:S04]  /*1100*/  ULOP3.LUT UR4, UR4, 0x2, URZ, 0xc0, !UPT ;  /* 0x0000000204047892 */ /* 0x000fc8000f8ec03f */
[----:B------:R-:W-:-:S04]  /*1110*/  USHF.R.U32.HI UR4, URZ, 0x1, UR4 ;  /* 0x000000013f047899 */ /* 0x000fc80008011604 */
[----:B------:R-:W-:-:S06]  /*1120*/  ULOP3.LUT UR5, UR5, UR4, URZ, 0x3c, !UPT ;  /* 0x0000000405057292 */ /* 0x000fcc000f8e3c3f */
[----:B------:R-:W-:Y:S01]  /*1130*/  MOV R18, UR5 ;  /* 0x0000000500127c02 */ /* 0x000fe20008000f00 */
[----:B------:R-:W-:Y:S06]  /*1140*/  BRA `(.L_x_11) ;  /* 0x0000000000547947 */ /* 0x000fec0003800000 */
.L_x_10:
[----:B------:R-:W-:Y:S01]  /*1150*/  R2UR UR5, R18 ;  /* 0x00000000120572ca */ /* 0x000fe200000e0000 */
[----:B------:R-:W-:Y:S02]  /*1160*/  ULOP3.LUT UP0, URZ, UR61, 0x2, URZ, 0xc0, !UPT ;  /* 0x000000023d3f7892 */ /* 0x000fe4000f80c03f */
[----:B------:R-:W-:Y:S02]  /*1170*/  ULOP3.LUT UR61, UR61, 0x1, URZ, 0xc0, !UPT ;  /* 0x000000013d3d7892 */ /* 0x000fe4000f8ec03f */
[----:B------:R-:W-:-:S08]  /*1180*/  USEL UR4, URZ, 0x1, UP0 ;  /* 0x000000013f047887 */ /* 0x000fd00008000000 */
[----:B------:R-:W-:-:S06]  /*1190*/  ULOP3.LUT UR5, UR5, UR4, URZ, 0x3c, !UPT ;  /* 0x0000000405057292 */ /* 0x000fcc000f8e3c3f */
[----:B------:R-:W-:Y:S01]  /*11a0*/  IMAD.U32 R18, RZ, RZ, UR5 ;  /* 0x00000005ff127e24 */ /* 0x000fe2000f8e00ff */
[----:B------:R-:W-:Y:S06]  /*11b0*/  BRA `(.L_x_11) ;  /* 0x0000000000387947 */ /* 0x000fec0003800000 */
.L_x_9:
[----:B------:R-:W-:Y:S01]  /*11c0*/  R2UR UR5, R18 ;  /* 0x00000000120572ca */ /* 0x000fe200000e0000 */
[----:B------:R-:W-:Y:S02]  /*11d0*/  UIADD3 UR4, UR61, 0x1, URZ ;  /* 0x000000013d047890 */ /* 0x000fe4000fffe03f */
[----:B------:R-:W-:Y:S02]  /*11e0*/  ULOP3.LUT UR61, UR61, 0x1, URZ, 0xc, !UPT ;  /* 0x000000013d3d7892 */ /* 0x000fe4000f8e0c3f */
[----:B------:R-:W-:-:S04]  /*11f0*/  UISETP.GT.U32.AND UP0, UPT, UR4, 0x1, UPT ;  /* 0x000000010400788c */ /* 0x000fc8000bf04070 */
[----:B------:R-:W-:-:S04]  /*1200*/  USEL UR4, URZ, 0x1, !UP0 ;  /* 0x000000013f047887 */ /* 0x000fc8000c000000 */
[----:B------:R-:W-:-:S06]  /*1210*/  ULOP3.LUT UR5, UR5, UR4, URZ, 0x3c, !UPT ;  /* 0x0000000405057292 */ /* 0x000fcc000f8e3c3f */
[----:B------:R-:W-:Y:S01]  /*1220*/  MOV R18, UR5 ;  /* 0x0000000500127c02 */ /* 0x000fe20008000f00 */
[----:B------:R-:W-:Y:S06]  /*1230*/  BRA `(.L_x_11) ;  /* 0x0000000000187947 */ /* 0x000fec0003800000 */
.L_x_8:
[----:B------:R-:W-:Y:S01]  /*1240*/  R2UR UR5, R18 ;  /* 0x00000000120572ca */ /* 0x000fe200000e0000 */
[----:B------:R-:W-:Y:S02]  /*1250*/  UISETP.GT.U32.AND UP0, UPT, UR61, 0x1, UPT ;  /* 0x000000013d00788c */ /* 0x000fe4000bf04070 */
[----:B------:R-:W-:Y:S02]  /*1260*/  ULOP3.LUT UR61, UR61, 0x1, URZ, 0xc0, !UPT ;  /* 0x000000013d3d7892 */ /* 0x000fe4000f8ec03f */
[----:B------:R-:W-:-:S08]  /*1270*/  USEL UR4, URZ, 0x1, !UP0 ;  /* 0x000000013f047887 */ /* 0x000fd0000c000000 */
[----:B------:R-:W-:-:S06]  /*1280*/  ULOP3.LUT UR5, UR5, UR4, URZ, 0x3c, !UPT ;  /* 0x0000000405057292 */ /* 0x000fcc000f8e3c3f */
[----:B------:R-:W-:-:S07]  /*1290*/  MOV R18, UR5 ;  /* 0x0000000500127c02 */ /* 0x000fce0008000f00 */
.L_x_11:
        /* <DEDUP_REMOVED lines=9> */
[----:B------:R-:W-:Y:S02]  /*1330*/  R2UR UR4, R3 ;  /* 0x00000000030472ca */ /* 0x000fe400000e0000 */
[----:B------:R-:W-:-:S11]  /*1340*/  R2UR UR60, R0 ;  /* 0x00000000003c72ca */ /* 0x000fd600000e0000 */
[----:B------:R-:W-:-:S06]  /*1350*/  UISETP.NE.AND UP0, UPT, UR4, 0x4, UPT ;  /* 0x000000040400788c */ /* 0x000fcc000bf05270 */
[----:B------:R-:W-:-:S13]  /*1360*/  PLOP3.LUT P0, PT, PT, PT, UP0, 0x80, 0x0 ;  /* 0x000000000000781c */ /* 0x000fda0003f0f008 */
[----:B------:R-:W-:Y:S05]  /*1370*/  @P0 BRA `(.L_x_15) ;  /* 0x00000000002c0947 */ /* 0x000fea0003800000 */
[----:B------:R-:W-:-:S04]  /*1380*/  LEA R3, R0, 0x3, 0x1 ;  /* 0x0000000300037811 */ /* 0x000fc800078e08ff */
[----:B------:R-:W-:Y:S01]  /*1390*/  R2UR UR60, R3 ;  /* 0x00000000033c72ca */ /* 0x000fe200000e0000 */
[----:B------:R-:W-:-:S14]  /*13a0*/  BRA `(.L_x_15) ;  /* 0x0000000000207947 */ /* 0x000fdc0003800000 */
.L_x_14:
[----:B------:R-:W-:-:S04]  /*13b0*/  LEA R3, R0, 0x2, 0x1 ;  /* 0x0000000200037811 */ /* 0x000fc800078e08ff */
[----:B------:R-:W-:Y:S01]  /*13c0*/  R2UR UR60, R3 ;  /* 0x00000000033c72ca */ /* 0x000fe200000e0000 */
[----:B------:R-:W-:-:S14]  /*13d0*/  BRA `(.L_x_15) ;  /* 0x0000000000147947 */ /* 0x000fdc0003800000 */
.L_x_13:
[----:B------:R-:W-:-:S04]  /*13e0*/  LEA R3, R0, 0x1, 0x1 ;  /* 0x0000000100037811 */ /* 0x000fc800078e08ff */
[----:B------:R-:W-:Y:S01]  /*13f0*/  R2UR UR60, R3 ;  /* 0x00000000033c72ca */ /* 0x000fe200000e0000 */
[----:B------:R-:W-:-:S14]  /*1400*/  BRA `(.L_x_15) ;  /* 0x0000000000087947 */ /* 0x000fdc0003800000 */
.L_x_12:
[----:B------:R-:W-:-:S04]  /*1410*/  SHF.L.U32 R3, R0, 0x1, RZ ;  /* 0x0000000100037819 */ /* 0x000fc800000006ff */
[----:B------:R-:W-:-:S15]  /*1420*/  R2UR UR60, R3 ;  /* 0x00000000033c72ca */ /* 0x000fde00000e0000 */
.L_x_15:
[----:B------:R-:W2:Y:S01]  /*1430*/  LDL R3, [R1+0x4] ;  /* 0x0000040001037983 */ /* 0x000ea20000100800 */
[----:B------:R-:W-:Y:S01]  /*1440*/  ULDC UR4, c[0x0][0x28c] ;  /* 0x0000a30000047ab9 */ /* 0x000fe20000000800 */
[----:B------:R-:W-:Y:S01]  /*1450*/  LEA R0, R0, 0xff, 0x7 ;  /* 0x000000ff00007811 */ /* 0x000fe200078e38ff */
[----:B------:R-:W-:Y:S01]  /*1460*/  UIADD3 UR4, UR4, 0x7f, URZ ;  /* 0x0000007f04047890 */ /* 0x000fe2000fffe03f */
[----:B--2---:R-:W-:Y:S02]  /*1470*/  R2UR UR5, R3 ;  /* 0x00000000030572ca */ /* 0x004fe400000e0000 */
[----:B------:R-:W-:-:S04]  /*1480*/  SHF.R.S32.HI R3, RZ, 0x1f, R0 ;  /* 0x0000001fff037819 */ /* 0x000fc80000011400 */
[----:B------:R-:W-:-:S04]  /*1490*/  LEA.HI R3, R3, R0, RZ, 0x7 ;  /* 0x0000000003037211 */ /* 0x000fc800078f38ff */
[----:B------:R-:W-:-:S03]  /*14a0*/  SHF.R.S32.HI R3, RZ, 0x7, R3 ;  /* 0x00000007ff037819 */ /* 0x000fc60000011403 */
[----:B------:R-:W-:Y:S02]  /*14b0*/  ULOP3.LUT UR6, UR5, 0x1, URZ, 0xfc, !UPT ;  /* 0x0000000105067892 */ /* 0x000fe4000f8efc3f */
[----:B------:R-:W-:Y:S02]  /*14c0*/  USHF.R.S32.HI UR5, URZ, 0x1f, UR4 ;  /* 0x0000001f3f057899 */ /* 0x000fe40008011404 */
[----:B------:R-:W-:Y:S02]  /*14d0*/  UISETP.NE.AND UP0, UPT, UR6, 0x3, UPT ;  /* 0x000000030600788c */ /* 0x000fe4000bf05270 */
[----:B------:R-:W-:-:S04]  /*14e0*/  ULEA.HI UR5, UR5, UR4, URZ, 0x7 ;  /* 0x0000000405057291 */ /* 0x000fc8000f8f383f */
[----:B------:R-:W-:Y:S01]  /*14f0*/  PLOP3.LUT P0, PT, PT, PT, UP0, 0x80, 0x0 ;  /* 0x000000000000781c */ /* 0x000fe20003f0f008 */
[----:B------:R-:W-:-:S06]  /*1500*/  USHF.R.S32.HI UR5, URZ, 0x7, UR5 ;  /* 0x000000073f057899 */ /* 0x000fcc0008011405 */
[----:B------:R-:W-:-:S06]  /*1510*/  VIMNMX R14, R3, UR5, PT ;  /* 0x00000005030e7c48 */ /* 0x000fcc000bfe0100 */
[----:B------:R-:W-:Y:S05]  /*1520*/  @!P0 BRA `(.L_x_16) ;  /* 0x0000000000048947 */ /* 0x000fea0003800000 */
[----:B------:R-:W-:Y:S01]  /*1530*/  BPT.TRAP 0x1 ;  /* 0x000000040000795c */ /* 0x000fe20000300000 */
.L_x_16:
[----:B------:R-:W1:Y:S01]  /*1540*/  S2UR UR4, SR_CgaCtaId ;  /* 0x00000000000479c3 */ /* 0x000e620000008800 */
[----:B------:R-:W-:Y:S01]  /*1550*/  R2UR UR6, R18 ;  /* 0x00000000120672ca */ /* 0x000fe200000e0000 */
[----:B------:R-:W-:Y:S01]  /*1560*/  UMOV UR38, 0x400 ;  /* 0x0000040000267882 */ /* 0x000fe20000000000 */
[----:B------:R-:W-:-:S11]  /*1570*/  R2UR UR5, R202 ;  /* 0x00000000ca0572ca */ /* 0x000fd600000e0000 */
[----:B------:R-:W-:Y:S02]  /*1580*/  MOV R0, UR6 ;  /* 0x0000000600007c02 */ /* 0x000fe40008000f00 */
[----:B------:R-:W-:Y:S02]  /*1590*/  UISETP.NE.AND UP0, UPT, UR5, 0x3, UPT ;  /* 0x000000030500788c */ /* 0x000fe4000bf05270 */
[----:B------:R-:W-:-:S04]  /*15a0*/  SHF.L.U32 R0, R0, 0x1f, RZ ;  /* 0x0000001f00007819 */ /* 0x000fc800000006ff */
[----:B------:R-:W-:Y:S01]  /*15b0*/  PLOP3.LUT P0, PT, PT, PT, UP0, 0x80, 0x0 ;  /* 0x000000000000781c */ /* 0x000fe20003f0f008 */
[----:B-1----:R-:W-:-:S04]  /*15c0*/  ULEA UR38, UR4, UR38, 0x18 ;  /* 0x0000002604267291 */ /* 0x002fc8000f8ec03f */
[----:B------:R-:W-:-:S09]  /*15d0*/  ULEA UR4, UR61, UR38, 0x3 ;  /* 0x000000263d047291 */ /* 0x000fd2000f8e183f */
[----:B------:R-:W1:Y:S02]  /*15e0*/  SYNCS.PHASECHK.TRANS64.TRYWAIT P1, [UR4+0x58450], R0 ;  /* 0x05845000ff0075a7 */ /* 0x000e640008020144 */
[----:B-1----:R-:W-:Y:S05]  /*15f0*/  @!P1 BRA `(.L_x_17) ;  /* 0x00000128004c9947 */ /* 0x002fea0003800000 */
.L_x_132:
[----:B------:R-:W-:Y:S05]  /*1600*/  @!P0 BRA `(.L_x_18) ;  /* 0x0000000000048947 */ /* 0x000fea0003800000 */
[----:B------:R-:W-:Y:S01]  /*1610*/  BPT.TRAP 0x1 ;  /* 0x000000040000795c */ /* 0x000fe20000300000 */
.L_x_18:
[----:B-1----:R-:W2:Y:S01]  /*1620*/  LDL R0, [R1] ;  /* 0x0000000001007983 */ /* 0x002ea20000100800 */
[----:B------:R-:W-:Y:S01]  /*1630*/  ULEA UR48, UR37, UR38, 0x3 ;  /* 0x0000002625307291 */ /* 0x000fe2000f8e183f */
[----:B------:R-:W-:Y:S01]  /*1640*/  SHF.L.U32 R3, R200, 0x1f, RZ ;  /* 0x0000001fc8037819 */ /* 0x000fe200000006ff */
[----:B------:R-:W-:Y:S01]  /*1650*/  UIADD3 UR6, UR38, 0x58490, URZ ;  /* 0x0005849026067890 */ /* 0x000fe2000fffe03f */
[----:B--2---:R-:W-:Y:S02]  /*1660*/  R2UR UR4, R0 ;  /* 0x00000000000472ca */ /* 0x004fe400000e0000 */
[----:B------:R-:W-:-:S04]  /*1670*/  SHF.L.U32 R0, R2, 0x1f, RZ ;  /* 0x0000001f02007819 */ /* 0x000fc800000006ff */
[----:B------:R-:W1:Y:S07]  /*1680*/  SYNCS.PHASECHK.TRANS64.TRYWAIT P1, [UR48+0x58400], R0 ;  /* 0x05840000ff0075a7 */ /* 0x000e6e0008020170 */
[----:B------:R-:W-:Y:S02]  /*1690*/  ULEA UR49, UR4, 0xfffffff8, 0x3 ;  /* 0xfffffff804317891 */ /* 0x000fe4000f8e183f */
[----:B------:R-:W-:Y:S02]  /*16a0*/  ULEA UR4, UR4, UR6, 0x3 ;  /* 0x0000000604047291 */ /* 0x000fe4000f8e183f */
[----:B------:R-:W-:-:S04]  /*16b0*/  ULOP3.LUT UR49, UR49, 0x8, URZ, 0xc, !UPT ;  /* 0x0000000831317892 */ /* 0x000fc8000f8e0c3f */
[----:B------:R-:W-:Y:S01]  /*16c0*/  IMAD.U32 R13, RZ, RZ, UR4 ;  /* 0x00000004ff0d7e24 */ /* 0x000fe2000f8e00ff */
[----:B-1----:R-:W-:Y:S07]  /*16d0*/  @!P1 BRA `(.L_x_19) ;  /* 0x00000128002c9947 */ /* 0x002fee0003800000 */
.L_x_133:
[----:B------:R-:W-:-:S13]  /*16e0*/  R2UR UR4, R13 ;  /* 0x000000000d0472ca */ /* 0x000fda00000e0000 */
[----:B------:R-:W2:Y:S02]  /*16f0*/  SYNCS.PHASECHK.TRANS64.TRYWAIT P1, [UR4+-0x8], R3 ;  /* 0xfffff803ff0075a7 */ /* 0x000ea40008020144 */
[----:B--2---:R-:W-:Y:S05]  /*1700*/  @!P1 BRA `(.L_x_20) ;  /* 0x0000012800389947 */ /* 0x004fea0003800000 */
.L_x_134:
[----:B------:R-:W-:Y:S01]  /*1710*/  UIADD3 UR5, UR38, 0xe000, URZ ;  /* 0x0000e00026057890 */ /* 0x000fe2000fffe03f */
[----:B------:R-:W-:Y:S01]  /*1720*/  WARPGROUP.ARRIVE ;  /* 0x00000000000079c5 */ /* 0x000fe20000000000 */
[----:B------:R-:W-:Y:S01]  /*1730*/  USHF.R.U32.HI UR4, URZ, 0x4, UR38 ;  /* 0x000000043f047899 */ /* 0x000fe20008011626 */
[----:B------:R-:W-:Y:S01]  /*1740*/  MOV R4, UR60 ;  /* 0x0000003c00047c02 */ /* 0x000fe20008000f00 */
[----:B------:R-:W-:Y:S01]  /*1750*/  USHF.R.U32.HI UR5, URZ, 0x4, UR5 ;  /* 0x000000043f057899 */ /* 0x000fe20008011605 */
[----:B-1----:R-:W-:Y:S01]  /*1760*/  IADD3 R0, R16, 0x8, RZ ;  /* 0x0000000810007810 */ /* 0x002fe20007ffe0ff */
[----:B------:R-:W-:Y:S01]  /*1770*/  ULOP3.LUT UR4, UR4, 0x3fff, URZ, 0xc0, !UPT ;  /* 0x00003fff04047892 */ /* 0x000fe2000f8ec03f */
[----:B------:R-:W-:Y:S01]  /*1780*/  LEA R3, R4, R17, 0x6 ;  /* 0x0000001104037211 */ /* 0x000fe200078e30ff */
[----:B------:R-:W-:Y:S01]  /*1790*/  ULOP3.LUT UR7, UR5, 0x3fff, URZ, 0xc0, !UPT ;  /* 0x00003fff05077892 */ /* 0x000fe2000f8ec03f */
[C---:B------:R-:W-:Y:S01]  /*17a0*/  VIADD R4, R16.reuse, 0x9 ;  /* 0x0000000910047836 */ /* 0x040fe20000000000 */
[----:B------:R-:W-:Y:S01]  /*17b0*/  ULOP3.LUT UR4, UR4, 0x10000, URZ, 0xfc, !UPT ;  /* 0x0001000004047892 */ /* 0x000fe2000f8efc3f */
[C---:B------:R-:W-:Y:S01]  /*17c0*/  IADD3 R5, R3.reuse, 0x8, RZ ;  /* 0x0000000803057810 */ /* 0x040fe20007ffe0ff */
[----:B------:R-:W-:Y:S01]  /*17d0*/  ULOP3.LUT UR39, UR7, 0x10000, URZ, 0xfc, !UPT ;  /* 0x0001000007277892 */ /* 0x000fe2000f8efc3f */
[----:B------:R-:W-:Y:S01]  /*17e0*/  ISETP.GE.AND P3, PT, R3, R0, PT ;  /* 0x000000000300720c */ /* 0x000fe20003f66270 */
[----:B------:R-:W-:Y:S01]  /*17f0*/  UIMAD UR4, UR61, 0x700, UR4 ;  /* 0x000007003d0478a4 */ /* 0x000fe2000f8e0204 */
[CC--:B------:R-:W-:Y:S01]  /*1800*/  ISETP.GE.AND P1, PT, R5.reuse, R16.reuse, PT ;  /* 0x000000100500720c */ /* 0x0c0fe20003f26270 */
[----:B------:R-:W-:Y:S01]  /*1810*/  UIMAD UR5, UR37, 0xe00, UR39 ;  /* 0x00000e00250578a4 */ /* 0x000fe2000f8e0227 */
[C---:B------:R-:W-:Y:S01]  /*1820*/  IADD3 R0, R16.reuse, 0x10, RZ ;  /* 0x0000001010007810 */ /* 0x040fe20007ffe0ff */
[----:B------:R-:W-:Y:S01]  /*1830*/  UMOV UR9, 0x80000020 ;  /* 0x8000002000097882 */ /* 0x000fe20000000000 */
[----:B------:R-:W-:Y:S01]  /*1840*/  UMOV UR11, 0x80000020 ;  /* 0x80000020000b7882 */ /* 0x000fe20000000000 */
[----:B------:R-:W-:Y:S01]  /*1850*/  MOV R11, UR9 ;  /* 0x00000009000b7c02 */ /* 0x000fe20008000f00 */
[----:B------:R-:W-:Y:S01]  /*1860*/  UMOV UR8, UR4 ;  /* 0x0000000400087c82 */ /* 0x000fe20008000000 */
[----:B------:R-:W-:Y:S01]  /*1870*/  UMOV UR13, 0x80000020 ;  /* 0x80000020000d7882 */ /* 0x000fe20000000000 */
[----:B------:R-:W-:Y:S01]  /*1880*/  UMOV UR10, UR5 ;  /* 0x00000005000a7c82 */ /* 0x000fe20008000000 */
[----:B------:R-:W-:Y:S01]  /*1890*/  MOV R10, UR8 ;  /* 0x00000008000a7c02 */ /* 0x000fe20008000f00 */
[----:B------:R-:W-:Y:S01]  /*18a0*/  HGMMA.64x128x16.F32 R24, gdesc[UR8], RZ, !UPT, gsb0 ;  /* 0x01e00000081879f0 */ /* 0x000fe2000c0008ff */
[----:B------:R-:W-:Y:S01]  /*18b0*/  UIADD3 UR8, UR4, 0x2, URZ ;  /* 0x0000000204087890 */ /* 0x000fe2000fffe03f */
[----:B------:R-:W-:Y:S01]  /*18c0*/  MOV R9, UR13 ;  /* 0x0000000d00097c02 */ /* 0x000fe20008000f00 */
[----:B------:R-:W-:Y:S01]  /*18d0*/  UIADD3 UR9, UR5, 0x2, URZ ;  /* 0x0000000205097890 */ /* 0x000fe2000fffe03f */
[----:B------:R-:W-:Y:S01]  /*18e0*/  ISETP.GT.AND P2, PT, R5, R16, PT ;  /* 0x000000100500720c */ /* 0x000fe20003f44270 */
[----:B------:R-:W-:Y:S01]  /*18f0*/  UMOV UR15, 0x80000020 ;  /* 0x80000020000f7882 */ /* 0x000fe20000000000 */
[----:B------:R-:W-:Y:S01]  /*1900*/  UIADD3 UR56, UR4, 0x102, URZ ;  /* 0x0000010204387890 */ /* 0x000fe2000fffe03f */
[C---:B------:R-:W-:Y:S01]  /*1910*/  ISETP.GE.AND P6, PT, R3.reuse, R0, PT ;  /* 0x000000000300720c */ /* 0x040fe20003fc6270 */
[----:B------:R-:W-:Y:S01]  /*1920*/  UMOV UR12, UR8 ;  /* 0x00000008000c7c82 */ /* 0x000fe20008000000 */
[----:B------:R-:W-:Y:S01]  /*1930*/  UIADD3 UR8, UR4, 0x100, URZ ;  /* 0x0000010004087890 */ /* 0x000fe2000fffe03f */
[----:B------:R-:W-:Y:S01]  /*1940*/  MOV R8, UR12 ;  /* 0x0000000c00087c02 */ /* 0x000fe20008000f00 */
[----:B------:R-:W-:Y:S01]  /*1950*/  UMOV UR14, UR9 ;  /* 0x00000009000e7c82 */ /* 0x000fe20008000000 */
[----:B------:R-:W-:Y:S01]  /*1960*/  UIADD3 UR9, UR5, 0x200, URZ ;  /* 0x0000020005097890 */ /* 0x000fe2000fffe03f */
[C---:B------:R-:W-:Y:S01]  /*1970*/  ISETP.GE.AND P4, PT, R3.reuse, R4, PT ;  /* 0x000000040300720c */ /* 0x040fe20003f86270 */
[----:B------:R-:W-:Y:S01]  /*1980*/  UIADD3 UR58, UR5, 0x202, URZ ;  /* 0x00000202053a7890 */ /* 0x000fe2000fffe03f */
[C---:B------:R-:W-:Y:S01]  /*1990*/  IADD3 R0, R16.reuse, 0x18, RZ ;  /* 0x0000001810007810 */ /* 0x040fe20007ffe0ff */
[----:B------:R-:W-:Y:S01]  /*19a0*/  UMOV UR57, 0x80000020 ;  /* 0x8000002000397882 */ /* 0x000fe20000000000 */
[----:B------:R-:W-:Y:S01]  /*19b0*/  UMOV UR59, 0x80000020 ;  /* 0x80000020003b7882 */ /* 0x000fe20000000000 */
[----:B------:R-:W-:Y:S01]  /*19c0*/  UIADD3 UR10, UR5, 0x400, URZ ;  /* 0x00000400050a7890 */ /* 0x000fe2000fffe03f */
[C---:B------:R-:W-:Y:S01]  /*19d0*/  VIADD R4, R16.reuse, 0x19 ;  /* 0x0000001910047836 */ /* 0x040fe20000000000 */
[----:B------:R-:W-:Y:S01]  /*19e0*/  UMOV UR11, 0x80000020 ;  /* 0x80000020000b7882 */ /* 0x000fe20000000000 */
[----:B------:R-:W-:Y:S01]  /*19f0*/  UIADD3 UR16, UR4, 0x300, URZ ;  /* 0x0000030004107890 */ /* 0x000fe2000fffe03f */
[----:B------:R-:W-:Y:S01]  /*1a00*/  IADD3 R12, R16, 0x11, RZ ;  /* 0x00000011100c7810 */ /* 0x000fe20007ffe0ff */
[----:B------:R-:W-:Y:S01]  /*1a10*/  UIADD3 UR18, UR5, 0x600, URZ ;  /* 0x0000060005127890 */ /* 0x000fe2000fffe03f */
[----:B------:R-:W-:Y:S01]  /*1a20*/  P2R R21, PR, RZ, 0x1 ;  /* 0x00000001ff157803 */ /* 0x000fe20000000000 */
[----:B------:R-:W-:Y:S01]  /*1a30*/  UMOV UR17, 0x80000020 ;  /* 0x8000002000117882 */ /* 0x000fe20000000000 */
[----:B------:R-:W-:Y:S01]  /*1a40*/  UMOV UR19, 0x80000020 ;  /* 0x8000002000137882 */ /* 0x000fe20000000000 */
[----:B------:R-:W-:Y:S01]  /*1a50*/  UIADD3 UR20, UR4, 0x302, URZ ;  /* 0x0000030204147890 */ /* 0x000fe2000fffe03f */
[----:B------:R-:W-:Y:S01]  /*1a60*/  ISETP.GE.AND P5, PT, R3, R12, PT ;  /* 0x0000000c0300720c */ /* 0x000fe20003fa6270 */
[----:B------:R-:W-:Y:S01]  /*1a70*/  UIADD3 UR22, UR5, 0x602, URZ ;  /* 0x0000060205167890 */ /* 0x000fe2000fffe03f */
[----:B------:R-:W-:Y:S01]  /*1a80*/  UMOV UR21, 0x80000020 ;  /* 0x8000002000157882 */ /* 0x000fe20000000000 */
[----:B------:R-:W-:Y:S01]  /*1a90*/  UMOV UR23, 0x80000020 ;  /* 0x8000002000177882 */ /* 0x000fe20000000000 */
[----:B------:R-:W-:-:S02]  /*1aa0*/  UIADD3 UR24, UR4, 0x400, URZ ;  /* 0x0000040004187890 */ /* 0x000fc4000fffe03f */
[----:B------:R-:W-:Y:S01]  /*1ab0*/  UIADD3 UR26, UR5, 0x800, URZ ;  /* 0x00000800051a7890 */ /* 0x000fe2000fffe03f */
[----:B------:R-:W-:Y:S01]  /*1ac0*/  UMOV UR25, 0x80000020 ;  /* 0x8000002000197882 */ /* 0x000fe20000000000 */
[----:B------:R-:W-:Y:S01]  /*1ad0*/  UMOV UR27, 0x80000020 ;  /* 0x80000020001b7882 */ /* 0x000fe20000000000 */
[----:B------:R-:W-:Y:S02]  /*1ae0*/  UIADD3 UR28, UR4, 0x402, URZ ;  /* 0x00000402041c7890 */ /* 0x000fe4000fffe03f */
[----:B------:R-:W-:Y:S01]  /*1af0*/  UIADD3 UR30, UR5, 0x802, URZ ;  /* 0x00000802051e7890 */ /* 0x000fe2000fffe03f */
[----:B------:R-:W-:Y:S01]  /*1b00*/  UMOV UR29, 0x80000020 ;  /* 0x80000020001d7882 */ /* 0x000fe20000000000 */
[----:B------:R-:W-:Y:S01]  /*1b10*/  UMOV UR31, 0x80000020 ;  /* 0x80000020001f7882 */ /* 0x000fe20000000000 */
[----:B------:R-:W-:Y:S02]  /*1b20*/  UIADD3 UR32, UR4, 0x500, URZ ;  /* 0x0000050004207890 */ /* 0x000fe4000fffe03f */
        /* <DEDUP_REMOVED lines=15> */
[----:B------:R-:W-:-:S02]  /*1c20*/  WARPGROUP.DEPBAR.LE gsb0, 0x0 ;  /* 0x00008000000079c5 */ /* 0x000fc40000010000 */
[----:B------:R-:W-:-:S06]  /*1c30*/  WARPGROUP.ARRIVE ;  /* 0x00000000000079c5 */ /* 0x000fcc0000000000 */
[----:B------:R-:W-:Y:S01]  /*1c40*/  HGMMA.64x128x16.F32 R24, gdesc[UR12], R24, gsb0 ;  /* 0x01e000000c1879f0 */ /* 0x000fe20008000818 */
[----:B------:R-:W-:Y:S01]  /*1c50*/  UMOV UR12, UR8 ;  /* 0x00000008000c7c82 */ /* 0x000fe20008000000 */
[----:B------:R-:W-:Y:S01]  /*1c60*/  UMOV UR13, 0x80000020 ;  /* 0x80000020000d7882 */ /* 0x000fe20000000000 */
[----:B------:R-:W-:Y:S01]  /*1c70*/  UMOV UR14, UR9 ;  /* 0x00000009000e7c82 */ /* 0x000fe20008000000 */
[----:B------:R-:W-:Y:S01]  /*1c80*/  UMOV UR15, 0x80000020 ;  /* 0x80000020000f7882 */ /* 0x000fe20000000000 */
[----:B------:R-:W-:Y:S01]  /*1c90*/  UIADD3 UR8, UR4, 0x200, URZ ;  /* 0x0000020004087890 */ /* 0x000fe2000fffe03f */
[----:B------:R-:W-:Y:S01]  /*1ca0*/  IMAD.U32 R6, RZ, RZ, UR12 ;  /* 0x0000000cff067e24 */ /* 0x000fe2000f8e00ff */
[----:B------:R-:W-:Y:S01]  /*1cb0*/  UMOV UR9, 0x80000020 ;  /* 0x8000002000097882 */ /* 0x000fe20000000000 */
[----:B------:R-:W-:Y:S01]  /*1cc0*/  MOV R7, UR13 ;  /* 0x0000000d00077c02 */ /* 0x000fe20008000f00 */
[----:B------:R-:W-:Y:S02]  /*1cd0*/  WARPGROUP.DEPBAR.LE gsb0, 0x0 ;  /* 0x00008000000079c5 */ /* 0x000fe40000010000 */
[----:B------:R-:W-:-:S06]  /*1ce0*/  WARPGROUP.ARRIVE ;  /* 0x00000000000079c5 */ /* 0x000fcc0000000000 */
[----:B------:R-:W-:Y:S01]  /*1cf0*/  HGMMA.64x128x16.F32 R24, gdesc[UR12], R24, gsb0 ;  /* 0x01e000000c1879f0 */ /* 0x000fe20008000818 */
[----:B------:R-:W-:Y:S02]  /*1d00*/  UIADD3 UR12, UR4, 0x202, URZ ;  /* 0x00000202040c7890 */ /* 0x000fe4000fffe03f */
[----:B------:R-:W-:Y:S01]  /*1d10*/  UIADD3 UR14, UR5, 0x402, URZ ;  /* 0x00000402050e7890 */ /* 0x000fe2000fffe03f */
[----:B------:R-:W-:Y:S01]  /*1d20*/  UMOV UR13, 0x80000020 ;  /* 0x80000020000d7882 */ /* 0x000fe20000000000 */
[----:B------:R-:W-:Y:S01]  /*1d30*/  UMOV UR15, 0x80000020 ;  /* 0x80000020000f7882 */ /* 0x000fe20000000000 */
[----:B------:R-:W-:Y:S01]  /*1d40*/  ULDC UR4, c[0x0][0x604] ;  /* 0x0001810000047ab9 */ /* 0x000fe20000000800 */
[----:B------:R-:W-:Y:S02]  /*1d50*/  WARPGROUP.DEPBAR.LE gsb0, 0x0 ;  /* 0x00008000000079c5 */ /* 0x000fe40000010000 */
[----:B------:R-:W-:-:S06]  /*1d60*/  WARPGROUP.ARRIVE ;  /* 0x00000000000079c5 */ /* 0x000fcc0000000000 */
[----:B------:R-:W-:Y:S03]  /*1d70*/  HGMMA.64x128x16.F32 R24, gdesc[UR56], R24, gsb0 ;  /* 0x01e00000381879f0 */ /* 0x000fe60008000818 */
[----:B------:R-:W-:Y:S02]  /*1d80*/  WARPGROUP.DEPBAR.LE gsb0, 0x0 ;  /* 0x00008000000079c5 */ /* 0x000fe40000010000 */
[----:B------:R-:W-:-:S07]  /*1d90*/  WARPGROUP.ARRIVE ;  /* 0x00000000000079c5 */ /* 0x000fce0000000000 */
        /* <DEDUP_REMOVED lines=29> */
[----:B------:R-:W-:Y:S02]  /*1f70*/  FSEL R26, R26, -INF , P1 ;  /* 0xff8000001a1a7808 */ /* 0x000fe40000800000 */
[-C--:B------:R-:W-:Y:S02]  /*1f80*/  ISETP.GE.AND P1, PT, R3, R16.reuse, PT ;  /* 0x000000100300720c */ /* 0x080fe40003f26270 */
[----:B------:R-:W-:Y:S02]  /*1f90*/  FSEL R27, R27, -INF , P2 ;  /* 0xff8000001b1b7808 */ /* 0x000fe40001000000 */
[----:B------:R-:W-:-:S02]  /*1fa0*/  ISETP.GT.AND P2, PT, R3, R16, PT ;  /* 0x000000100300720c */ /* 0x000fc40003f44270 */
[----:B------:R-:W-:Y:S02]  /*1fb0*/  FSEL R24, R24, -INF , P1 ;  /* 0xff80000018187808 */ /* 0x000fe40000800000 */
[----:B------:R-:W-:Y:S02]  /*1fc0*/  FSEL R30, R30, -INF , P1 ;  /* 0xff8000001e1e7808 */ /* 0x000fe40000800000 */
[----:B------:R-:W-:Y:S02]  /*1fd0*/  ISETP.GE.AND P1, PT, R3, R0, PT ;  /* 0x000000000300720c */ /* 0x000fe40003f26270 */
[----:B------:R-:W-:Y:S02]  /*1fe0*/  FSEL R25, R25, -INF , P2 ;  /* 0xff80000019197808 */ /* 0x000fe40001000000 */
[----:B------:R-:W-:Y:S02]  /*1ff0*/  FSEL R31, R31, -INF , P2 ;  /* 0xff8000001f1f7808 */ /* 0x000fe40001000000 */
[----:B------:R-:W-:-:S02]  /*2000*/  IADD3 R0, R16, 0x20, RZ ;  /* 0x0000002010007810 */ /* 0x000fc40007ffe0ff */
[C---:B------:R-:W-:Y:S02]  /*2010*/  ISETP.GE.AND P2, PT, R3.reuse, R4, PT ;  /* 0x000000040300720c */ /* 0x040fe40003f46270 */
[----:B------:R-:W-:Y:S02]  /*2020*/  IADD3 R4, R16, 0x21, RZ ;  /* 0x0000002110047810 */ /* 0x000fe40007ffe0ff */
[----:B------:R-:W-:Y:S02]  /*2030*/  FSEL R28, R28, -INF , P3 ;  /* 0xff8000001c1c7808 */ /* 0x000fe40001800000 */
[----:B------:R-:W-:Y:S02]  /*2040*/  FSEL R34, R34, -INF , P3 ;  /* 0xff80000022227808 */ /* 0x000fe40001800000 */
[----:B------:R-:W-:Y:S02]  /*2050*/  ISETP.GE.AND P3, PT, R3, R0, PT ;  /* 0x000000000300720c */ /* 0x000fe40003f66270 */
[----:B------:R-:W-:-:S02]  /*2060*/  FSEL R29, R29, -INF , P4 ;  /* 0xff8000001d1d7808 */ /* 0x000fc40002000000 */
[----:B------:R-:W-:Y:S02]  /*2070*/  FSEL R35, R35, -INF , P4 ;  /* 0xff80000023237808 */ /* 0x000fe40002000000 */
[C---:B------:R-:W-:Y:S02]  /*2080*/  IADD3 R0, R16.reuse, 0x28, RZ ;  /* 0x0000002810007810 */ /* 0x040fe40007ffe0ff */
[----:B------:R-:W-:Y:S02]  /*2090*/  ISETP.GE.AND P4, PT, R3, R4, PT ;  /* 0x000000040300720c */ /* 0x000fe40003f86270 */
[----:B------:R-:W-:Y:S02]  /*20a0*/  IADD3 R4, R16, 0x29, RZ ;  /* 0x0000002910047810 */ /* 0x000fe40007ffe0ff */
[----:B------:R-:W-:Y:S02]  /*20b0*/  FSEL R32, R32, -INF , P6 ;  /* 0xff80000020207808 */ /* 0x000fe40003000000 */
[----:B------:R-:W-:-:S02]  /*20c0*/  FSEL R38, R38, -INF , P6 ;  /* 0xff80000026267808 */ /* 0x000fc40003000000 */
[----:B------:R-:W-:Y:S02]  /*20d0*/  FMNMX R5, R24, R25, !PT ;  /* 0x0000001918057209 */ /* 0x000fe40007800000 */
[----:B------:R-:W-:Y:S01]  /*20e0*/  ISETP.GE.AND P6, PT, R3, R0, PT ;  /* 0x000000000300720c */ /* 0x000fe20003fc6270 */
[----:B------:R-:W-:Y:S01]  /*20f0*/  VIADD R0, R16, 0x30 ;  /* 0x0000003010007836 */ /* 0x000fe20000000000 */
[----:B------:R-:W-:Y:S02]  /*2100*/  FSEL R33, R33, -INF , P5 ;  /* 0xff80000021217808 */ /* 0x000fe40002800000 */
[----:B------:R-:W-:Y:S02]  /*2110*/  FSEL R39, R39, -INF , P5 ;  /* 0xff80000027277808 */ /* 0x000fe40002800000 */
[----:B------:R-:W-:Y:S02]  /*2120*/  ISETP.GE.AND P5, PT, R3, R4, PT ;  /* 0x000000040300720c */ /* 0x000fe40003fa6270 */
[----:B------:R-:W-:-:S02]  /*2130*/  FMNMX R4, R28, R5, !PT ;  /* 0x000000051c047209 */ /* 0x000fc40007800000 */
[----:B------:R-:W-:Y:S02]  /*2140*/  FSEL R36, R36, -INF , P1 ;  /* 0xff80000024247808 */ /* 0x000fe40000800000 */
[----:B------:R-:W-:Y:S02]  /*2150*/  FSEL R42, R42, -INF , P1 ;  /* 0xff8000002a2a7808 */ /* 0x000fe40000800000 */
[----:B------:R-:W-:Y:S02]  /*2160*/  ISETP.GE.AND P1, PT, R3, R0, PT ;  /* 0x000000000300720c */ /* 0x000fe40003f26270 */
[----:B------:R-:W-:Y:S02]  /*2170*/  IADD3 R0, R16, 0x31, RZ ;  /* 0x0000003110007810 */ /* 0x000fe40007ffe0ff */
[----:B------:R-:W-:Y:S02]  /*2180*/  FMNMX R5, R29, R4, !PT ;  /* 0x000000041d057209 */ /* 0x000fe40007800000 */
[----:B------:R-:W-:-:S02]  /*2190*/  FSEL R37, R37, -INF , P2 ;  /* 0xff80000025257808 */ /* 0x000fc40001000000 */
[----:B------:R-:W-:Y:S02]  /*21a0*/  FSEL R43, R43, -INF , P2 ;  /* 0xff8000002b2b7808 */ /* 0x000fe40001000000 */
[----:B------:R-:W-:Y:S02]  /*21b0*/  ISETP.GE.AND P2, PT, R3, R0, PT ;  /* 0x000000000300720c */ /* 0x000fe40003f46270 */
[----:B------:R-:W-:Y:S02]  /*21c0*/  FMNMX R4, R32, R5, !PT ;  /* 0x0000000520047209 */ /* 0x000fe40007800000 */
[----:B------:R-:W-:Y:S02]  /*21d0*/  IADD3 R0, R16, 0x38, RZ ;  /* 0x0000003810007810 */ /* 0x000fe40007ffe0ff */
[----:B------:R-:W-:Y:S02]  /*21e0*/  FSEL R40, R40, -INF , P3 ;  /* 0xff80000028287808 */ /* 0x000fe40001800000 */
[----:B------:R-:W-:-:S02]  /*21f0*/  FSEL R46, R46, -INF , P3 ;  /* 0xff8000002e2e7808 */ /* 0x000fc40001800000 */
[----:B------:R-:W-:Y:S02]  /*2200*/  FMNMX R5, R33, R4, !PT ;  /* 0x0000000421057209 */ /* 0x000fe40007800000 */
[----:B------:R-:W-:Y:S02]  /*2210*/  ISETP.GE.AND P3, PT, R3, R0, PT ;  /* 0x000000000300720c */ /* 0x000fe40003f66270 */
[----:B------:R-:W-:Y:S02]  /*2220*/  IADD3 R0, R16, 0x39, RZ ;  /* 0x0000003910007810 */ /* 0x000fe40007ffe0ff */
[----:B------:R-:W-:Y:S02]  /*2230*/  FMNMX R4, R36, R5, !PT ;  /* 0x0000000524047209 */ /* 0x000fe40007800000 */
[----:B------:R-:W-:Y:S02]  /*2240*/  FSEL R41, R41, -INF , P4 ;  /* 0xff80000029297808 */ /* 0x000fe40002000000 */
[----:B------:R-:W-:-:S02]  /*2250*/  FSEL R47, R47, -INF , P4 ;  /* 0xff8000002f2f7808 */ /* 0x000fc40002000000 */
[----:B------:R-:W-:Y:S02]  /*2260*/  ISETP.GE.AND P4, PT, R3, R0, PT ;  /* 0x000000000300720c */ /* 0x000fe40003f86270 */
[----:B------:R-:W-:Y:S02]  /*2270*/  IADD3 R0, R16, 0x40, RZ ;  /* 0x0000004010007810 */ /* 0x000fe40007ffe0ff */
[----:B------:R-:W-:Y:S02]  /*2280*/  FMNMX R5, R37, R4, !PT ;  /* 0x0000000425057209 */ /* 0x000fe40007800000 */
[----:B------:R-:W-:Y:S02]  /*2290*/  FSEL R44, R44, -INF , P6 ;  /* 0xff8000002c2c7808 */ /* 0x000fe40003000000 */
[----:B------:R-:W-:Y:S02]  /*22a0*/  FSEL R50, R50, -INF , P6 ;  /* 0xff80000032327808 */ /* 0x000fe40003000000 */
[----:B------:R-:W-:Y:S01]  /*22b0*/  ISETP.GE.AND P6, PT, R3, R0, PT ;  /* 0x000000000300720c */ /* 0x000fe20003fc6270 */
[----:B------:R-:W-:Y:S01]  /*22c0*/  VIADD R0, R16, 0x41 ;  /* 0x0000004110007836 */ /* 0x000fe20000000000 */
[----:B------:R-:W-:-:S02]  /*22d0*/  FMNMX R4, R40, R5, !PT ;  /* 0x0000000528047209 */ /* 0x000fc40007800000 */
[----:B------:R-:W-:Y:S02]  /*22e0*/  FSEL R45, R45, -INF , P5 ;  /* 0xff8000002d2d7808 */ /* 0x000fe40002800000 */
[----:B------:R-:W-:Y:S02]  /*22f0*/  FSEL R51, R51, -INF , P5 ;  /* 0xff80000033337808 */ /* 0x000fe40002800000 */
[----:B------:R-:W-:Y:S02]  /*2300*/  FMNMX R5, R41, R4, !PT ;  /* 0x0000000429057209 */ /* 0x000fe40007800000 */
[----:B------:R-:W-:Y:S02]  /*2310*/  ISETP.GE.AND P5, PT, R3, R0, PT ;  /* 0x000000000300720c */ /* 0x000fe40003fa6270 */
[----:B------:R-:W-:Y:S02]  /*2320*/  IADD3 R0, R16, 0x48, RZ ;  /* 0x0000004810007810 */ /* 0x000fe40007ffe0ff */
        /* <DEDUP_REMOVED lines=9> */
[----:B------:R-:W-:Y:S02]  /*23c0*/  IADD3 R0, R16, 0x50, RZ ;  /* 0x0000005010007810 */ /* 0x000fe40007ffe0ff */
[----:B------:R-:W-:Y:S02]  /*23d0*/  FMNMX R4, R48, R5, !PT ;  /* 0x0000000530047209 */ /* 0x000fe40007800000 */
[----:B------:R-:W-:Y:S02]  /*23e0*/  FSEL R52, R52, -INF , P3 ;  /* 0xff80000034347808 */ /* 0x000fe40001800000 */
[----:B------:R-:W-:-:S02]  /*23f0*/  FSEL R58, R58, -INF , P3 ;  /* 0xff8000003a3a7808 */ /* 0x000fc40001800000 */
[----:B------:R-:W-:Y:S02]  /*2400*/  ISETP.GE.AND P3, PT, R3, R0, PT ;  /* 0x000000000300720c */ /* 0x000fe40003f66270 */
[----:B------:R-:W-:Y:S02]  /*2410*/  FMNMX R5, R49, R4, !PT ;  /* 0x0000000431057209 */ /* 0x000fe40007800000 */
[----:B------:R-:W-:Y:S02]  /*2420*/  IADD3 R0, R16, 0x51, RZ ;  /* 0x0000005110007810 */ /* 0x000fe40007ffe0ff */
[----:B------:R-:W-:Y:S02]  /*2430*/  FSEL R53, R53, -INF , P4 ;  /* 0xff80000035357808 */ /* 0x000fe40002000000 */
[----:B------:R-:W-:Y:S02]  /*2440*/  FSEL R59, R59, -INF , P4 ;  /* 0xff8000003b3b7808 */ /* 0x000fe40002000000 */
[----:B------:R-:W-:-:S02]  /*2450*/  FMNMX R4, R52, R5, !PT ;  /* 0x0000000534047209 */ /* 0x000fc40007800000 */
[----:B------:R-:W-:Y:S01]  /*2460*/  ISETP.GE.AND P4, PT, R3, R0, PT ;  /* 0x000000000300720c */ /* 0x000fe20003f86270 */
[----:B------:R-:W-:Y:S01]  /*2470*/  VIADD R0, R16, 0x58 ;  /* 0x0000005810007836 */ /* 0x000fe20000000000 */
[----:B------:R-:W-:Y:S02]  /*2480*/  FSEL R56, R56, -INF , P6 ;  /* 0xff80000038387808 */ /* 0x000fe40003000000 */
[----:B------:R-:W-:Y:S02]  /*2490*/  FMNMX R5, R53, R4, !PT ;  /* 0x0000000435057209 */ /* 0x000fe40007800000 */
[----:B------:R-:W-:Y:S02]  /*24a0*/  FSEL R62, R62, -INF , P6 ;  /* 0xff8000003e3e7808 */ /* 0x000fe40003000000 */
[----:B------:R-:W-:Y:S02]  /*24b0*/  ISETP.GE.AND P6, PT, R3, R0, PT ;  /* 0x000000000300720c */ /* 0x000fe40003fc6270 */
[----:B------:R-:W-:-:S02]  /*24c0*/  IADD3 R0, R16, 0x59, RZ ;  /* 0x0000005910007810 */ /* 0x000fc40007ffe0ff */
[----:B------:R-:W-:Y:S02]  /*24d0*/  FSEL R57, R57, -INF , P5 ;  /* 0xff80000039397808 */ /* 0x000fe40002800000 */
[----:B------:R-:W-:Y:S02]  /*24e0*/  FMNMX R4, R56, R5, !PT ;  /* 0x0000000538047209 */ /* 0x000fe40007800000 */
[----:B------:R-:W-:Y:S02]  /*24f0*/  ISETP.GE.AND P0, PT, R3, R0, PT ;  /* 0x000000000300720c */ /* 0x000fe40003f06270 */
[----:B------:R-:W-:Y:S02]  /*2500*/  FSEL R60, R60, -INF , P1 ;  /* 0xff8000003c3c7808 */ /* 0x000fe40000800000 */
[----:B------:R-:W-:Y:S02]  /*2510*/  FMNMX R5, R57, R4, !PT ;  /* 0x0000000439057209 */ /* 0x000fe40007800000 */
[----:B------:R-:W-:-:S02]  /*2520*/  IADD3 R0, R16, 0x60, RZ ;  /* 0x0000006010007810 */ /* 0x000fc40007ffe0ff */
[----:B------:R-:W-:Y:S02]  /*2530*/  FSEL R66, R66, -INF , P1 ;  /* 0xff80000042427808 */ /* 0x000fe40000800000 */
[----:B------:R-:W-:Y:S02]  /*2540*/  FSEL R61, R61, -INF , P2 ;  /* 0xff8000003d3d7808 */ /* 0x000fe40001000000 */
[----:B------:R-:W-:Y:S02]  /*2550*/  FMNMX R4, R60, R5, !PT ;  /* 0x000000053c047209 */ /* 0x000fe40007800000 */
[----:B------:R-:W-:Y:S02]  /*2560*/  ISETP.GE.AND P1, PT, R3, R0, PT ;  /* 0x000000000300720c */ /* 0x000fe40003f26270 */
[----:B------:R-:W-:Y:S02]  /*2570*/  IADD3 R0, R16, 0x61, RZ ;  /* 0x0000006110007810 */ /* 0x000fe40007ffe0ff */
[----:B------:R-:W-:-:S02]  /*2580*/  FSEL R64, R64, -INF , P3 ;  /* 0xff80000040407808 */ /* 0x000fc40001800000 */
[----:B------:R-:W-:Y:S02]  /*2590*/  FMNMX R5, R61, R4, !PT ;  /* 0x000000043d057209 */ /* 0x000fe40007800000 */
[----:B------:R-:W-:Y:S02]  /*25a0*/  FSEL R67, R67, -INF , P2 ;  /* 0xff80000043437808 */ /* 0x000fe40001000000 */
[----:B------:R-:W-:Y:S02]  /*25b0*/  ISETP.GE.AND P2, PT, R3, R0, PT ;  /* 0x000000000300720c */ /* 0x000fe40003f46270 */
[----:B------:R-:W-:Y:S02]  /*25c0*/  IADD3 R0, R16, 0x68, RZ ;  /* 0x0000006810007810 */ /* 0x000fe40007ffe0ff */
[----:B------:R-:W-:Y:S02]  /*25d0*/  FSEL R65, R65, -INF , P4 ;  /* 0xff80000041417808 */ /* 0x000fe40002000000 */
[----:B------:R-:W-:-:S02]  /*25e0*/  FMNMX R4, R64, R5, !PT ;  /* 0x0000000540047209 */ /* 0x000fc40007800000 */
[----:B------:R-:W-:Y:S02]  /*25f0*/  FSEL R70, R70, -INF , P3 ;  /* 0xff80000046467808 */ /* 0x000fe40001800000 */
[----:B------:R-:W-:Y:S01]  /*2600*/  ISETP.GE.AND P3, PT, R3, R0, PT ;  /* 0x000000000300720c */ /* 0x000fe20003f66270 */
[----:B------:R-:W-:Y:S01]  /*2610*/  VIADD R0, R16, 0x78 ;  /* 0x0000007810007836 */ /* 0x000fe20000000000 */
[----:B------:R-:W-:Y:S02]  /*2620*/  FSEL R68, R68, -INF , P6 ;  /* 0xff80000044447808 */ /* 0x000fe40003000000 */
[----:B------:R-:W-:Y:S02]  /*2630*/  FMNMX R5, R65, R4, !PT ;  /* 0x0000000441057209 */ /* 0x000fe40007800000 */
[----:B------:R-:W-:Y:S02]  /*2640*/  FSEL R71, R71, -INF , P4 ;  /* 0xff80000047477808 */ /* 0x000fe40002000000 */
[----:B------:R-:W-:-:S02]  /*2650*/  FSEL R69, R69, -INF , P0 ;  /* 0xff80000045457808 */ /* 0x000fc40000000000 */
[----:B------:R-:W-:Y:S02]  /*2660*/  FMNMX R4, R68, R5, !PT ;  /* 0x0000000544047209 */ /* 0x000fe40007800000 */
[----:B------:R-:W-:Y:S02]  /*2670*/  ISETP.GE.AND P4, PT, R3, R0, PT ;  /* 0x000000000300720c */ /* 0x000fe40003f86270 */
[----:B------:R-:W-:Y:S02]  /*2680*/  IADD3 R0, R16, 0x79, RZ ;  /* 0x0000007910007810 */ /* 0x000fe40007ffe0ff */
[----:B------:R-:W-:Y:S02]  /*2690*/  FSEL R72, R72, -INF , P1 ;  /* 0xff80000048487808 */ /* 0x000fe40000800000 */
[----:B------:R-:W-:Y:S02]  /*26a0*/  FMNMX R5, R69, R4, !PT ;  /* 0x0000000445057209 */ /* 0x000fe40007800000 */
[----:B------:R-:W-:-:S02]  /*26b0*/  FSEL R84, R84, -INF , P4 ;  /* 0xff80000054547808 */ /* 0x000fc40002000000 */
[----:B------:R-:W-:Y:S02]  /*26c0*/  ISETP.GE.AND P4, PT, R3, R0, PT ;  /* 0x000000000300720c */ /* 0x000fe40003f86270 */
[----:B------:R-:W-:Y:S02]  /*26d0*/  IADD3 R0, R16, 0x69, RZ ;  /* 0x0000006910007810 */ /* 0x000fe40007ffe0ff */
[----:B------:R-:W-:Y:S02]  /*26e0*/  FSEL R73, R73, -INF , P2 ;  /* 0xff80000049497808 */ /* 0x000fe40001000000 */
[----:B------:R-:W-:Y:S02]  /*26f0*/  FMNMX R4, R72, R5, !PT ;  /* 0x0000000548047209 */ /* 0x000fe40007800000 */
[----:B------:R-:W-:Y:S02]  /*2700*/  FSEL R85, R85, -INF , P4 ;  /* 0xff80000055557808 */ /* 0x000fe40002000000 */
[----:B------:R-:W-:-:S02]  /*2710*/  P2R R12, PR, RZ, 0x40 ;  /* 0x00000040ff0c7803 */ /* 0x000fc40000000000 */
[----:B------:R-:W-:Y:S02]  /*2720*/  ISETP.GE.AND P4, PT, R3, R0, PT ;  /* 0x000000000300720c */ /* 0x000fe40003f86270 */
[----:B------:R-:W-:Y:S02]  /*2730*/  FSEL R76, R76, -INF , P3 ;  /* 0xff8000004c4c7808 */ /* 0x000fe40001800000 */
[----:B------:R-:W-:Y:S02]  /*2740*/  FMNMX R5, R73, R4, !PT ;  /* 0x0000000449057209 */ /* 0x000fe40007800000 */
[----:B------:R-:W-:Y:S02]  /*2750*/  IADD3 R0, R16, 0x70, RZ ;  /* 0x0000007010007810 */ /* 0x000fe40007ffe0ff */
[----:B------:R-:W-:Y:S02]  /*2760*/  P2R R20, PR, RZ, 0x1 ;  /* 0x00000001ff147803 */ /* 0x000fe40000000000 */
[----:B------:R-:W-:-:S02]  /*2770*/  FSEL R63, R63, -INF , P5 ;  /* 0xff8000003f3f7808 */ /* 0x000fc40002800000 */
[----:B------:R-:W-:Y:S02]  /*2780*/  ISETP.NE.AND P0, PT, R12, RZ, PT ;  /* 0x000000ff0c00720c */ /* 0x000fe40003f05270 */
[----:B------:R-:W-:Y:S02]  /*2790*/  IADD3 R4, R16, 0x71, RZ ;  /* 0x0000007110047810 */ /* 0x000fe40007ffe0ff */
[----:B------:R-:W-:Y:S02]  /*27a0*/  FSEL R77, R77, -INF , P4 ;  /* 0xff8000004d4d7808 */ /* 0x000fe40002000000 */
[----:B------:R-:W-:Y:S02]  /*27b0*/  FMNMX R12, R76, R5, !PT ;  /* 0x000000054c0c7209 */ /* 0x000fe40007800000 */
[----:B------:R-:W-:Y:S02]  /*27c0*/  ISETP.GE.AND P5, PT, R3, R0, PT ;  /* 0x000000000300720c */ /* 0x000fe40003fa6270 */
[----:B------:R-:W-:-:S02]  /*27d0*/  FMNMX R5, R77, R12, !PT ;  /* 0x0000000c4d057209 */ /* 0x000fc40007800000 */
[----:B------:R-:W-:Y:S02]  /*27e0*/  FSEL R80, R80, -INF , P5 ;  /* 0xff80000050507808 */ /* 0x000fe40002800000 */
[----:B------:R-:W-:Y:S02]  /*27f0*/  ISETP.GE.AND P6, PT, R3, R4, PT ;  /* 0x000000040300720c */ /* 0x000fe40003fc6270 */
[----:B------:R-:W-:Y:S02]  /*2800*/  FMNMX R0, R80, R5, !PT ;  /* 0x0000000550007209 */ /* 0x000fe40007800000 */
[----:B------:R-:W-:Y:S02]  /*2810*/  FSEL R81, R81, -INF , P6 ;  /* 0xff80000051517808 */ /* 0x000fe40003000000 */
[----:B------:R-:W-:Y:S02]  /*2820*/  P2R R15, PR, RZ, 0x1 ;  /* 0x00000001ff0f7803 */ /* 0x000fe40000000000 */
[----:B------:R-:W-:-:S02]  /*2830*/  FMNMX R3, R81, R0, !PT ;  /* 0x0000000051037209 */ /* 0x000fc40007800000 */
[----:B------:R-:W-:Y:S02]  /*2840*/  FSEL R78, R78, -INF , P1 ;  /* 0xff8000004e4e7808 */ /* 0x000fe40000800000 */
[----:B------:R-:W-:Y:S02]  /*2850*/  FMNMX R0, R84, R3, !PT ;  /* 0x0000000354007209 */ /* 0x000fe40007800000 */
[----:B------:R-:W-:Y:S02]  /*2860*/  FSEL R79, R79, -INF , P2 ;  /* 0xff8000004f4f7808 */ /* 0x000fe40001000000 */
[----:B------:R-:W-:Y:S02]  /*2870*/  FMNMX R0, R85, R0, !PT ;  /* 0x0000000055007209 */ /* 0x000fe40007800000 */
[----:B------:R-:W-:Y:S02]  /*2880*/  FSEL R82, R82, -INF , P3 ;  /* 0xff80000052527808 */ /* 0x000fe40001800000 */
[----:B------:R-:W-:Y:S01]  /*2890*/  FSEL R83, R83, -INF , P4 ;  /* 0xff80000053537808 */ /* 0x000fe20002000000 */
[----:B------:R-:W1:Y:S01]  /*28a0*/  SHFL.BFLY PT, R3, R0, 0x1, 0x1f ;  /* 0x0c201f0000037f89 */ /* 0x000e6200000e0000 */
[----:B------:R-:W-:-:S02]  /*28b0*/  FSEL R87, R87, -INF , P6 ;  /* 0xff80000057577808 */ /* 0x000fc40003000000 */
[----:B------:R-:W-:Y:S02]  /*28c0*/  FSEL R86, R86, -INF , P5 ;  /* 0xff80000056567808 */ /* 0x000fe40002800000 */
[----:B-1----:R-:W-:-:S05]  /*28d0*/  FMNMX R3, R0, R3, !PT ;  /* 0x0000000300037209 */ /* 0x002fca0007800000 */
[----:B------:R-:W1:Y:S02]  /*28e0*/  SHFL.BFLY PT, R4, R3, 0x2, 0x1f ;  /* 0x0c401f0003047f89 */ /* 0x000e6400000e0000 */
[----:B-1----:R-:W-:Y:S02]  /*28f0*/  FMNMX R5, R3, R4, !PT ;  /* 0x0000000403057209 */ /* 0x002fe40007800000 */
[----:B------:R-:W-:Y:S02]  /*2900*/  FMNMX R3, R26, R27, !PT ;  /* 0x0000001b1a037209 */ /* 0x000fe40007800000 */
[----:B------:R-:W-:-:S04]  /*2910*/  FSETP.NEU.AND P0, PT, R5, -INF , PT ;  /* 0xff8000000500780b */ /* 0x000fc80003f0d000 */
[----:B------:R-:W-:Y:S02]  /*2920*/  FSEL R4, R5, RZ, P0 ;  /* 0x000000ff05047208 */ /* 0x000fe40000000000 */
[----:B------:R-:W-:-:S03]  /*2930*/  ISETP.NE.AND P0, PT, R15, RZ, PT ;  /* 0x000000ff0f00720c */ /* 0x000fc60003f05270 */
[----:B------:R-:W-:Y:S01]  /*2940*/  FMUL R88, R4, UR4 ;  /* 0x0000000404587c20 */ /* 0x000fe20008400000 */
[----:B------:R-:W-:Y:S02]  /*2950*/  FMNMX R4, R30, R3, !PT ;  /* 0x000000031e047209 */ /* 0x000fe40007800000 */
[----:B------:R-:W-:Y:S01]  /*2960*/  FSEL R74, R74, -INF , P0 ;  /* 0xff8000004a4a7808 */ /* 0x000fe20000000000 */
[--C-:B------:R-:W-:Y:S01]  /*2970*/  FFMA R24, R24, UR4, -R88.reuse ;  /* 0x0000000418187c23 */ /* 0x100fe20008000858 */
[----:B------:R-:W-:Y:S01]  /*2980*/  ISETP.NE.AND P0, PT, R20, RZ, PT ;  /* 0x000000ff1400720c */ /* 0x000fe20003f05270 */
[--C-:B------:R-:W-:Y:S01]  /*2990*/  FFMA R15, R25, UR4, -R88.reuse ;  /* 0x00000004190f7c23 */ /* 0x100fe20008000858 */
[----:B------:R-:W-:Y:S01]  /*29a0*/  FMNMX R3, R31, R4, !PT ;  /* 0x000000041f037209 */ /* 0x000fe20007800000 */
[--C-:B------:R-:W-:Y:S01]  /*29b0*/  FFMA R0, R28, UR4, -R88.reuse ;  /* 0x000000041c007c23 */ /* 0x100fe20008000858 */
[----:B------:R-:W-:Y:S01]  /*29c0*/  FSETP.GEU.AND P1, PT, R24, -126, PT ;  /* 0xc2fc00001800780b */ /* 0x000fe20003f2e000 */
[--C-:B------:R-:W-:Y:S01]  /*29d0*/  FFMA R20, R36, UR4, -R88.reuse ;  /* 0x0000000424147c23 */ /* 0x100fe20008000858 */
        /* <DEDUP_REMOVED lines=8> */
[----:B------:R-:W-:Y:S01]  /*2a60*/  FSETP.GEU.AND P3, PT, R0, -126, PT ;  /* 0xc2fc00000000780b */ /* 0x000fe20003f6e000 */
[--C-:B------:R-:W-:Y:S01]  /*2a70*/  FFMA R32, R40, UR4, -R88.reuse ;  /* 0x0000000428207c23 */ /* 0x100fe20008000858 */
[----:B------:R-:W-:Y:S01]  /*2a80*/  FMNMX R3, R35, R4, !PT ;  /* 0x0000000423037209 */ /* 0x000fe20007800000 */
[----:B------:R-:W-:Y:S01]  /*2a90*/  @!P1 FMUL R24, R24, 0.5 ;  /* 0x3f00000018189820 */ /* 0x000fe20000400000 */
[----:B------:R-:W-:Y:S01]  /*2aa0*/  FSETP.GEU.AND P4, PT, R21, -126, PT ;  /* 0xc2fc00001500780b */ /* 0x000fe20003f8e000 */
[--C-:B------:R-:W-:Y:S01]  /*2ab0*/  FFMA R33, R41, UR4, -R88.reuse ;  /* 0x0000000429217c23 */ /* 0x100fe20008000858 */
[----:B------:R-:W-:Y:S01]  /*2ac0*/  FMNMX R4, R38, R3, !PT ;  /* 0x0000000326047209 */ /* 0x000fe20007800000 */
[--C-:B------:R-:W-:Y:S01]  /*2ad0*/  FFMA R40, R48, UR4, -R88.reuse ;  /* 0x0000000430287c23 */ /* 0x100fe20008000858 */
[----:B------:R-:W-:Y:S01]  /*2ae0*/  FSETP.GEU.AND P6, PT, R25, -126, PT ;  /* 0xc2fc00001900780b */ /* 0x000fe20003fce000 */
[----:B------:R-:W1:Y:S01]  /*2af0*/  MUFU.EX2 R24, R24 ;  /* 0x0000001800187308 */ /* 0x000e620000000800 */
[----:B------:R-:W-:Y:S01]  /*2b00*/  FMNMX R3, R39, R4, !PT ;  /* 0x0000000427037209 */ /* 0x000fe20007800000 */
[----:B------:R-:W-:Y:S01]  /*2b10*/  @!P2 FMUL R15, R15, 0.5 ;  /* 0x3f0000000f0fa820 */ /* 0x000fe20000400000 */
[----:B------:R-:W-:Y:S01]  /*2b20*/  FSETP.GEU.AND P5, PT, R28, -126, PT ;  /* 0xc2fc00001c00780b */ /* 0x000fe20003fae000 */
[----:B------:R-:W-:Y:S01]  /*2b30*/  @!P3 FMUL R0, R0, 0.5 ;  /* 0x3f0000000000b820 */ /* 0x000fe20000400000 */
[----:B------:R-:W-:Y:S01]  /*2b40*/  FMNMX R4, R42, R3, !PT ;  /* 0x000000032a047209 */ /* 0x000fe20007800000 */
[--C-:B------:R-:W-:Y:S01]  /*2b50*/  FFMA R37, R45, UR4, -R88.reuse ;  /* 0x000000042d257c23 */ /* 0x100fe20008000858 */
[--C-:B------:R-:W-:Y:S01]  /*2b60*/  FFMA R36, R44, UR4, -R88.reuse ;  /* 0x000000042c247c23 */ /* 0x100fe20008000858 */
[----:B------:R-:W-:Y:S01]  /*2b70*/  @!P4 FMUL R21, R21, 0.5 ;  /* 0x3f0000001515c820 */ /* 0x000fe20000400000 */
[----:B------:R-:W2:Y:S01]  /*2b80*/  MUFU.EX2 R15, R15 ;  /* 0x0000000f000f7308 */ /* 0x000ea20000000800 */
[----:B------:R-:W-:Y:S01]  /*2b90*/  FMNMX R3, R43, R4, !PT ;  /* 0x000000042b037209 */ /* 0x000fe20007800000 */
[--C-:B------:R-:W-:Y:S01]  /*2ba0*/  FFMA R41, R49, UR4, -R88.reuse ;  /* 0x0000000431297c23 */ /* 0x100fe20008000858 */
[----:B------:R-:W-:Y:S01]  /*2bb0*/  @!P6 FMUL R25, R25, 0.5 ;  /* 0x3f0000001919e820 */ /* 0x000fe20000400000 */
[--C-:B------:R-:W-:Y:S01]  /*2bc0*/  FFMA R44, R52, UR4, -R88.reuse ;  /* 0x00000004342c7c23 */ /* 0x100fe20008000858 */
[----:B------:R-:W-:Y:S01]  /*2bd0*/  FMNMX R4, R46, R3, !PT ;  /* 0x000000032e047209 */ /* 0x000fe20007800000 */
[--C-:B------:R-:W-:Y:S01]  /*2be0*/  FFMA R45, R53, UR4, -R88.reuse ;  /* 0x00000004352d7c23 */ /* 0x100fe20008000858 */
[----:B------:R-:W-:Y:S01]  /*2bf0*/  @!P5 FMUL R28, R28, 0.5 ;  /* 0x3f0000001c1cd820 */ /* 0x000fe20000400000 */
[----:B-1----:R-:W-:Y:S01]  /*2c00*/  @!P1 FMUL R24, R24, R24 ;  /* 0x0000001818189220 */ /* 0x002fe20000400000 */
[----:B------:R-:W-:Y:S01]  /*2c10*/  FSETP.GEU.AND P1, PT, R20, -126, PT ;  /* 0xc2fc00001400780b */ /* 0x000fe20003f2e000 */
[----:B------:R-:W1:Y:S01]  /*2c20*/  MUFU.EX2 R0, R0 ;  /* 0x0000000000007308 */ /* 0x000e620000000800 */
[----:B------:R-:W-:Y:S01]  /*2c30*/  FMNMX R3, R47, R4, !PT ;  /* 0x000000042f037209 */ /* 0x000fe20007800000 */
[--C-:B------:R-:W-:Y:S01]  /*2c40*/  FFMA R53, R60, UR4, -R88.reuse ;  /* 0x000000043c357c23 */ /* 0x100fe20008000858 */
[--C-:B------:R-:W-:Y:S01]  /*2c50*/  FFMA R48, R57, UR4, -R88.reuse ;  /* 0x0000000439307c23 */ /* 0x100fe20008000858 */
[--C-:B------:R-:W-:Y:S01]  /*2c60*/  FFMA R49, R56, UR4, -R88.reuse ;  /* 0x0000000438317c23 */ /* 0x100fe20008000858 */
[----:B------:R-:W-:Y:S01]  /*2c70*/  FMNMX R4, R50, R3, !PT ;  /* 0x0000000332047209 */ /* 0x000fe20007800000 */
[--C-:B------:R-:W-:Y:S01]  /*2c80*/  FFMA R52, R61, UR4, -R88.reuse ;  /* 0x000000043d347c23 */ /* 0x100fe20008000858 */
[----:B--2---:R-:W-:Y:S01]  /*2c90*/  @!P2 FMUL R15, R15, R15 ;  /* 0x0000000f0f0fa220 */ /* 0x004fe20000400000 */
[----:B------:R-:W2:Y:S01]  /*2ca0*/  MUFU.EX2 R21, R21 ;  /* 0x0000001500157308 */ /* 0x000ea20000000800 */
[----:B------:R-:W-:Y:S01]  /*2cb0*/  FMNMX R3, R51, R4, !PT ;  /* 0x0000000433037209 */ /* 0x000fe20007800000 */
[--C-:B------:R-:W-:Y:S01]  /*2cc0*/  FFMA R57, R64, UR4, -R88.reuse ;  /* 0x0000000440397c23 */ /* 0x100fe20008000858 */
[----:B------:R-:W-:Y:S01]  /*2cd0*/  FSETP.GEU.AND P2, PT, R29, -126, PT ;  /* 0xc2fc00001d00780b */ /* 0x000fe20003f4e000 */
[----:B------:R-:W-:Y:S01]  /*2ce0*/  @!P1 FMUL R20, R20, 0.5 ;  /* 0x3f00000014149820 */ /* 0x000fe20000400000 */
[----:B------:R-:W-:Y:S01]  /*2cf0*/  FMNMX R4, R54, R3, !PT ;  /* 0x0000000336047209 */ /* 0x000fe20007800000 */
[--C-:B------:R-:W-:Y:S01]  /*2d00*/  FFMA R60, R65, UR4, -R88.reuse ;  /* 0x00000004413c7c23 */ /* 0x100fe20008000858 */
[--C-:B------:R-:W-:Y:S01]  /*2d10*/  FFMA R65, R72, UR4, -R88.reuse ;  /* 0x0000000448417c23 */ /* 0x100fe20008000858 */
[----:B------:R-:W3:Y:S01]  /*2d20*/  MUFU.EX2 R25, R25 ;  /* 0x0000001900197308 */ /* 0x000ee20000000800 */
[----:B-1----:R-:W-:Y:S01]  /*2d30*/  @!P3 FMUL R0, R0, R0 ;  /* 0x000000000000b220 */ /* 0x002fe20000400000 */
[----:B------:R-:W-:Y:S01]  /*2d40*/  FSETP.GEU.AND P3, PT, R32, -126, PT ;  /* 0xc2fc00002000780b */ /* 0x000fe20003f6e000 */
[--C-:B------:R-:W-:Y:S01]  /*2d50*/  FFMA R64, R69, UR4, -R88.reuse ;  /* 0x0000000445407c23 */ /* 0x100fe20008000858 */
[----:B------:R-:W-:Y:S01]  /*2d60*/  FMNMX R3, R55, R4, !PT ;  /* 0x0000000437037209 */ /* 0x000fe20007800000 */
[--C-:B------:R-:W-:Y:S01]  /*2d70*/  FFMA R61, R68, UR4, -R88.reuse ;  /* 0x00000004443d7c23 */ /* 0x100fe20008000858 */
[--C-:B------:R-:W-:Y:S01]  /*2d80*/  FFMA R68, R73, UR4, -R88.reuse ;  /* 0x0000000449447c23 */ /* 0x100fe20008000858 */
[--C-:B------:R-:W-:Y:S01]  /*2d90*/  FFMA R69, R76, UR4, -R88.reuse ;  /* 0x000000044c457c23 */ /* 0x100fe20008000858 */
[----:B------:R-:W1:Y:S01]  /*2da0*/  MUFU.EX2 R20, R20 ;  /* 0x0000001400147308 */ /* 0x000e620000000800 */
[----:B--2---:R-:W-:Y:S01]  /*2db0*/  @!P4 FMUL R21, R21, R21 ;  /* 0x000000151515c220 */ /* 0x004fe20000400000 */
[----:B------:R-:W-:Y:S01]  /*2dc0*/  FSETP.GEU.AND P4, PT, R33, -126, PT ;  /* 0xc2fc00002100780b */ /* 0x000fe20003f8e000 */
[----:B------:R-:W-:Y:S01]  /*2dd0*/  @!P2 FMUL R29, R29, 0.5 ;  /* 0x3f0000001d1da820 */ /* 0x000fe20000400000 */
[----:B------:R-:W-:Y:S01]  /*2de0*/  FMNMX R4, R58, R3, !PT ;  /* 0x000000033a047209 */ /* 0x000fe20007800000 */
[--C-:B------:R-:W-:Y:S01]  /*2df0*/  FFMA R77, R77, UR4, -R88.reuse ;  /* 0x000000044d4d7c23 */ /* 0x100fe20008000858 */
[--C-:B------:R-:W-:Y:S01]  /*2e00*/  FFMA R81, R81, UR4, -R88.reuse ;  /* 0x0000000451517c23 */ /* 0x100fe20008000858 */
[----:B------:R-:W-:Y:S01]  /*2e10*/  @!P3 FMUL R32, R32, 0.5 ;  /* 0x3f0000002020b820 */ /* 0x000fe20000400000 */
[----:B------:R-:W-:Y:S01]  /*2e20*/  FMNMX R3, R59, R4, !PT ;  /* 0x000000043b037209 */ /* 0x000fe20007800000 */
[----:B------:R-:W2:Y:S01]  /*2e30*/  MUFU.EX2 R28, R28 ;  /* 0x0000001c001c7308 */ /* 0x000ea20000000800 */
[----:B---3--:R-:W-:Y:S01]  /*2e40*/  @!P6 FMUL R25, R25, R25 ;  /* 0x000000191919e220 */ /* 0x008fe20000400000 */
[----:B------:R-:W-:Y:S01]  /*2e50*/  FSETP.GEU.AND P6, PT, R37, -126, PT ;  /* 0xc2fc00002500780b */ /* 0x000fe20003fce000 */
[--C-:B------:R-:W-:Y:S01]  /*2e60*/  FFMA R80, R80, UR4, -R88.reuse ;  /* 0x0000000450507c23 */ /* 0x100fe20008000858 */
[----:B------:R-:W-:Y:S01]  /*2e70*/  FMNMX R4, R62, R3, !PT ;  /* 0x000000033e047209 */ /* 0x000fe20007800000 */
[--C-:B------:R-:W-:Y:S01]  /*2e80*/  FFMA R84, R84, UR4, -R88.reuse ;  /* 0x0000000454547c23 */ /* 0x100fe20008000858 */
[----:B------:R-:W-:Y:S01]  /*2e90*/  @!P4 FMUL R33, R33, 0.5 ;  /* 0x3f0000002121c820 */ /* 0x000fe20000400000 */
[----:B------:R-:W-:Y:S01]  /*2ea0*/  FFMA R85, R85, UR4, -R88 ;  /* 0x0000000455557c23 */ /* 0x000fe20008000858 */
[----:B-1----:R-:W-:Y:S01]  /*2eb0*/  @!P1 FMUL R20, R20, R20 ;  /* 0x0000001414149220 */ /* 0x002fe20000400000 */
[----:B------:R-:W-:Y:S01]  /*2ec0*/  FSETP.GEU.AND P1, PT, R40, -126, PT ;  /* 0xc2fc00002800780b */ /* 0x000fe20003f2e000 */
[----:B------:R-:W1:Y:S01]  /*2ed0*/  MUFU.EX2 R29, R29 ;  /* 0x0000001d001d7308 */ /* 0x000e620000000800 */
[----:B------:R-:W-:-:S04]  /*2ee0*/  FMNMX R3, R63, R4, !PT ;  /* 0x000000043f037209 */ /* 0x000fc80007800000 */
[----:B------:R-:W-:Y:S01]  /*2ef0*/  FMNMX R4, R66, R3, !PT ;  /* 0x0000000342047209 */ /* 0x000fe20007800000 */
[----:B------:R-:W-:Y:S01]  /*2f00*/  @!P6 FMUL R37, R37, 0.5 ;  /* 0x3f0000002525e820 */ /* 0x000fe20000400000 */
[----:B--2---:R-:W-:Y:S01]  /*2f10*/  @!P5 FMUL R28, R28, R28 ;  /* 0x0000001c1c1cd220 */ /* 0x004fe20000400000 */
[----:B------:R-:W2:Y:S01]  /*2f20*/  MUFU.EX2 R32, R32 ;  /* 0x0000002000207308 */ /* 0x000ea20000000800 */
[----:B------:R-:W-:Y:S02]  /*2f30*/  FMNMX R3, R67, R4, !PT ;  /* 0x0000000443037209 */ /* 0x000fe40007800000 */
[----:B------:R-:W-:Y:S01]  /*2f40*/  FSETP.GEU.AND P5, PT, R36, -126, PT ;  /* 0xc2fc00002400780b */ /* 0x000fe20003fae000 */
[----:B------:R-:W-:Y:S01]  /*2f50*/  @!P1 FMUL R40, R40, 0.5 ;  /* 0x3f00000028289820 */ /* 0x000fe20000400000 */
[----:B------:R-:W-:-:S03]  /*2f60*/  FMNMX R4, R70, R3, !PT ;  /* 0x0000000346047209 */ /* 0x000fc60007800000 */
[----:B------:R-:W3:Y:S01]  /*2f70*/  MUFU.EX2 R33, R33 ;  /* 0x0000002100217308 */ /* 0x000ee20000000800 */
[----:B-1----:R-:W-:Y:S01]  /*2f80*/  @!P2 FMUL R29, R29, R29 ;  /* 0x0000001d1d1da220 */ /* 0x002fe20000400000 */
[----:B------:R-:W-:Y:S02]  /*2f90*/  FSETP.GEU.AND P2, PT, R41, -126, PT ;  /* 0xc2fc00002900780b */ /* 0x000fe40003f4e000 */
[----:B------:R-:W-:-:S04]  /*2fa0*/  FMNMX R3, R71, R4, !PT ;  /* 0x0000000447037209 */ /* 0x000fc80007800000 */
[----:B------:R-:W1:Y:S01]  /*2fb0*/  MUFU.EX2 R40, R40 ;  /* 0x0000002800287308 */ /* 0x000e620000000800 */
[----:B--2---:R-:W-:Y:S01]  /*2fc0*/  @!P3 FMUL R32, R32, R32 ;  /* 0x000000202020b220 */ /* 0x004fe20000400000 */
[----:B------:R-:W-:Y:S01]  /*2fd0*/  FSETP.GEU.AND P3, PT, R44, -126, PT ;  /* 0xc2fc00002c00780b */ /* 0x000fe20003f6e000 */
[----:B------:R-:W-:Y:S01]  /*2fe0*/  @!P5 FMUL R36, R36, 0.5 ;  /* 0x3f0000002424d820 */ /* 0x000fe20000400000 */
[----:B------:R-:W-:-:S03]  /*2ff0*/  FMNMX R4, R74, R3, !PT ;  /* 0x000000034a047209 */ /* 0x000fc60007800000 */
[----:B------:R-:W-:Y:S01]  /*3000*/  @!P2 FMUL R41, R41, 0.5 ;  /* 0x3f0000002929a820 */ /* 0x000fe20000400000 */
[----:B------:R-:W2:Y:S01]  /*3010*/  MUFU.EX2 R37, R37 ;  /* 0x0000002500257308 */ /* 0x000ea20000000800 */
[----:B---3--:R-:W-:Y:S01]  /*3020*/  @!P4 FMUL R33, R33, R33 ;  /* 0x000000212121c220 */ /* 0x008fe20000400000 */
[----:B------:R-:W-:Y:S02]  /*3030*/  FSETP.GEU.AND P4, PT, R45, -126, PT ;  /* 0xc2fc00002d00780b */ /* 0x000fe40003f8e000 */
[----:B------:R-:W-:-:S03]  /*3040*/  FMNMX R3, R75, R4, !PT ;  /* 0x000000044b037209 */ /* 0x000fc60007800000 */
[----:B------:R-:W-:Y:S01]  /*3050*/  @!P3 FMUL R44, R44, 0.5 ;  /* 0x3f0000002c2cb820 */ /* 0x000fe20000400000 */
[----:B------:R-:W-:Y:S01]  /*3060*/  FMNMX R4, R78, R3, !PT ;  /* 0x000000034e047209 */ /* 0x000fe20007800000 */
[----:B-1----:R-:W-:Y:S01]  /*3070*/  @!P1 FMUL R40, R40, R40 ;  /* 0x0000002828289220 */ /* 0x002fe20000400000 */
[----:B------:R-:W-:Y:S01]  /*3080*/  FSETP.GEU.AND P1, PT, R53, -126, PT ;  /* 0xc2fc00003500780b */ /* 0x000fe20003f2e000 */
[----:B------:R-:W1:Y:S01]  /*3090*/  MUFU.EX2 R36, R36 ;  /* 0x0000002400247308 */ /* 0x000e620000000800 */
[----:B------:R-:W-:-:S03]  /*30a0*/  FMNMX R3, R79, R4, !PT ;  /* 0x000000044f037209 */ /* 0x000fc60007800000 */
[----:B------:R-:W-:Y:S01]  /*30b0*/  @!P4 FMUL R45, R45, 0.5 ;  /* 0x3f0000002d2dc820 */ /* 0x000fe20000400000 */
[----:B------:R-:W-:Y:S01]  /*30c0*/  FMNMX R4, R82, R3, !PT ;  /* 0x0000000352047209 */ /* 0x000fe20007800000 */
[----:B--2---:R-:W-:Y:S01]  /*30d0*/  @!P6 FMUL R37, R37, R37 ;  /* 0x000000252525e220 */ /* 0x004fe20000400000 */
[----:B------:R-:W-:Y:S01]  /*30e0*/  FSETP.GEU.AND P6, PT, R48, -126, PT ;  /* 0xc2fc00003000780b */ /* 0x000fe20003fce000 */
[----:B------:R-:W2:Y:S01]  /*30f0*/  MUFU.EX2 R41, R41 ;  /* 0x0000002900297308 */ /* 0x000ea20000000800 */
[----:B------:R-:W-:-:S03]  /*3100*/  FMNMX R3, R83, R4, !PT ;  /* 0x0000000453037209 */ /* 0x000fc60007800000 */
[----:B------:R-:W-:Y:S01]  /*3110*/  @!P1 FMUL R53, R53, 0.5 ;  /* 0x3f00000035359820 */ /* 0x000fe20000400000 */
[----:B------:R-:W-:-:S03]  /*3120*/  FMNMX R4, R86, R3, !PT ;  /* 0x0000000356047209 */ /* 0x000fc60007800000 */
[----:B------:R-:W3:Y:S01]  /*3130*/  MUFU.EX2 R44, R44 ;  /* 0x0000002c002c7308 */ /* 0x000ee20000000800 */
[----:B------:R-:W-:Y:S01]  /*3140*/  FMNMX R4, R87, R4, !PT ;  /* 0x0000000457047209 */ /* 0x000fe20007800000 */
[----:B-1----:R-:W-:Y:S01]  /*3150*/  @!P5 FMUL R36, R36, R36 ;  /* 0x000000242424d220 */ /* 0x002fe20000400000 */
[----:B------:R-:W-:Y:S01]  /*3160*/  FSETP.GEU.AND P5, PT, R49, -126, PT ;  /* 0xc2fc00003100780b */ /* 0x000fe20003fae000 */
[----:B------:R-:W-:Y:S02]  /*3170*/  @!P6 FMUL R48, R48, 0.5 ;  /* 0x3f0000003030e820 */ /* 0x000fe40000400000 */
[----:B------:R-:W1:Y:S02]  /*3180*/  SHFL.BFLY PT, R3, R4, 0x1, 0x1f ;  /* 0x0c201f0004037f89 */ /* 0x000e6400000e0000 */
[----:B------:R-:W4:Y:S01]  /*3190*/  MUFU.EX2 R45, R45 ;  /* 0x0000002d002d7308 */ /* 0x000f220000000800 */
[----:B--2---:R-:W-:Y:S01]  /*31a0*/  @!P2 FMUL R41, R41, R41 ;  /* 0x000000292929a220 */ /* 0x004fe20000400000 */
[----:B------:R-:W-:-:S06]  /*31b0*/  FSETP.GEU.AND P2, PT, R52, -126, PT ;  /* 0xc2fc00003400780b */ /* 0x000fcc0003f4e000 */
[----:B------:R-:W2:Y:S01]  /*31c0*/  MUFU.EX2 R53, R53 ;  /* 0x0000003500357308 */ /* 0x000ea20000000800 */
[----:B---3--:R-:W-:Y:S01]  /*31d0*/  @!P3 FMUL R44, R44, R44 ;  /* 0x0000002c2c2cb220 */ /* 0x008fe20000400000 */
[----:B------:R-:W-:Y:S01]  /*31e0*/  FSETP.GEU.AND P3, PT, R57, -126, PT ;  /* 0xc2fc00003900780b */ /* 0x000fe20003f6e000 */
[----:B------:R-:W-:-:S04]  /*31f0*/  @!P5 FMUL R49, R49, 0.5 ;  /* 0x3f0000003131d820 */ /* 0x000fc80000400000 */
[----:B------:R-:W-:Y:S01]  /*3200*/  @!P2 FMUL R52, R52, 0.5 ;  /* 0x3f0000003434a820 */ /* 0x000fe20000400000 */
[----:B------:R-:W3:Y:S01]  /*3210*/  MUFU.EX2 R48, R48 ;  /* 0x0000003000307308 */ /* 0x000ee20000000800 */
[----:B----4-:R-:W-:Y:S01]  /*3220*/  @!P4 FMUL R45, R45, R45 ;  /* 0x0000002d2d2dc220 */ /* 0x010fe20000400000 */
[----:B------:R-:W-:Y:S02]  /*3230*/  FSETP.GEU.AND P4, PT, R60, -126, PT ;  /* 0xc2fc00003c00780b */ /* 0x000fe40003f8e000 */
[----:B-1----:R-:W-:-:S03]  /*3240*/  FMNMX R3, R4, R3, !PT ;  /* 0x0000000304037209 */ /* 0x002fc60007800000 */
[----:B------:R-:W-:Y:S01]  /*3250*/  @!P3 FMUL R57, R57, 0.5 ;  /* 0x3f0000003939b820 */ /* 0x000fe20000400000 */
[----:B------:R-:W1:Y:S01]  /*3260*/  MUFU.EX2 R49, R49 ;  /* 0x0000003100317308 */ /* 0x000e620000000800 */
[----:B--2---:R-:W-:Y:S01]  /*3270*/  @!P1 FMUL R53, R53, R53 ;  /* 0x0000003535359220 */ /* 0x004fe20000400000 */
[----:B------:R-:W-:Y:S01]  /*3280*/  FSETP.GEU.AND P1, PT, R65, -126, PT ;  /* 0xc2fc00004100780b */ /* 0x000fe20003f2e000 */
[----:B------:R-:W2:Y:S04]  /*3290*/  SHFL.BFLY PT, R12, R3, 0x2, 0x1f ;  /* 0x0c401f00030c7f89 */ /* 0x000ea800000e0000 */
[----:B------:R-:W-:Y:S01]  /*32a0*/  @!P4 FMUL R60, R60, 0.5 ;  /* 0x3f0000003c3cc820 */ /* 0x000fe20000400000 */
[----:B------:R-:W4:Y:S01]  /*32b0*/  MUFU.EX2 R52, R52 ;  /* 0x0000003400347308 */ /* 0x000f220000000800 */
[----:B---3--:R-:W-:Y:S01]  /*32c0*/  @!P6 FMUL R48, R48, R48 ;  /* 0x000000303030e220 */ /* 0x008fe20000400000 */
[----:B------:R-:W-:-:S05]  /*32d0*/  FSETP.GEU.AND P6, PT, R64, -126, PT ;  /* 0xc2fc00004000780b */ /* 0x000fca0003fce000 */
[----:B------:R-:W-:Y:S01]  /*32e0*/  @!P1 FMUL R65, R65, 0.5 ;  /* 0x3f00000041419820 */ /* 0x000fe20000400000 */
[----:B------:R-:W3:Y:S01]  /*32f0*/  MUFU.EX2 R57, R57 ;  /* 0x0000003900397308 */ /* 0x000ee20000000800 */
[----:B-1----:R-:W-:Y:S01]  /*3300*/  @!P5 FMUL R49, R49, R49 ;  /* 0x000000313131d220 */ /* 0x002fe20000400000 */
[----:B------:R-:W-:-:S05]  /*3310*/  FSETP.GEU.AND P5, PT, R61, -126, PT ;  /* 0xc2fc00003d00780b */ /* 0x000fca0003fae000 */
[----:B------:R-:W-:Y:S01]  /*3320*/  @!P6 FMUL R64, R64, 0.5 ;  /* 0x3f0000004040e820 */ /* 0x000fe20000400000 */
[----:B------:R-:W1:Y:S01]  /*3330*/  MUFU.EX2 R60, R60 ;  /* 0x0000003c003c7308 */ /* 0x000e620000000800 */
[----:B----4-:R-:W-:Y:S01]  /*3340*/  @!P2 FMUL R52, R52, R52 ;  /* 0x000000343434a220 */ /* 0x010fe20000400000 */
[----:B------:R-:W-:Y:S02]  /*3350*/  FSETP.GEU.AND P2, PT, R68, -126, PT ;  /* 0xc2fc00004400780b */ /* 0x000fe40003f4e000 */
[----:B--2---:R-:W-:-:S03]  /*3360*/  FMNMX R12, R3, R12, !PT ;  /* 0x0000000c030c7209 */ /* 0x004fc60007800000 */
[----:B------:R-:W-:Y:S01]  /*3370*/  @!P5 FMUL R61, R61, 0.5 ;  /* 0x3f0000003d3dd820 */ /* 0x000fe20000400000 */
[----:B------:R-:W2:Y:S01]  /*3380*/  MUFU.EX2 R65, R65 ;  /* 0x0000004100417308 */ /* 0x000ea20000000800 */
        /* <DEDUP_REMOVED lines=8> */
[----:B--2---:R-:W-:Y:S01]  /*3410*/  @!P1 FMUL R65, R65, R65 ;  /* 0x0000004141419220 */ /* 0x004fe20000400000 */
[----:B------:R-:W-:-:S05]  /*3420*/  FSETP.GEU.AND P1, PT, R81, -126, PT ;  /* 0xc2fc00005100780b */ /* 0x000fca0003f2e000 */
[----:B------:R-:W-:Y:S01]  /*3430*/  @!P4 FMUL R77, R77, 0.5 ;  /* 0x3f0000004d4dc820 */ /* 0x000fe20000400000 */
[----:B------:R-:W2:Y:S01]  /*3440*/  MUFU.EX2 R68, R68 ;  /* 0x0000004400447308 */ /* 0x000ea20000000800 */
[----:B---3--:R-:W-:Y:S01]  /*3450*/  @!P6 FMUL R64, R64, R64 ;  /* 0x000000404040e220 */ /* 0x008fe20000400000 */
[----:B------:R-:W-:-:S04]  /*3460*/  FSETP.NEU.AND P6, PT, R12, -INF , PT ;  /* 0xff8000000c00780b */ /* 0x000fc80003fcd000 */
[----:B------:R-:W-:Y:S01]  /*3470*/  FSEL R3, R12, RZ, P6 ;  /* 0x000000ff0c037208 */ /* 0x000fe20003000000 */
[----:B------:R-:W-:Y:S01]  /*3480*/  @!P1 FMUL R81, R81, 0.5 ;  /* 0x3f00000051519820 */ /* 0x000fe20000400000 */
[----:B------:R-:W3:Y:S01]  /*3490*/  MUFU.EX2 R69, R69 ;  /* 0x0000004500457308 */ /* 0x000ee20000000800 */
[----:B-1----:R-:W-:Y:S01]  /*34a0*/  @!P5 FMUL R61, R61, R61 ;  /* 0x0000003d3d3dd220 */ /* 0x002fe20000400000 */
[----:B------:R-:W-:Y:S01]  /*34b0*/  FSETP.GEU.AND P5, PT, R80, -126, PT ;  /* 0xc2fc00005000780b */ /* 0x000fe20003fae000 */
[----:B------:R-:W-:Y:S01]  /*34c0*/  FMUL R3, R3, UR4 ;  /* 0x0000000403037c20 */ /* 0x000fe20008400000 */
[----:B------:R-:W-:-:S03]  /*34d0*/  FSETP.GEU.AND P6, PT, R84, -126, PT ;  /* 0xc2fc00005400780b */ /* 0x000fc60003fce000 */
[--C-:B------:R-:W-:Y:S01]  /*34e0*/  FFMA R26, R26, UR4, -R3.reuse ;  /* 0x000000041a1a7c23 */ /* 0x100fe20008000803 */
[----:B------:R1:W4:Y:S01]  /*34f0*/  MUFU.EX2 R72, R77 ;  /* 0x0000004d00487308 */ /* 0x0003220000000800 */
[--C-:B------:R-:W-:Y:S01]  /*3500*/  FFMA R4, R27, UR4, -R3.reuse ;  /* 0x000000041b047c23 */ /* 0x100fe20008000803 */
[--C-:B------:R-:W-:Y:S01]  /*3510*/  FFMA R56, R31, UR4, -R3.reuse ;  /* 0x000000041f387c23 */ /* 0x100fe20008000803 */
[----:B--2---:R-:W-:Y:S01]  /*3520*/  @!P2 FMUL R68, R68, R68 ;  /* 0x000000444444a220 */ /* 0x004fe20000400000 */
[----:B------:R-:W-:Y:S01]  /*3530*/  FSETP.GEU.AND P2, PT, R85, -126, PT ;  /* 0xc2fc00005500780b */ /* 0x000fe20003f4e000 */
[--C-:B------:R-:W-:Y:S01]  /*3540*/  FFMA R30, R30, UR4, -R3.reuse ;  /* 0x000000041e1e7c23 */ /* 0x100fe20008000803 */
[--C-:B------:R-:W-:Y:S01]  /*3550*/  FFMA R34, R34, UR4, -R3.reuse ;  /* 0x0000000422227c23 */ /* 0x100fe20008000803 */
[----:B------:R-:W-:Y:S01]  /*3560*/  @!P5 FMUL R80, R80, 0.5 ;  /* 0x3f0000005050d820 */ /* 0x000fe20000400000 */
[----:B------:R-:W2:Y:S01]  /*3570*/  MUFU.EX2 R76, R81 ;  /* 0x00000051004c7308 */ /* 0x000ea20000000800 */
[----:B---3--:R-:W-:Y:S01]  /*3580*/  @!P3 FMUL R69, R69, R69 ;  /* 0x000000454545b220 */ /* 0x008fe20000400000 */
[----:B------:R-:W-:Y:S01]  /*3590*/  FSETP.GEU.AND P3, PT, R26, -126, PT ;  /* 0xc2fc00001a00780b */ /* 0x000fe20003f6e000 */
[----:B------:R-:W-:Y:S01]  /*35a0*/  @!P6 FMUL R84, R84, 0.5 ;  /* 0x3f0000005454e820 */ /* 0x000fe20000400000 */
[--C-:B-1----:R-:W-:Y:S01]  /*35b0*/  FFMA R77, R35, UR4, -R3.reuse ;  /* 0x00000004234d7c23 */ /* 0x102fe20008000803 */
[--C-:B------:R-:W-:Y:S01]  /*35c0*/  FFMA R38, R38, UR4, -R3.reuse ;  /* 0x0000000426267c23 */ /* 0x100fe20008000803 */
[--C-:B------:R-:W-:Y:S01]  /*35d0*/  FFMA R42, R42, UR4, -R3.reuse ;  /* 0x000000042a2a7c23 */ /* 0x100fe20008000803 */
[--C-:B------:R-:W-:Y:S01]  /*35e0*/  FFMA R46, R46, UR4, -R3.reuse ;  /* 0x000000042e2e7c23 */ /* 0x100fe20008000803 */
[----:B------:R-:W1:Y:S01]  /*35f0*/  MUFU.EX2 R73, R80 ;  /* 0x0000005000497308 */ /* 0x000e620000000800 */
[----:B----4-:R-:W-:Y:S01]  /*3600*/  @!P4 FMUL R72, R72, R72 ;  /* 0x000000484848c220 */ /* 0x010fe20000400000 */
[----:B------:R-:W-:Y:S01]  /*3610*/  FSETP.GEU.AND P4, PT, R4, -126, PT ;  /* 0xc2fc00000400780b */ /* 0x000fe20003f8e000 */
[----:B------:R-:W-:Y:S01]  /*3620*/  @!P2 FMUL R85, R85, 0.5 ;  /* 0x3f0000005555a820 */ /* 0x000fe20000400000 */
[--C-:B------:R-:W-:Y:S01]  /*3630*/  FFMA R50, R50, UR4, -R3.reuse ;  /* 0x0000000432327c23 */ /* 0x100fe20008000803 */
[--C-:B------:R-:W-:Y:S01]  /*3640*/  FFMA R55, R55, UR4, -R3.reuse ;  /* 0x0000000437377c23 */ /* 0x100fe20008000803 */
[--C-:B------:R-:W-:Y:S01]  /*3650*/  FFMA R54, R54, UR4, -R3.reuse ;  /* 0x0000000436367c23 */ /* 0x100fe20008000803 */
[----:B------:R-:W-:Y:S01]  /*3660*/  @!P3 FMUL R26, R26, 0.5 ;  /* 0x3f0000001a1ab820 */ /* 0x000fe20000400000 */
[----:B------:R3:W4:Y:S01]  /*3670*/  MUFU.EX2 R80, R85 ;  /* 0x0000005500507308 */ /* 0x0007220000000800 */
[----:B--2---:R-:W-:Y:S01]  /*3680*/  @!P1 FMUL R76, R76, R76 ;  /* 0x0000004c4c4c9220 */ /* 0x004fe20000400000 */
[----:B------:R-:W-:Y:S01]  /*3690*/  FSETP.GEU.AND P1, PT, R56, -126, PT ;  /* 0xc2fc00003800780b */ /* 0x000fe20003f2e000 */
[--C-:B------:R-:W-:Y:S01]  /*36a0*/  FFMA R83, R83, UR4, -R3.reuse ;  /* 0x0000000453537c23 */ /* 0x100fe20008000803 */
[--C-:B------:R-:W-:Y:S01]  /*36b0*/  FFMA R71, R71, UR4, -R3.reuse ;  /* 0x0000000447477c23 */ /* 0x100fe20008000803 */
[--C-:B------:R-:W-:Y:S01]  /*36c0*/  FFMA R78, R78, UR4, -R3.reuse ;  /* 0x000000044e4e7c23 */ /* 0x100fe20008000803 */
[----:B------:R-:W-:Y:S01]  /*36d0*/  FFMA R79, R79, UR4, -R3 ;  /* 0x000000044f4f7c23 */ /* 0x000fe20008000803 */
[----:B------:R-:W-:Y:S01]  /*36e0*/  @!P4 FMUL R4, R4, 0.5 ;  /* 0x3f0000000404c820 */ /* 0x000fe20000400000 */
[----:B------:R-:W2:Y:S01]  /*36f0*/  MUFU.EX2 R27, R84 ;  /* 0x00000054001b7308 */ /* 0x000ea20000000800 */
[----:B-1----:R-:W-:Y:S01]  /*3700*/  @!P5 FMUL R73, R73, R73 ;  /* 0x000000494949d220 */ /* 0x002fe20000400000 */
[----:B------:R-:W-:Y:S01]  /*3710*/  FSETP.GEU.AND P5, PT, R30, -126, PT ;  /* 0xc2fc00001e00780b */ /* 0x000fe20003fae000 */
[----:B---3--:R-:W-:Y:S01]  /*3720*/  FADD R85, R32, R65 ;  /* 0x0000004120557221 */ /* 0x008fe20000000000 */
[----:B------:R-:W-:Y:S01]  /*3730*/  FADD R89, R41, R76 ;  /* 0x0000004c29597221 */ /* 0x000fe20000000000 */
[----:B------:R-:W-:-:S02]  /*3740*/  F2FP.F16.F32.PACK_AB R32, R33, R32 ;  /* 0x000000202120723e */ /* 0x000fc400000000ff */
[----:B------:R-:W-:Y:S01]  /*3750*/  @!P1 FMUL R56, R56, 0.5 ;  /* 0x3f00000038389820 */ /* 0x000fe20000400000 */
[----:B------:R1:W3:Y:S01]  /*3760*/  MUFU.EX2 R31, R26 ;  /* 0x0000001a001f7308 */ /* 0x0002e20000000800 */
[----:B----4-:R-:W-:Y:S01]  /*3770*/  @!P2 FMUL R80, R80, R80 ;  /* 0x000000505050a220 */ /* 0x010fe20000400000 */
[----:B------:R-:W-:-:S05]  /*3780*/  FSETP.GEU.AND P2, PT, R77, -126, PT ;  /* 0xc2fc00004d00780b */ /* 0x000fca0003f4e000 */
[----:B------:R-:W-:Y:S01]  /*3790*/  @!P5 FMUL R30, R30, 0.5 ;  /* 0x3f0000001e1ed820 */ /* 0x000fe20000400000 */
[----:B------:R4:W5:Y:S01]  /*37a0*/  MUFU.EX2 R84, R4 ;  /* 0x0000000400547308 */ /* 0x0009620000000800 */
[----:B-1----:R-:W-:Y:S01]  /*37b0*/  FFMA R26, R43, UR4, -R3 ;  /* 0x000000042b1a7c23 */ /* 0x002fe20008000803 */
[----:B--2---:R-:W-:Y:S01]  /*37c0*/  @!P6 FMUL R27, R27, R27 ;  /* 0x0000001b1b1be220 */ /* 0x004fe20000400000 */
[----:B------:R-:W-:-:S04]  /*37d0*/  FSETP.GEU.AND P6, PT, R34, -126, PT ;  /* 0xc2fc00002200780b */ /* 0x000fc80003fce000 */
[----:B------:R-:W-:Y:S01]  /*37e0*/  @!P2 FMUL R77, R77, 0.5 ;  /* 0x3f0000004d4da820 */ /* 0x000fe20000400000 */
[----:B------:R-:W1:Y:S01]  /*37f0*/  MUFU.EX2 R88, R56 ;  /* 0x0000003800587308 */ /* 0x000e620000000800 */
[----:B----4-:R-:W-:Y:S01]  /*3800*/  FFMA R4, R39, UR4, -R3 ;  /* 0x0000000427047c23 */ /* 0x010fe20008000803 */
[----:B---3--:R-:W-:Y:S01]  /*3810*/  @!P3 FMUL R31, R31, R31 ;  /* 0x0000001f1f1fb220 */ /* 0x008fe20000400000 */
[----:B------:R-:W-:-:S05]  /*3820*/  FSETP.GEU.AND P3, PT, R38, -126, PT ;  /* 0xc2fc00002600780b */ /* 0x000fca0003f6e000 */
[----:B------:R-:W-:Y:S01]  /*3830*/  @!P6 FMUL R34, R34, 0.5 ;  /* 0x3f0000002222e820 */ /* 0x000fe20000400000 */
[----:B-----5:R-:W-:Y:S01]  /*3840*/  @!P4 FMUL R84, R84, R84 ;  /* 0x000000545454c220 */ /* 0x020fe20000400000 */
[----:B------:R-:W-:Y:S01]  /*3850*/  FSETP.GEU.AND P4, PT, R4, -126, PT ;  /* 0xc2fc00000400780b */ /* 0x000fe20003f8e000 */
[----:B------:R-:W2:Y:S05]  /*3860*/  MUFU.EX2 R90, R77 ;  /* 0x0000004d005a7308 */ /* 0x000eaa0000000800 */
[----:B------:R-:W-:Y:S01]  /*3870*/  @!P3 FMUL R38, R38, 0.5 ;  /* 0x3f0000002626b820 */ /* 0x000fe20000400000 */
[----:B-1----:R-:W-:Y:S01]  /*3880*/  @!P1 FMUL R88, R88, R88 ;  /* 0x0000005858589220 */ /* 0x002fe20000400000 */
[----:B------:R-:W-:Y:S01]  /*3890*/  FSETP.GEU.AND P1, PT, R26, -126, PT ;  /* 0xc2fc00001a00780b */ /* 0x000fe20003f2e000 */
[----:B------:R1:W3:Y:S04]  /*38a0*/  MUFU.EX2 R35, R30 ;  /* 0x0000001e00237308 */ /* 0x0002e80000000800 */
[----:B------:R-:W-:-:S04]  /*38b0*/  @!P4 FMUL R4, R4, 0.5 ;  /* 0x3f0000000404c820 */ /* 0x000fc80000400000 */
[----:B------:R4:W5:Y:S01]  /*38c0*/  MUFU.EX2 R39, R34 ;  /* 0x0000002200277308 */ /* 0x0009620000000800 */
[--C-:B-1----:R-:W-:Y:S01]  /*38d0*/  FFMA R30, R47, UR4, -R3.reuse ;  /* 0x000000042f1e7c23 */ /* 0x102fe20008000803 */
[----:B--2---:R-:W-:Y:S02]  /*38e0*/  @!P2 FMUL R90, R90, R90 ;  /* 0x0000005a5a5aa220 */ /* 0x004fe40000400000 */
[----:B------:R-:W-:Y:S02]  /*38f0*/  @!P1 FMUL R26, R26, 0.5 ;  /* 0x3f0000001a1a9820 */ /* 0x000fe40000400000 */
[----:B------:R-:W-:Y:S02]  /*3900*/  FSETP.GEU.AND P2, PT, R30, -126, PT ;  /* 0xc2fc00001e00780b */ /* 0x000fe40003f4e000 */
[----:B------:R1:W2:Y:S01]  /*3910*/  MUFU.EX2 R43, R38 ;  /* 0x00000026002b7308 */ /* 0x0002a20000000800 */
[----:B---3--:R-:W-:Y:S01]  /*3920*/  @!P5 FMUL R35, R35, R35 ;  /* 0x000000232323d220 */ /* 0x008fe20000400000 */
[----:B------:R-:W-:Y:S01]  /*3930*/  FSETP.GEU.AND P5, PT, R42, -126, PT ;  /* 0xc2fc00002a00780b */ /* 0x000fe20003fae000 */
[----:B----4-:R-:W-:-:S05]  /*3940*/  FFMA R34, R62, UR4, -R3 ;  /* 0x000000043e227c23 */ /* 0x010fca0008000803 */
[----:B------:R3:W4:Y:S01]  /*3950*/  MUFU.EX2 R92, R4 ;  /* 0x00000004005c7308 */ /* 0x0007220000000800 */
[----:B-----5:R-:W-:Y:S01]  /*3960*/  @!P6 FMUL R39, R39, R39 ;  /* 0x000000272727e220 */ /* 0x020fe20000400000 */
[----:B------:R-:W-:Y:S01]  /*3970*/  FSETP.GEU.AND P6, PT, R46, -126, PT ;  /* 0xc2fc00002e00780b */ /* 0x000fe20003fce000 */
[----:B------:R-:W-:Y:S01]  /*3980*/  @!P2 FMUL R30, R30, 0.5 ;  /* 0x3f0000001e1ea820 */ /* 0x000fe20000400000 */
[----:B-1----:R-:W-:-:S03]  /*3990*/  FFMA R38, R66, UR4, -R3 ;  /* 0x0000000442267c23 */ /* 0x002fc60008000803 */
[----:B------:R-:W-:Y:S01]  /*39a0*/  @!P5 FMUL R42, R42, 0.5 ;  /* 0x3f0000002a2ad820 */ /* 0x000fe20000400000 */
[----:B------:R1:W5:Y:S01]  /*39b0*/  MUFU.EX2 R94, R26 ;  /* 0x0000001a005e7308 */ /* 0x0003620000000800 */
[----:B---3--:R-:W-:Y:S01]  /*39c0*/  FFMA R4, R51, UR4, -R3 ;  /* 0x0000000433047c23 */ /* 0x008fe20008000803 */
[----:B--2---:R-:W-:Y:S01]  /*39d0*/  @!P3 FMUL R43, R43, R43 ;  /* 0x0000002b2b2bb220 */ /* 0x004fe20000400000 */
[----:B------:R-:W-:-:S04]  /*39e0*/  FSETP.GEU.AND P3, PT, R50, -126, PT ;  /* 0xc2fc00003200780b */ /* 0x000fc80003f6e000 */
[----:B------:R-:W-:Y:S01]  /*39f0*/  @!P6 FMUL R46, R46, 0.5 ;  /* 0x3f0000002e2ee820 */ /* 0x000fe20000400000 */
[----:B------:R2:W3:Y:S01]  /*3a00*/  MUFU.EX2 R96, R30 ;  /* 0x0000001e00607308 */ /* 0x0004e20000000800 */
[----:B----4-:R-:W-:Y:S01]  /*3a10*/  @!P4 FMUL R92, R92, R92 ;  /* 0x0000005c5c5cc220 */ /* 0x010fe20000400000 */
[----:B------:R-:W-:Y:S01]  /*3a20*/  FSETP.GEU.AND P4, PT, R4, -126, PT ;  /* 0xc2fc00000400780b */ /* 0x000fe20003f8e000 */
[----:B-1----:R-:W-:-:S05]  /*3a30*/  FFMA R26, R58, UR4, -R3 ;  /* 0x000000043a1a7c23 */ /* 0x002fca0008000803 */
[----:B------:R-:W-:Y:S01]  /*3a40*/  @!P3 FMUL R50, R50, 0.5 ;  /* 0x3f0000003232b820 */ /* 0x000fe20000400000 */
[----:B-----5:R-:W-:Y:S01]  /*3a50*/  @!P1 FMUL R94, R94, R94 ;  /* 0x0000005e5e5e9220 */ /* 0x020fe20000400000 */
[----:B------:R-:W-:Y:S01]  /*3a60*/  FSETP.GEU.AND P1, PT, R55, -126, PT ;  /* 0xc2fc00003700780b */ /* 0x000fe20003f2e000 */
[----:B--2---:R-:W-:Y:S01]  /*3a70*/  FFMA R30, R59, UR4, -R3 ;  /* 0x000000043b1e7c23 */ /* 0x004fe20008000803 */
[----:B------:R1:W2:Y:S03]  /*3a80*/  MUFU.EX2 R47, R42 ;  /* 0x0000002a002f7308 */ /* 0x0002a60000000800 */
[----:B------:R-:W-:Y:S01]  /*3a90*/  @!P4 FMUL R4, R4, 0.5 ;  /* 0x3f0000000404c820 */ /* 0x000fe20000400000 */
[----:B---3--:R-:W-:Y:S01]  /*3aa0*/  @!P2 FMUL R96, R96, R96 ;  /* 0x000000606060a220 */ /* 0x008fe20000400000 */
[----:B------:R-:W-:-:S03]  /*3ab0*/  FSETP.GEU.AND P2, PT, R30, -126, PT ;  /* 0xc2fc00001e00780b */ /* 0x000fc60003f4e000 */
[----:B------:R3:W4:Y:S01]  /*3ac0*/  MUFU.EX2 R51, R46 ;  /* 0x0000002e00337308 */ /* 0x0007220000000800 */
[----:B-1----:R-:W-:Y:S02]  /*3ad0*/  FFMA R42, R67, UR4, -R3 ;  /* 0x00000004432a7c23 */ /* 0x002fe40008000803 */
[----:B------:R-:W-:-:S05]  /*3ae0*/  @!P1 FMUL R55, R55, 0.5 ;  /* 0x3f00000037379820 */ /* 0x000fca0000400000 */
[----:B------:R-:W1:Y:S01]  /*3af0*/  MUFU.EX2 R77, R50 ;  /* 0x00000032004d7308 */ /* 0x000e620000000800 */
[----:B--2---:R-:W-:Y:S01]  /*3b00*/  @!P5 FMUL R47, R47, R47 ;  /* 0x0000002f2f2fd220 */ /* 0x004fe20000400000 */
[----:B------:R-:W-:Y:S01]  /*3b10*/  FSETP.GEU.AND P5, PT, R54, -126, PT ;  /* 0xc2fc00003600780b */ /* 0x000fe20003fae000 */
[----:B------:R-:W-:Y:S01]  /*3b20*/  @!P2 FMUL R30, R30, 0.5 ;  /* 0x3f0000001e1ea820 */ /* 0x000fe20000400000 */
[----:B---3--:R-:W-:-:S04]  /*3b30*/  FFMA R46, R74, UR4, -R3 ;  /* 0x000000044a2e7c23 */ /* 0x008fc80008000803 */
[----:B------:R2:W3:Y:S01]  /*3b40*/  MUFU.EX2 R58, R4 ;  /* 0x00000004003a7308 */ /* 0x0004e20000000800 */
[----:B----4-:R-:W-:Y:S01]  /*3b50*/  @!P6 FMUL R51, R51, R51 ;  /* 0x000000333333e220 */ /* 0x010fe20000400000 */
[----:B------:R-:W-:-:S05]  /*3b60*/  FSETP.GEU.AND P6, PT, R26, -126, PT ;  /* 0xc2fc00001a00780b */ /* 0x000fca0003fce000 */
[----:B------:R-:W-:Y:S01]  /*3b70*/  @!P5 FMUL R54, R54, 0.5 ;  /* 0x3f0000003636d820 */ /* 0x000fe20000400000 */
[----:B------:R4:W5:Y:S01]  /*3b80*/  MUFU.EX2 R59, R55 ;  /* 0x00000037003b7308 */ /* 0x0009620000000800 */
[----:B--2---:R-:W-:Y:S01]  /*3b90*/  FFMA R4, R63, UR4, -R3 ;  /* 0x000000043f047c23 */ /* 0x004fe20008000803 */
[----:B-1----:R-:W-:Y:S01]  /*3ba0*/  @!P3 FMUL R77, R77, R77 ;  /* 0x0000004d4d4db220 */ /* 0x002fe20000400000 */
[----:B------:R-:W-:-:S04]  /*3bb0*/  FSETP.GEU.AND P3, PT, R34, -126, PT ;  /* 0xc2fc00002200780b */ /* 0x000fc80003f6e000 */
[----:B------:R-:W-:Y:S01]  /*3bc0*/  @!P6 FMUL R26, R26, 0.5 ;  /* 0x3f0000001a1ae820 */ /* 0x000fe20000400000 */
[----:B------:R1:W2:Y:S01]  /*3bd0*/  MUFU.EX2 R63, R30 ;  /* 0x0000001e003f7308 */ /* 0x0002a20000000800 */
[----:B---3--:R-:W-:Y:S01]  /*3be0*/  @!P4 FMUL R58, R58, R58 ;  /* 0x0000003a3a3ac220 */ /* 0x008fe20000400000 */
[----:B------:R-:W-:Y:S01]  /*3bf0*/  FSETP.GEU.AND P4, PT, R4, -126, PT ;  /* 0xc2fc00000400780b */ /* 0x000fe20003f8e000 */
[----:B----4-:R-:W-:-:S05]  /*3c00*/  FFMA R55, R86, UR4, -R3 ;  /* 0x0000000456377c23 */ /* 0x010fca0008000803 */
[----:B------:R-:W-:Y:S01]  /*3c10*/  @!P3 FMUL R34, R34, 0.5 ;  /* 0x3f0000002222b820 */ /* 0x000fe20000400000 */
[----:B-----5:R-:W-:Y:S01]  /*3c20*/  @!P1 FMUL R59, R59, R59 ;  /* 0x0000003b3b3b9220 */ /* 0x020fe20000400000 */
[----:B------:R-:W-:Y:S01]  /*3c30*/  FSETP.GEU.AND P1, PT, R42, -126, PT ;  /* 0xc2fc00002a00780b */ /* 0x000fe20003f2e000 */
[----:B-1----:R-:W-:Y:S01]  /*3c40*/  FFMA R30, R75, UR4, -R3 ;  /* 0x000000044b1e7c23 */ /* 0x002fe20008000803 */
[----:B------:R-:W1:Y:S03]  /*3c50*/  MUFU.EX2 R98, R54 ;  /* 0x0000003600627308 */ /* 0x000e660000000800 */
[----:B------:R-:W-:Y:S01]  /*3c60*/  @!P4 FMUL R4, R4, 0.5 ;  /* 0x3f0000000404c820 */ /* 0x000fe20000400000 */
[----:B--2---:R-:W-:-:S04]  /*3c70*/  @!P2 FMUL R63, R63, R63 ;  /* 0x0000003f3f3fa220 */ /* 0x004fc80000400000 */
[----:B------:R2:W3:Y:S03]  /*3c80*/  MUFU.EX2 R62, R26 ;  /* 0x0000001a003e7308 */ /* 0x0004e60000000800 */
[----:B------:R-:W-:-:S05]  /*3c90*/  @!P1 FMUL R42, R42, 0.5 ;  /* 0x3f0000002a2a9820 */ /* 0x000fca0000400000 */
[----:B------:R-:W4:Y:S01]  /*3ca0*/  MUFU.EX2 R66, R34 ;  /* 0x0000002200427308 */ /* 0x000f220000000800 */
[----:B-1----:R-:W-:Y:S01]  /*3cb0*/  @!P5 FMUL R98, R98, R98 ;  /* 0x000000626262d220 */ /* 0x002fe20000400000 */
[----:B------:R-:W-:Y:S01]  /*3cc0*/  FSETP.GEU.AND P5, PT, R38, -126, PT ;  /* 0xc2fc00002600780b */ /* 0x000fe20003fae000 */
[----:B--2---:R-:W-:-:S05]  /*3cd0*/  FFMA R26, R70, UR4, -R3 ;  /* 0x00000004461a7c23 */ /* 0x004fca0008000803 */
[----:B------:R1:W2:Y:S01]  /*3ce0*/  MUFU.EX2 R67, R4 ;  /* 0x0000000400437308 */ /* 0x0002a20000000800 */
[----:B---3--:R-:W-:Y:S01]  /*3cf0*/  @!P6 FMUL R62, R62, R62 ;  /* 0x0000003e3e3ee220 */ /* 0x008fe20000400000 */
[----:B------:R-:W-:Y:S02]  /*3d00*/  FSETP.GEU.AND P6, PT, R46, -126, PT ;  /* 0xc2fc00002e00780b */ /* 0x000fe40003fce000 */
[----:B------:R-:W-:-:S03]  /*3d10*/  FSETP.GEU.AND P2, PT, R26, -126, PT ;  /* 0xc2fc00001a00780b */ /* 0x000fc60003f4e000 */
[----:B------:R-:W-:Y:S01]  /*3d20*/  @!P5 FMUL R38, R38, 0.5 ;  /* 0x3f0000002626d820 */ /* 0x000fe20000400000 */
[----:B------:R-:W3:Y:S01]  /*3d30*/  MUFU.EX2 R75, R42 ;  /* 0x0000002a004b7308 */ /* 0x000ee20000000800 */
[--C-:B-1----:R-:W-:Y:S01]  /*3d40*/  FFMA R4, R82, UR4, -R3.reuse ;  /* 0x0000000452047c23 */ /* 0x102fe20008000803 */
[----:B----4-:R-:W-:Y:S01]  /*3d50*/  @!P3 FMUL R66, R66, R66 ;  /* 0x000000424242b220 */ /* 0x010fe20000400000 */
[----:B------:R-:W-:Y:S01]  /*3d60*/  FSETP.GEU.AND P3, PT, R30, -126, PT ;  /* 0xc2fc00001e00780b */ /* 0x000fe20003f6e000 */
[----:B------:R-:W-:Y:S01]  /*3d70*/  FFMA R3, R87, UR4, -R3 ;  /* 0x0000000457037c23 */ /* 0x000fe20008000803 */
[----:B------:R-:W-:Y:S01]  /*3d80*/  FADD R87, R40, R73 ;  /* 0x0000004928577221 */ /* 0x000fe20000000000 */
[----:B------:R-:W-:Y:S01]  /*3d90*/  UIADD3 UR4, UR37, 0x1, URZ ;  /* 0x0000000125047890 */ /* 0x000fe2000fffe03f */
[----:B------:R-:W-:Y:S01]  /*3da0*/  @!P6 FMUL R46, R46, 0.5 ;  /* 0x3f0000002e2ee820 */ /* 0x000fe20000400000 */
[----:B------:R-:W1:Y:S01]  /*3db0*/  MUFU.EX2 R70, R38 ;  /* 0x0000002600467308 */ /* 0x000e620000000800 */
[----:B--2---:R-:W-:Y:S01]  /*3dc0*/  @!P4 FMUL R67, R67, R67 ;  /* 0x000000434343c220 */ /* 0x004fe20000400000 */
[----:B------:R-:W-:Y:S01]  /*3dd0*/  FSETP.GEU.AND P4, PT, R4, -126, PT ;  /* 0xc2fc00000400780b */ /* 0x000fe20003f8e000 */
[----:B------:R-:W-:Y:S01]  /*3de0*/  @!P2 FMUL R26, R26, 0.5 ;  /* 0x3f0000001a1aa820 */ /* 0x000fe20000400000 */
[----:B------:R-:W-:-:S04]  /*3df0*/  UISETP.NE.AND UP0, UPT, UR4, 0x5, UPT ;  /* 0x000000050400788c */ /* 0x000fc8000bf05270 */
[----:B------:R-:W-:Y:S01]  /*3e00*/  @!P3 FMUL R30, R30, 0.5 ;  /* 0x3f0000001e1eb820 */ /* 0x000fe20000400000 */
[----:B---3--:R-:W-:Y:S01]  /*3e10*/  @!P1 FMUL R75, R75, R75 ;  /* 0x0000004b4b4b9220 */ /* 0x008fe20000400000 */
[----:B------:R-:W-:Y:S01]  /*3e20*/  FSETP.GEU.AND P1, PT, R83, -126, PT ;  /* 0xc2fc00005300780b */ /* 0x000fe20003f2e000 */
[----:B------:R2:W3:Y:S01]  /*3e30*/  MUFU.EX2 R82, R46 ;  /* 0x0000002e00527308 */ /* 0x0004e20000000800 */
[----:B------:R-:W-:Y:S01]  /*3e40*/  USEL UR5, URZ, 0x1, UP0 ;  /* 0x000000013f057887 */ /* 0x000fe20008000000 */
[----:B------:R-:W-:Y:S01]  /*3e50*/  FADD R50, R90, R75 ;  /* 0x0000004b5a327221 */ /* 0x000fe20000000000 */
[----:B------:R-:W-:Y:S01]  /*3e60*/  USEL UR4, UR4, URZ, UP0 ;  /* 0x0000003f04047287 */ /* 0x000fe20008000000 */
[----:B------:R-:W-:Y:S01]  /*3e70*/  @!P4 FMUL R4, R4, 0.5 ;  /* 0x3f0000000404c820 */ /* 0x000fe20000400000 */
[----:B-1----:R-:W-:Y:S01]  /*3e80*/  @!P5 FMUL R70, R70, R70 ;  /* 0x000000464646d220 */ /* 0x002fe20000400000 */
[----:B------:R-:W-:Y:S02]  /*3e90*/  FSETP.GEU.AND P5, PT, R71, -126, PT ;  /* 0xc2fc00004700780b */ /* 0x000fe40003fae000 */
[----:B------:R1:W4:Y:S01]  /*3ea0*/  MUFU.EX2 R81, R30 ;  /* 0x0000001e00517308 */ /* 0x0003220000000800 */
[----:B------:R-:W-:Y:S01]  /*3eb0*/  LOP3.LUT R2, R2, UR5, RZ, 0x3c, !PT ;  /* 0x0000000502027c12 */ /* 0x000fe2000f8e3cff */
[----:B--2---:R-:W-:-:S02]  /*3ec0*/  FADD R46, R39, R70 ;  /* 0x00000046272e7221 */ /* 0x004fc40000000000 */
[----:B------:R-:W-:-:S04]  /*3ed0*/  @!P1 FMUL R83, R83, 0.5 ;  /* 0x3f00000053539820 */ /* 0x000fc80000400000 */
[----:B------:R2:W5:Y:S01]  /*3ee0*/  MUFU.EX2 R100, R4 ;  /* 0x0000000400647308 */ /* 0x0005620000000800 */
[----:B---3--:R-:W-:Y:S01]  /*3ef0*/  @!P6 FMUL R82, R82, R82 ;  /* 0x000000525252e220 */ /* 0x008fe20000400000 */
[----:B------:R-:W-:Y:S01]  /*3f00*/  FSETP.GEU.AND P6, PT, R78, -126, PT ;  /* 0xc2fc00004e00780b */ /* 0x000fe20003fce000 */
[----:B-1----:R-:W-:Y:S01]  /*3f10*/  FADD R30, R25, R60 ;  /* 0x0000003c191e7221 */ /* 0x002fe20000000000 */
[----:B------:R-:W-:-:S03]  /*3f20*/  @!P5 FMUL R71, R71, 0.5 ;  /* 0x3f0000004747d820 */ /* 0x000fc60000400000 */
[----:B------:R-:W-:Y:S01]  /*3f30*/  FADD R93, R30, R89 ;  /* 0x000000591e5d7221 */ /* 0x000fe20000000000 */
[----:B------:R-:W1:Y:S01]  /*3f40*/  MUFU.EX2 R83, R83 ;  /* 0x0000005300537308 */ /* 0x000e620000000800 */
[----:B----4-:R-:W-:Y:S01]  /*3f50*/  @!P3 FMUL R81, R81, R81 ;  /* 0x000000515151b220 */ /* 0x010fe20000400000 */
[----:B------:R-:W-:Y:S01]  /*3f60*/  FSETP.GEU.AND P3, PT, R79, -126, PT ;  /* 0xc2fc00004f00780b */ /* 0x000fe20003f6e000 */
[----:B--2---:R-:W-:Y:S01]  /*3f70*/  FADD R4, R24, R49 ;  /* 0x0000003118047221 */ /* 0x004fe20000000000 */
[----:B------:R-:W-:Y:S01]  /*3f80*/  FADD R30, R29, R64 ;  /* 0x000000401d1e7221 */ /* 0x000fe20000000000 */
[----:B------:R-:W-:Y:S01]  /*3f90*/  FADD R89, R45, R80 ;  /* 0x000000502d597221 */ /* 0x000fe20000000000 */
[----:B------:R-:W-:Y:S01]  /*3fa0*/  FADD R95, R94, R81 ;  /* 0x000000515e5f7221 */ /* 0x000fe20000000000 */
[----:B------:R-:W-:Y:S01]  /*3fb0*/  @!P6 FMUL R78, R78, 0.5 ;  /* 0x3f0000004e4ee820 */ /* 0x000fe20000400000 */
[----:B------:R2:W3:Y:S01]  /*3fc0*/  MUFU.EX2 R74, R26 ;  /* 0x0000001a004a7308 */ /* 0x0004e20000000800 */
[----:B-----5:R-:W-:Y:S01]  /*3fd0*/  @!P4 FMUL R100, R100, R100 ;  /* 0x000000646464c220 */ /* 0x020fe20000400000 */
[----:B------:R-:W-:Y:S01]  /*3fe0*/  FSETP.GEU.AND P4, PT, R55, -126, PT ;  /* 0xc2fc00003700780b */ /* 0x000fe20003f8e000 */
[----:B------:R-:W-:Y:S01]  /*3ff0*/  FADD R34, R4, R85 ;  /* 0x0000005504227221 */ /* 0x000fe20000000000 */
[----:B------:R-:W-:Y:S01]  /*4000*/  FADD R4, R15, R48 ;  /* 0x000000300f047221 */ /* 0x000fe20000000000 */
[----:B------:R-:W-:Y:S01]  /*4010*/  FADD R85, R33, R68 ;  /* 0x0000004421557221 */ /* 0x000fe20000000000 */
[----:B------:R-:W-:Y:S01]  /*4020*/  FADD R89, R30, R89 ;  /* 0x000000591e597221 */ /* 0x000fe20000000000 */
[----:B------:R-:W-:Y:S01]  /*4030*/  @!P3 FMUL R79, R79, 0.5 ;  /* 0x3f0000004f4fb820 */ /* 0x000fe20000400000 */
[----:B------:R-:W4:Y:S01]  /*4040*/  MUFU.EX2 R71, R71 ;  /* 0x0000004700477308 */ /* 0x000f220000000800 */
[----:B-1----:R-:W-:Y:S01]  /*4050*/  @!P1 FMUL R83, R83, R83 ;  /* 0x0000005353539220 */ /* 0x002fe20000400000 */
[----:B------:R-:W-:Y:S01]  /*4060*/  FSETP.GEU.AND P1, PT, R3, -126, PT ;  /* 0xc2fc00000300780b */ /* 0x000fe20003f2e000 */
[----:B--2---:R-:W-:Y:S01]  /*4070*/  FADD R26, R28, R57 ;  /* 0x000000391c1a7221 */ /* 0x004fe20000000000 */
[----:B------:R-:W-:Y:S01]  /*4080*/  FADD R38, R4, R85 ;  /* 0x0000005504267221 */ /* 0x000fe20000000000 */
[----:B------:R-:W-:Y:S01]  /*4090*/  FADD R4, R21, R52 ;  /* 0x0000003415047221 */ /* 0x000fe20000000000 */
[----:B------:R-:W-:Y:S01]  /*40a0*/  FADD R85, R37, R72 ;  /* 0x0000004825557221 */ /* 0x000fe20000000000 */
[----:B------:R-:W-:Y:S01]  /*40b0*/  @!P4 FMUL R55, R55, 0.5 ;  /* 0x3f0000003737c820 */ /* 0x000fe20000400000 */
[----:B------:R-:W1:Y:S01]  /*40c0*/  MUFU.EX2 R78, R78 ;  /* 0x0000004e004e7308 */ /* 0x000e620000000800 */
[----:B------:R-:W-:Y:S01]  /*40d0*/  FADD R91, R26, R87 ;  /* 0x000000571a5b7221 */ /* 0x000fe20000000000 */
[----:B------:R-:W-:Y:S01]  /*40e0*/  FADD R26, R0, R53 ;  /* 0x00000035001a7221 */ /* 0x000fe20000000000 */
[----:B------:R-:W-:Y:S01]  /*40f0*/  FADD R87, R36, R69 ;  /* 0x0000004524577221 */ /* 0x000fe20000000000 */
[----:B------:R-:W-:Y:S01]  /*4100*/  FADD R4, R4, R85 ;  /* 0x0000005504047221 */ /* 0x000fe20000000000 */
[----:B------:R-:W-:Y:S01]  /*4110*/  FADD R85, R47, R82 ;  /* 0x000000522f557221 */ /* 0x000fe20000000000 */
[----:B------:R-:W-:Y:S01]  /*4120*/  FADD R97, R77, R100 ;  /* 0x000000644d617221 */ /* 0x000fe20000000000 */
[----:B------:R-:W-:Y:S01]  /*4130*/  @!P1 FMUL R3, R3, 0.5 ;  /* 0x3f00000003039820 */ /* 0x000fe20000400000 */
[----:B------:R-:W2:Y:S01]  /*4140*/  MUFU.EX2 R79, R79 ;  /* 0x0000004f004f7308 */ /* 0x000ea20000000800 */
[----:B------:R-:W-:Y:S01]  /*4150*/  FADD R42, R26, R87 ;  /* 0x000000571a2a7221 */ /* 0x000fe20000000000 */
[----:B------:R-:W-:Y:S01]  /*4160*/  FADD R26, R20, R61 ;  /* 0x0000003d141a7221 */ /* 0x000fe20000000000 */
[----:B------:R-:W-:Y:S01]  /*4170*/  FADD R87, R44, R27 ;  /* 0x0000001b2c577221 */ /* 0x000fe20000000000 */
[----:B------:R-:W-:Y:S01]  /*4180*/  FADD R30, R84, R63 ;  /* 0x0000003f541e7221 */ /* 0x000fe20000000000 */
[----:B------:R-:W-:Y:S01]  /*4190*/  FADD R99, R58, R83 ;  /* 0x000000533a637221 */ /* 0x000fe20000000000 */
[----:B---3--:R-:W-:Y:S01]  /*41a0*/  @!P2 FMUL R74, R74, R74 ;  /* 0x0000004a4a4aa220 */ /* 0x008fe20000400000 */
[----:B------:R-:W-:Y:S01]  /*41b0*/  FADD R87, R26, R87 ;  /* 0x000000571a577221 */ /* 0x000fe20000000000 */
[----:B------:R-:W3:Y:S01]  /*41c0*/  MUFU.EX2 R55, R55 ;  /* 0x0000003700377308 */ /* 0x000ee20000000800 */
[----:B------:R-:W-:Y:S01]  /*41d0*/  FADD R26, R31, R62 ;  /* 0x0000003e1f1a7221 */ /* 0x000fe20000000000 */
[----:B----4-:R-:W-:Y:S01]  /*41e0*/  @!P5 FMUL R71, R71, R71 ;  /* 0x000000474747d220 */ /* 0x010fe20000400000 */
[----:B-1----:R-:W-:Y:S01]  /*41f0*/  @!P6 FMUL R78, R78, R78 ;  /* 0x0000004e4e4ee220 */ /* 0x002fe20000400000 */
[----:B------:R-:W-:Y:S01]  /*4200*/  FADD R101, R46, R97 ;  /* 0x000000612e657221 */ /* 0x000fe20000000000 */
[----:B------:R-:W-:Y:S01]  /*4210*/  FADD R54, R26, R85 ;  /* 0x000000551a367221 */ /* 0x000fe20000000000 */
[----:B------:R-:W-:Y:S01]  /*4220*/  FADD R86, R30, R95 ;  /* 0x0000005f1e567221 */ /* 0x000fe20000000000 */
[----:B------:R-:W-:Y:S01]  /*4230*/  FADD R99, R50, R99 ;  /* 0x0000006332637221 */ /* 0x000fe20000000000 */
[----:B------:R1:W4:Y:S01]  /*4240*/  MUFU.EX2 R56, R3 ;  /* 0x0000000300387308 */ /* 0x0003220000000800 */
[----:B--2---:R-:W-:Y:S01]  /*4250*/  @!P3 FMUL R79, R79, R79 ;  /* 0x0000004f4f4fb220 */ /* 0x004fe20000400000 */
[----:B------:R-:W-:Y:S01]  /*4260*/  FADD R50, R51, R78 ;  /* 0x0000004e33327221 */ /* 0x000fe20000000000 */
[----:B------:R-:W-:Y:S01]  /*4270*/  FADD R30, R43, R74 ;  /* 0x0000004a2b1e7221 */ /* 0x000fe20000000000 */
[----:B------:R-:W-:Y:S01]  /*4280*/  FADD R26, R88, R67 ;  /* 0x00000043581a7221 */ /* 0x000fe20000000000 */
[----:B------:R-:W-:Y:S01]  /*4290*/  FADD R85, R96, R79 ;  /* 0x0000004f60557221 */ /* 0x000fe20000000000 */
[----:B------:R-:W-:Y:S01]  /*42a0*/  FADD R46, R92, R71 ;  /* 0x000000475c2e7221 */ /* 0x000fe20000000000 */
[----:B------:R-:W-:Y:S01]  /*42b0*/  FADD R34, R34, R91 ;  /* 0x0000005b22227221 */ /* 0x000fe20000000000 */
[----:B------:R-:W-:Y:S01]  /*42c0*/  FADD R38, R38, R93 ;  /* 0x0000005d26267221 */ /* 0x000fe20000000000 */
[----:B---3--:R-:W-:Y:S01]  /*42d0*/  @!P4 FMUL R55, R55, R55 ;  /* 0x000000373737c220 */ /* 0x008fe20000400000 */
[----:B-1----:R-:W-:Y:S01]  /*42e0*/  FADD R3, R35, R66 ;  /* 0x0000004223037221 */ /* 0x002fe20000000000 */
[----:B------:R-:W-:Y:S01]  /*42f0*/  FADD R26, R26, R85 ;  /* 0x000000551a1a7221 */ /* 0x000fe20000000000 */
[----:B------:R-:W-:Y:S01]  /*4300*/  FADD R87, R42, R87 ;  /* 0x000000572a577221 */ /* 0x000fe20000000000 */
[----:B------:R-:W-:Y:S01]  /*4310*/  FADD R95, R98, R55 ;  /* 0x00000037625f7221 */ /* 0x000fe20000000000 */
[----:B------:R-:W-:Y:S01]  /*4320*/  FADD R3, R3, R50 ;  /* 0x0000003203037221 */ /* 0x000fe20000000000 */
[----:B------:R-:W-:Y:S01]  /*4330*/  FADD R89, R4, R89 ;  /* 0x0000005904597221 */ /* 0x000fe20000000000 */
[----:B------:R-:W-:Y:S01]  /*4340*/  MOV R4, UR49 ;  /* 0x0000003100047c02 */ /* 0x000fe20008000f00 */
[----:B----4-:R-:W-:Y:S01]  /*4350*/  @!P1 FMUL R56, R56, R56 ;  /* 0x0000003838389220 */ /* 0x010fe20000400000 */
[----:B------:R-:W-:Y:S01]  /*4360*/  FADD R30, R30, R95 ;  /* 0x0000005f1e1e7221 */ /* 0x000fe20000000000 */
[----:B------:R-:W-:Y:S01]  /*4370*/  FADD R54, R54, R101 ;  /* 0x0000006536367221 */ /* 0x000fe20000000000 */
[----:B------:R-:W-:Y:S01]  /*4380*/  FADD R86, R86, R99 ;  /* 0x0000006356567221 */ /* 0x000fe20000000000 */
[----:B------:R-:W-:Y:S01]  /*4390*/  FADD R97, R59, R56 ;  /* 0x000000383b617221 */ /* 0x000fe20000000000 */
[----:B------:R-:W-:Y:S01]  /*43a0*/  FADD R3, R3, R30 ;  /* 0x0000001e03037221 */ /* 0x000fe20000000000 */
[----:B------:R-:W-:Y:S01]  /*43b0*/  FADD R34, R34, R87 ;  /* 0x0000005722227221 */ /* 0x000fe20000000000 */
[----:B------:R-:W-:Y:S01]  /*43c0*/  FADD R89, R38, R89 ;  /* 0x0000005926597221 */ /* 0x000fe20000000000 */
[----:B------:R-:W-:Y:S01]  /*43d0*/  FADD R97, R46, R97 ;  /* 0x000000612e617221 */ /* 0x000fe20000000000 */
[----:B------:R1:W-:Y:S01]  /*43e0*/  SYNCS.ARRIVE.TRANS64.A1T0 RZ, [R4+UR6], RZ ;  /* 0x000000ff04ff79a7 */ /* 0x0003e20008100006 */
[----:B------:R-:W-:Y:S01]  /*43f0*/  FADD R3, R54, R3 ;  /* 0x0000000336037221 */ /* 0x000fe20000000000 */
[----:B------:R-:W-:Y:S01]  /*4400*/  F2FP.F16.F32.PACK_AB R28, R25, R28 ;  /* 0x0000001c191c723e */ /* 0x000fe200000000ff */
[----:B------:R-:W-:Y:S01]  /*4410*/  FADD R97, R26, R97 ;  /* 0x000000611a617221 */ /* 0x000fe20000000000 */
[----:B------:R-:W-:-:S02]  /*4420*/  F2FP.F16.F32.PACK_AB R54, R80, R27 ;  /* 0x0000001b5036723e */ /* 0x000fc400000000ff */
[----:B------:R-:W-:Y:S01]  /*4430*/  F2FP.F16.F32.PACK_AB R30, R29, R20 ;  /* 0x000000141d1e723e */ /* 0x000fe200000000ff */
[----:B------:R-:W-:Y:S01]  /*4440*/  FADD R86, R86, R97 ;  /* 0x0000006156567221 */ /* 0x000fe20000000000 */
[----:B-1----:R-:W-:Y:S01]  /*4450*/  FADD R4, R34, R89 ;  /* 0x0000005922047221 */ /* 0x002fe20000000000 */
[----:B------:R-:W-:Y:S02]  /*4460*/  F2FP.F16.F32.PACK_AB R34, R37, R36 ;  /* 0x000000242522723e */ /* 0x000fe400000000ff */
[----:B------:R-:W-:Y:S01]  /*4470*/  F2FP.F16.F32.PACK_AB R36, R41, R40 ;  /* 0x000000282924723e */ /* 0x000fe200000000ff */
[----:B------:R-:W-:Y:S01]  /*4480*/  FADD R3, R3, R86 ;  /* 0x0000005603037221 */ /* 0x000fe20000000000 */
[----:B------:R-:W-:Y:S02]  /*4490*/  F2FP.F16.F32.PACK_AB R25, R84, R31 ;  /* 0x0000001f5419723e */ /* 0x000fe400000000ff */
[----:B------:R-:W-:Y:S02]  /*44a0*/  F2FP.F16.F32.PACK_AB R27, R88, R35 ;  /* 0x00000023581b723e */ /* 0x000fe400000000ff */
[----:B------:R-:W-:-:S02]  /*44b0*/  F2FP.F16.F32.PACK_AB R38, R45, R44 ;  /* 0x0000002c2d26723e */ /* 0x000fc400000000ff */
[----:B------:R-:W-:Y:S02]  /*44c0*/  F2FP.F16.F32.PACK_AB R40, R48, R49 ;  /* 0x000000313028723e */ /* 0x000fe400000000ff */
[----:B------:R-:W-:Y:S02]  /*44d0*/  F2FP.F16.F32.PACK_AB R42, R52, R53 ;  /* 0x00000035342a723e */ /* 0x000fe400000000ff */
[----:B------:R-:W-:Y:S02]  /*44e0*/  F2FP.F16.F32.PACK_AB R29, R90, R39 ;  /* 0x000000275a1d723e */ /* 0x000fe400000000ff */
        /* <DEDUP_REMOVED lines=18> */
[----:B------:R-:W-:Y:S01]  /*4610*/  F2FP.F16.F32.PACK_AB R53, R83, R100 ;  /* 0x000000645335723e */ /* 0x000fe200000000ff */
[----:B------:R-:W-:Y:S06]  /*4620*/  @!P0 BRA `(.L_x_21) ;  /* 0x0000000000048947 */ /* 0x000fec0003800000 */
[----:B------:R-:W-:Y:S01]  /*4630*/  BPT.TRAP 0x1 ;  /* 0x000000040000795c */ /* 0x000fe20000300000 */
.L_x_21:
[----:B------:R-:W-:Y:S01]  /*4640*/  ULEA UR5, UR4, UR38, 0x3 ;  /* 0x0000002604057291 */ /* 0x000fe2000f8e183f */
[----:B------:R-:W-:-:S08]  /*4650*/  SHF.L.U32 R0, R2, 0x1f, RZ ;  /* 0x0000001f02007819 */ /* 0x000fd000000006ff */
[----:B------:R-:W1:Y:S02]  /*4660*/  SYNCS.PHASECHK.TRANS64.TRYWAIT P1, [UR5+0x58400], R0 ;  /* 0x05840000ff0075a7 */ /* 0x000e640008020145 */
[----:B-1----:R-:W-:Y:S05]  /*4670*/  @!P1 BRA `(.L_x_22) ;  /* 0x000000f800789947 */ /* 0x002fea0003800000 */
.L_x_135:
[----:B------:R-:W-:Y:S01]  /*4680*/  UIMAD UR5, UR4, 0xe00, UR7 ;  /* 0x00000e00040578a4 */ /* 0x000fe2000f8e0207 */
[----:B------:R-:W-:Y:S01]  /*4690*/  WARPGROUP.ARRIVE ;  /* 0x00000000000079c5 */ /* 0x000fe20000000000 */
[----:B------:R-:W-:Y:S01]  /*46a0*/  UMOV UR11, 0x80000020 ;  /* 0x80000020000b7882 */ /* 0x000fe20000000000 */
[----:B------:R-:W-:Y:S01]  /*46b0*/  F2FP.F16.F32.PACK_AB R55, R56, R55 ;  /* 0x000000373837723e */ /* 0x000fe200000000ff */
[----:B------:R-:W-:Y:S02]  /*46c0*/  UIADD3 UR15, UR5, 0x200, URZ ;  /* 0x00000200050f7890 */ /* 0x000fe4000fffe03f */
[----:B------:R-:W-:Y:S02]  /*46d0*/  UIADD3 UR18, UR5, 0x400, URZ ;  /* 0x0000040005127890 */ /* 0x000fe4000fffe03f */
[----:B------:R-:W-:Y:S01]  /*46e0*/  UMOV UR10, UR5 ;  /* 0x00000005000a7c82 */ /* 0x000fe20008000000 */
[----:B------:R-:W-:Y:S01]  /*46f0*/  UIADD3 UR6, UR5, 0x600, URZ ;  /* 0x0000060005067890 */ /* 0x000fe2000fffe03f */
[----:B------:R-:W-:Y:S01]  /*4700*/  HGMMA.64x32x16.F32 R184, R24, gdesc[UR8].tnspB, RZ, !UPT, gsb0 ;  /* 0x4060000818b87df0 */ /* 0x000fe2000c0008ff */
[----:B------:R-:W-:Y:S01]  /*4710*/  UMOV UR10, UR15 ;  /* 0x0000000f000a7c82 */ /* 0x000fe20008000000 */
[----:B------:R-:W-:Y:S01]  /*4720*/  UMOV UR11, 0x80000020 ;  /* 0x80000020000b7882 */ /* 0x000fe20000000000 */
[----:B------:R-:W-:-:S02]  /*4730*/  UIADD3 UR14, UR5, 0x800, URZ ;  /* 0x00000800050e7890 */ /* 0x000fc4000fffe03f */
[----:B------:R-:W-:Y:S01]  /*4740*/  UIADD3 UR15, UR5, 0xa00, URZ ;  /* 0x00000a00050f7890 */ /* 0x000fe2000fffe03f */
[----:B------:R-:W-:Y:S02]  /*4750*/  WARPGROUP.DEPBAR.LE gsb0, 0x0 ;  /* 0x00008000000079c5 */ /* 0x000fe40000010000 */
[----:B------:R-:W-:-:S06]  /*4760*/  WARPGROUP.ARRIVE ;  /* 0x00000000000079c5 */ /* 0x000fcc0000000000 */
[----:B------:R-:W-:Y:S01]  /*4770*/  HGMMA.64x32x16.F32 R168, R24, gdesc[UR8].tnspB, RZ, !UPT, gsb0 ;  /* 0x4060000818a87df0 */ /* 0x000fe2000c0008ff */
[----:B------:R-:W-:Y:S01]  /*4780*/  UMOV UR10, UR18 ;  /* 0x00000012000a7c82 */ /* 0x000fe20008000000 */
[----:B------:R-:W-:Y:S01]  /*4790*/  UMOV UR11, 0x80000020 ;  /* 0x80000020000b7882 */ /* 0x000fe20000000000 */
        /* <DEDUP_REMOVED lines=28> */
[----:B------:R-:W-:Y:S01]  /*4960*/  UIADD3 UR10, UR5, 0x40, URZ ;  /* 0x00000040050a7890 */ /* 0x000fe2000fffe03f */
[----:B------:R-:W-:Y:S01]  /*4970*/  UMOV UR11, 0x80000020 ;  /* 0x80000020000b7882 */ /* 0x000fe20000000000 */
[----:B------:R-:W-:Y:S02]  /*4980*/  WARPGROUP.DEPBAR.LE gsb0, 0x0 ;  /* 0x00008000000079c5 */ /* 0x000fe40000010000 */
[----:B------:R-:W-:-:S06]  /*4990*/  WARPGROUP.ARRIVE ;  /* 0x00000000000079c5 */ /* 0x000fcc0000000000 */
[----:B------:R-:W-:Y:S01]  /*49a0*/  HGMMA.64x32x16.F32 R184, R28, gdesc[UR8].tnspB, R184, gsb0 ;  /* 0x406000081cb87df0 */ /* 0x000fe200080008b8 */
[----:B------:R-:W-:Y:S01]  /*49b0*/  UMOV UR10, UR15 ;  /* 0x0000000f000a7c82 */ /* 0x000fe20008000000 */
[----:B------:R-:W-:Y:S01]  /*49c0*/  UMOV UR11, 0x80000020 ;  /* 0x80000020000b7882 */ /* 0x000fe20000000000 */
[----:B------:R-:W-:Y:S01]  /*49d0*/  UIADD3 UR15, UR5, 0xa40, URZ ;  /* 0x00000a40050f7890 */ /* 0x000fe2000fffe03f */
        /* <DEDUP_REMOVED lines=245> */
[----:B------:R-:W-:Y:S02]  /*5930*/  UIADD3 UR15, UR5, 0xbc0, URZ ;  /* 0x00000bc0050f7890 */ /* 0x000fe4000fffe03f */
[----:B------:R-:W-:Y:S01]  /*5940*/  UIADD3 UR5, UR5, 0xdc0, URZ ;  /* 0x00000dc005057890 */ /* 0x000fe2000fffe03f */
[----:B------:R-:W-:Y:S02]  /*5950*/  WARPGROUP.DEPBAR.LE gsb0, 0x0 ;  /* 0x00008000000079c5 */ /* 0x000fe40000010000 */
[----:B------:R-:W-:-:S06]  /*5960*/  WARPGROUP.ARRIVE ;  /* 0x00000000000079c5 */ /* 0x000fcc0000000000 */
[----:B------:R-:W-:Y:S01]  /*5970*/  HGMMA.64x32x16.F32 R168, R52, gdesc[UR8].tnspB, R168, gsb0 ;  /* 0x4060000834a87df0 */ /* 0x000fe200080008a8 */
[----:B------:R-:W-:Y:S01]  /*5980*/  UMOV UR10, UR18 ;  /* 0x00000012000a7c82 */ /* 0x000fe20008000000 */
[----:B------:R-:W-:Y:S01]  /*5990*/  UMOV UR11, 0x80000020 ;  /* 0x80000020000b7882 */ /* 0x000fe20000000000 */
        /* <DEDUP_REMOVED lines=22> */
[----:B------:R-:W-:Y:S03]  /*5b00*/  HGMMA.64x32x16.F32 R88, R52, gdesc[UR8].tnspB, R88, gsb0 ;  /* 0x4060000834587df0 */ /* 0x000fe60008000858 */
[----:B------:R-:W-:Y:S02]  /*5b10*/  WARPGROUP.DEPBAR.LE gsb0, 0x0 ;  /* 0x00008000000079c5 */ /* 0x000fe40000010000 */
[----:B------:R-:W-:Y:S05]  /*5b20*/  @!P0 BRA `(.L_x_23) ;  /* 0x0000000000048947 */ /* 0x000fea0003800000 */
[----:B------:R-:W-:Y:S01]  /*5b30*/  BPT.TRAP 0x1 ;  /* 0x000000040000795c */ /* 0x000fe20000300000 */
.L_x_23:
[----:B-1----:R-:W2:Y:S01]  /*5b40*/  LDL R0, [R1+0x8] ;  /* 0x0000080001007983 */ /* 0x002ea20000100800 */
[----:B------:R-:W-:-:S04]  /*5b50*/  UIADD3 UR48, UR48, 0x58428, URZ ;  /* 0x0005842830307890 */ /* 0x000fc8000fffe03f */
[----:B------:R-:W-:-:S09]  /*5b60*/  UPRMT UR48, URZ, 0x654, UR48 ;  /* 0x000006543f307896 */ /* 0x000fd20008000030 */
[----:B------:R-:W-:Y:S01]  /*5b70*/  SYNCS.ARRIVE.TRANS64.RED.A1T0 RZ, [UR48], RZ ;  /* 0x000000ffffff79a7 */ /* 0x000fe20008100430 */
[----:B--2---:R-:W-:-:S13]  /*5b80*/  R2UR UR5, R0 ;  /* 0x00000000000572ca */ /* 0x004fda00000e0000 */
[----:B------:R-:W-:-:S06]  /*5b90*/  UISETP.GT.U32.AND UP0, UPT, UR5, 0x1, UPT ;  /* 0x000000010500788c */ /* 0x000fcc000bf04070 */
[----:B------:R-:W-:-:S13]  /*5ba0*/  PLOP3.LUT P1, PT, PT, PT, UP0, 0x80, 0x0 ;  /* 0x000000000000781c */ /* 0x000fda0003f2f008 */
[----:B------:R-:W-:Y:S05]  /*5bb0*/  @P1 BRA `(.L_x_24) ;  /* 0x0000000000041947 */ /* 0x000fea0003800000 */
[----:B------:R-:W-:Y:S01]  /*5bc0*/  BPT.TRAP 0x1 ;  /* 0x000000040000795c */ /* 0x000fe20000300000 */
.L_x_24:
[----:B------:R-:W-:Y:S01]  /*5bd0*/  UIADD3 UR37, UR4, 0x1, URZ ;  /* 0x0000000104257890 */ /* 0x000fe2000fffe03f */
[----:B------:R-:W-:Y:S01]  /*5be0*/  ISETP.GE.AND P2, PT, R14, 0x3, PT ;  /* 0x000000030e00780c */ /* 0x000fe20003f46270 */
[----:B------:R-:W-:Y:S01]  /*5bf0*/  VIADD R0, R16, 0x80 ;  /* 0x0000008010007836 */ /* 0x000fe20000000000 */
[----:B------:R-:W-:Y:S01]  /*5c00*/  IADD3 R14, R14, -0x1, RZ ;  /* 0xffffffff0e0e7810 */ /* 0x000fe20007ffe0ff */
[----:B------:R-:W-:-:S04]  /*5c10*/  UISETP.NE.AND UP0, UPT, UR37, 0x5, UPT ;  /* 0x000000052500788c */ /* 0x000fc8000bf05270 */
[----:B------:R-:W-:Y:S02]  /*5c20*/  USEL UR5, URZ, 0x1, UP0 ;  /* 0x000000013f057887 */ /* 0x000fe40008000000 */
[----:B------:R-:W-:-:S04]  /*5c30*/  USEL UR37, UR37, URZ, UP0 ;  /* 0x0000003f25257287 */ /* 0x000fc80008000000 */
[----:B------:R-:W-:Y:S01]  /*5c40*/  LOP3.LUT R2, R2, UR5, RZ, 0x3c, !PT ;  /* 0x0000000502027c12 */ /* 0x000fe2000f8e3cff */
[----:B------:R-:W-:Y:S07]  /*5c50*/  @!P2 BRA `(.L_x_25) ;  /* 0x0000004000eca947 */ /* 0x000fee0003800000 */
[----:B------:R-:W-:Y:S01]  /*5c60*/  MOV R15, R5 ;  /* 0x00000005000f7202 */ /* 0x000fe20000000f00 */
[----:B------:R-:W-:Y:S01]  /*5c70*/  ULDC UR5, c[0x0][0x604] ;  /* 0x0001810000057ab9 */ /* 0x000fe20000000800 */
[----:B------:R-:W-:-:S07]  /*5c80*/  MOV R21, R12 ;  /* 0x0000000c00157202 */ /* 0x000fce0000000f00 */
.L_x_36:
[----:B-1----:R-:W-:Y:S05]  /*5c90*/  @!P0 BRA `(.L_x_26) ;  /* 0x0000000000048947 */ /* 0x002fea0003800000 */
[----:B------:R-:W-:Y:S01]  /*5ca0*/  BPT.TRAP 0x1 ;  /* 0x000000040000795c */ /* 0x000fe20000300000 */
.L_x_26:
[----:B------:R-:W-:Y:S01]  /*5cb0*/  ULEA UR6, UR37, UR38, 0x3 ;  /* 0x0000002625067291 */ /* 0x000fe2000f8e183f */
[----:B------:R-:W-:-:S08]  /*5cc0*/  SHF.L.U32 R5, R2, 0x1f, RZ ;  /* 0x0000001f02057819 */ /* 0x000fd000000006ff */
[----:B------:R-:W1:Y:S02]  /*5cd0*/  SYNCS.PHASECHK.TRANS64.TRYWAIT P2, [UR6+0x58400], R5 ;  /* 0x05840005ff0075a7 */ /* 0x000e640008040146 */
[----:B-1----:R-:W-:Y:S05]  /*5ce0*/  @!P2 BRA `(.L_x_27) ;  /* 0x000000e000f4a947 */ /* 0x002fea0003800000 */
.L_x_136:
[----:B------:R-:W-:Y:S01]  /*5cf0*/  R2UR UR48, R10 ;  /* 0x000000000a3072ca */ /* 0x000fe200000e0000 */
[----:B------:R-:W-:Y:S01]  /*5d00*/  UIMAD UR6, UR37, 0xe00, UR39 ;  /* 0x00000e00250678a4 */ /* 0x000fe2000f8e0227 */
[----:B------:R-:W-:Y:S01]  /*5d10*/  R2UR UR49, R11 ;  /* 0x000000000b3172ca */ /* 0x000fe200000e0000 */
[----:B------:R-:W-:Y:S01]  /*5d20*/  WARPGROUP.ARRIVE ;  /* 0x00000000000079c5 */ /* 0x000fe20000000000 */
[----:B------:R-:W-:Y:S01]  /*5d30*/  UMOV UR51, 0x80000020 ;  /* 0x8000002000337882 */ /* 0x000fe20000000000 */
[----:B------:R-:W-:Y:S01]  /*5d40*/  UIADD3 UR10, UR6, 0x400, URZ ;  /* 0x00000400060a7890 */ /* 0x000fe2000fffe03f */
[----:B------:R-:W-:Y:S02]  /*5d50*/  UMOV UR11, 0x80000020 ;  /* 0x80000020000b7882 */ /* 0x000fe40000000000 */
[----:B------:R-:W-:Y:S01]  /*5d60*/  UMOV UR50, UR6 ;  /* 0x0000000600327c82 */ /* 0x000fe20008000000 */
[----:B------:R-:W-:Y:S01]  /*5d70*/  UIADD3 UR14, UR6, 0x402, URZ ;  /* 0x00000402060e7890 */ /* 0x000fe2000fffe03f */
[----:B------:R-:W-:Y:S01]  /*5d80*/  UMOV UR15, 0x80000020 ;  /* 0x80000020000f7882 */ /* 0x000fe20000000000 */
[----:B------:R-:W-:Y:S01]  /*5d90*/  UIADD3 UR18, UR6, 0x600, URZ ;  /* 0x0000060006127890 */ /* 0x000fe2000fffe03f */
[----:B------:R-:W-:-:S03]  /*5da0*/  UMOV UR19, 0x80000020 ;  /* 0x8000002000137882 */ /* 0x000fc60000000000 */
[----:B------:R-:W-:Y:S01]  /*5db0*/  HGMMA.64x128x16.F32 R24, gdesc[UR48], RZ, !UPT, gsb0 ;  /* 0x01e00000301879f0 */ /* 0x000fe2000c0008ff */
[----:B------:R-:W-:Y:S01]  /*5dc0*/  R2UR UR48, R8 ;  /* 0x00000000083072ca */ /* 0x000fe200000e0000 */
[----:B------:R-:W-:Y:S01]  /*5dd0*/  UIADD3 UR50, UR6, 0x2, URZ ;  /* 0x0000000206327890 */ /* 0x000fe2000fffe03f */
[----:B------:R-:W-:Y:S01]  /*5de0*/  R2UR UR49, R9 ;  /* 0x00000000093172ca */ /* 0x000fe200000e0000 */
[----:B------:R-:W-:Y:S01]  /*5df0*/  UMOV UR51, 0x80000020 ;  /* 0x8000002000337882 */ /* 0x000fe20000000000 */
[----:B------:R-:W-:Y:S01]  /*5e00*/  UIADD3 UR22, UR6, 0x602, URZ ;  /* 0x0000060206167890 */ /* 0x000fe2000fffe03f */
        /* <DEDUP_REMOVED lines=11> */
[----:B------:R-:W-:-:S02]  /*5ec0*/  WARPGROUP.DEPBAR.LE gsb0, 0x0 ;  /* 0x00008000000079c5 */ /* 0x000fc40000010000 */
[----:B------:R-:W-:-:S06]  /*5ed0*/  WARPGROUP.ARRIVE ;  /* 0x00000000000079c5 */ /* 0x000fcc0000000000 */
[----:B------:R-:W-:Y:S01]  /*5ee0*/  HGMMA.64x128x16.F32 R24, gdesc[UR48], R24, gsb0 ;  /* 0x01e00000301879f0 */ /* 0x000fe20008000818 */
[----:B------:R-:W-:Y:S01]  /*5ef0*/  R2UR UR48, R6 ;  /* 0x00000000063072ca */ /* 0x000fe200000e0000 */
[----:B------:R-:W-:Y:S01]  /*5f00*/  UIADD3 UR50, UR6, 0x200, URZ ;  /* 0x0000020006327890 */ /* 0x000fe2000fffe03f */
[----:B------:R-:W-:Y:S01]  /*5f10*/  R2UR UR49, R7 ;  /* 0x00000000073172ca */ /* 0x000fe200000e0000 */
[----:B------:R-:W-:Y:S01]  /*5f20*/  UMOV UR51, 0x80000020 ;  /* 0x8000002000337882 */ /* 0x000fe20000000000 */
[----:B------:R-:W-:Y:S02]  /*5f30*/  WARPGROUP.DEPBAR.LE gsb0, 0x0 ;  /* 0x00008000000079c5 */ /* 0x000fe40000010000 */
[----:B------:R-:W-:-:S09]  /*5f40*/  WARPGROUP.ARRIVE ;  /* 0x00000000000079c5 */ /* 0x000fd20000000000 */
[----:B------:R-:W-:Y:S01]  /*5f50*/  HGMMA.64x128x16.F32 R24, gdesc[UR48], R24, gsb0 ;  /* 0x01e00000301879f0 */ /* 0x000fe20008000818 */
[----:B------:R-:W-:Y:S01]  /*5f60*/  UIADD3 UR50, UR6, 0x202, URZ ;  /* 0x0000020206327890 */ /* 0x000fe2000fffe03f */
[----:B------:R-:W-:Y:S01]  /*5f70*/  UMOV UR48, UR56 ;  /* 0x0000003800307c82 */ /* 0x000fe20008000000 */
[----:B------:R-:W-:Y:S01]  /*5f80*/  UMOV UR49, UR57 ;  /* 0x0000003900317c82 */ /* 0x000fe20008000000 */
[----:B------:R-:W-:Y:S01]  /*5f90*/  UMOV UR51, 0x80000020 ;  /* 0x8000002000337882 */ /* 0x000fe20000000000 */
[----:B------:R-:W-:Y:S02]  /*5fa0*/  WARPGROUP.DEPBAR.LE gsb0, 0x0 ;  /* 0x00008000000079c5 */ /* 0x000fe40000010000 */
[----:B------:R-:W-:-:S06]  /*5fb0*/  WARPGROUP.ARRIVE ;  /* 0x00000000000079c5 */ /* 0x000fcc0000000000 */
[----:B------:R-:W-:Y:S01]  /*5fc0*/  HGMMA.64x128x16.F32 R24, gdesc[UR48], R24, gsb0 ;  /* 0x01e00000301879f0 */ /* 0x000fe20008000818 */
[----:B------:R-:W-:Y:S01]  /*5fd0*/  UIADD3 UR50, UR6, 0xc02, URZ ;  /* 0x00000c0206327890 */ /* 0x000fe2000fffe03f */
[----:B------:R-:W-:Y:S01]  /*5fe0*/  UMOV UR48, UR52 ;  /* 0x0000003400307c82 */ /* 0x000fe20008000000 */
[----:B------:R-:W-:Y:S01]  /*5ff0*/  UMOV UR49, UR53 ;  /* 0x0000003500317c82 */ /* 0x000fe20008000000 */
[----:B------:R-:W-:Y:S01]  /*6000*/  UMOV UR51, 0x80000020 ;  /* 0x8000002000337882 */ /* 0x000fe20000000000 */
[----:B------:R-:W-:-:S04]  /*6010*/  UIADD3 UR6, UR37, 0x1, URZ ;  /* 0x0000000125067890 */ /* 0x000fc8000fffe03f */
[----:B------:R-:W-:-:S04]  /*6020*/  UISETP.NE.AND UP0, UPT, UR6, 0x5, UPT ;  /* 0x000000050600788c */ /* 0x000fc8000bf05270 */
[----:B------:R-:W-:Y:S01]  /*6030*/  USEL UR6, UR6, URZ, UP0 ;  /* 0x0000003f06067287 */ /* 0x000fe20008000000 */
[----:B------:R-:W-:Y:S02]  /*6040*/  WARPGROUP.DEPBAR.LE gsb0, 0x0 ;  /* 0x00008000000079c5 */ /* 0x000fe40000010000 */
[----:B------:R-:W-:-:S06]  /*6050*/  WARPGROUP.ARRIVE ;  /* 0x00000000000079c5 */ /* 0x000fcc0000000000 */
[----:B------:R-:W-:Y:S01]  /*6060*/  HGMMA.64x128x16.F32 R24, gdesc[UR8], R24, gsb0 ;  /* 0x01e00000081879f0 */ /* 0x000fe20008000818 */
[----:B------:R-:W-:-:S06]  /*6070*/  USEL UR10, URZ, 0x1, UP0 ;  /* 0x000000013f0a7887 */ /* 0x000fcc0008000000 */
[----:B------:R-:W-:Y:S01]  /*6080*/  LOP3.LUT R2, R2, UR10, RZ, 0x3c, !PT ;  /* 0x0000000a02027c12 */ /* 0x000fe2000f8e3cff */
        /* <DEDUP_REMOVED lines=28> */
[----:B------:R-:W-:Y:S05]  /*6250*/  @!P0 BRA `(.L_x_28) ;  /* 0x0000000000048947 */ /* 0x000fea0003800000 */
[----:B------:R-:W-:Y:S01]  /*6260*/  BPT.TRAP 0x1 ;  /* 0x000000040000795c */ /* 0x000fe20000300000 */
.L_x_28:
[----:B-1----:R-:W-:Y:S01]  /*6270*/  FMNMX R12, R24, R15, !PT ;  /* 0x0000000f180c7209 */ /* 0x002fe20007800000 */
[----:B------:R-:W-:Y:S01]  /*6280*/  ULEA UR10, UR6, UR38, 0x3 ;  /* 0x00000026060a7291 */ /* 0x000fe2000f8e183f */
[----:B------:R-:W-:Y:S02]  /*6290*/  FMNMX R204, R26, R21, !PT ;  /* 0x000000151acc7209 */ /* 0x000fe40007800000 */
[----:B------:R-:W-:Y:S02]  /*62a0*/  FMNMX R5, R25, R12, !PT ;  /* 0x0000000c19057209 */ /* 0x000fe40007800000 */
[----:B------:R-:W-:Y:S02]  /*62b0*/  FMNMX R205, R27, R204, !PT ;  /* 0x000000cc1bcd7209 */ /* 0x000fe40007800000 */
[----:B------:R-:W-:Y:S02]  /*62c0*/  FMNMX R12, R28, R5, !PT ;  /* 0x000000051c0c7209 */ /* 0x000fe40007800000 */
[----:B------:R-:W-:-:S02]  /*62d0*/  FMNMX R206, R30, R205, !PT ;  /* 0x000000cd1ece7209 */ /* 0x000fc40007800000 */
[----:B------:R-:W-:-:S04]  /*62e0*/  FMNMX R5, R29, R12, !PT ;  /* 0x0000000c1d057209 */ /* 0x000fc80007800000 */
        /* <DEDUP_REMOVED lines=27> */
[----:B------:R-:W-:-:S05]  /*64a0*/  FMNMX R12, R85, R12, !PT ;  /* 0x0000000c550c7209 */ /* 0x000fca0007800000 */
[----:B------:R-:W1:Y:S02]  /*64b0*/  SHFL.BFLY PT, R5, R12, 0x1, 0x1f ;  /* 0x0c201f000c057f89 */ /* 0x000e6400000e0000 */
[----:B-1----:R-:W-:-:S05]  /*64c0*/  FMNMX R203, R12, R5, !PT ;  /* 0x000000050ccb7209 */ /* 0x002fca0007800000 */
[----:B------:R-:W1:Y:S02]  /*64d0*/  SHFL.BFLY PT, R20, R203, 0x2, 0x1f ;  /* 0x0c401f00cb147f89 */ /* 0x000e6400000e0000 */
[----:B-1----:R-:W-:-:S04]  /*64e0*/  FMNMX R5, R203, R20, !PT ;  /* 0x00000014cb057209 */ /* 0x002fc80007800000 */
[----:B------:R-:W-:-:S04]  /*64f0*/  FSETP.NEU.AND P2, PT, R5, -INF , PT ;  /* 0xff8000000500780b */ /* 0x000fc80003f4d000 */
[----:B------:R-:W-:-:S05]  /*6500*/  FSEL R20, R5, RZ, P2 ;  /* 0x000000ff05147208 */ /* 0x000fca0001000000 */
[C---:B------:R-:W-:Y:S01]  /*6510*/  FMUL R211, R20.reuse, UR5 ;  /* 0x0000000514d37c20 */ /* 0x040fe20008400000 */
[----:B------:R-:W-:-:S03]  /*6520*/  FADD R20, -R20, R15 ;  /* 0x0000000f14147221 */ /* 0x000fc60000000100 */
[--C-:B------:R-:W-:Y:S01]  /*6530*/  FFMA R204, R24, UR5, -R211.reuse ;  /* 0x0000000518cc7c23 */ /* 0x100fe200080008d3 */
[--C-:B------:R-:W-:Y:S01]  /*6540*/  FFMA R24, R25, UR5, -R211.reuse ;  /* 0x0000000519187c23 */ /* 0x100fe200080008d3 */
[----:B------:R-:W-:Y:S01]  /*6550*/  FMNMX R25, R31, R206, !PT ;  /* 0x000000ce1f197209 */ /* 0x000fe20007800000 */
[--C-:B------:R-:W-:Y:S01]  /*6560*/  FFMA R208, R29, UR5, -R211.reuse ;  /* 0x000000051dd07c23 */ /* 0x100fe200080008d3 */
[--C-:B------:R-:W-:Y:S01]  /*6570*/  FFMA R28, R28, UR5, -R211.reuse ;  /* 0x000000051c1c7c23 */ /* 0x100fe200080008d3 */
[----:B------:R-:W-:Y:S01]  /*6580*/  FSETP.GEU.AND P6, PT, R204, -126, PT ;  /* 0xc2fc0000cc00780b */ /* 0x000fe20003fce000 */
[--C-:B------:R-:W-:Y:S01]  /*6590*/  FFMA R33, R33, UR5, -R211.reuse ;  /* 0x0000000521217c23 */ /* 0x100fe200080008d3 */
[----:B------:R-:W-:Y:S01]  /*65a0*/  FSETP.GEU.AND P3, PT, R24, -126, PT ;  /* 0xc2fc00001800780b */ /* 0x000fe20003f6e000 */
        /* <DEDUP_REMOVED lines=10> */
[----:B------:R-:W-:Y:S01]  /*6650*/  @!P6 FMUL R204, R204, 0.5 ;  /* 0x3f000000cccce820 */ /* 0x000fe20000400000 */
[----:B------:R-:W-:Y:S01]  /*6660*/  FMNMX R12, R38, R203, !PT ;  /* 0x000000cb260c7209 */ /* 0x000fe20007800000 */
[----:B------:R-:W-:Y:S01]  /*6670*/  @!P3 FMUL R24, R24, 0.5 ;  /* 0x3f0000001818b820 */ /* 0x000fe20000400000 */
[--C-:B------:R-:W-:Y:S01]  /*6680*/  FFMA R41, R41, UR5, -R211.reuse ;  /* 0x0000000529297c23 */ /* 0x100fe200080008d3 */
[----:B------:R-:W1:Y:S01]  /*6690*/  MUFU.EX2 R25, R204 ;  /* 0x000000cc00197308 */ /* 0x000e620000000800 */
[----:B------:R-:W-:Y:S01]  /*66a0*/  FMNMX R203, R39, R12, !PT ;  /* 0x0000000c27cb7209 */ /* 0x000fe20007800000 */
[----:B------:R-:W-:Y:S01]  /*66b0*/  @!P5 FMUL R208, R208, 0.5 ;  /* 0x3f000000d0d0d820 */ /* 0x000fe20000400000 */
[--C-:B------:R-:W-:Y:S01]  /*66c0*/  FFMA R48, R48, UR5, -R211.reuse ;  /* 0x0000000530307c23 */ /* 0x100fe200080008d3 */
[----:B------:R-:W-:Y:S01]  /*66d0*/  @!P4 FMUL R28, R28, 0.5 ;  /* 0x3f0000001c1cc820 */ /* 0x000fe20000400000 */
[----:B------:R-:W-:Y:S01]  /*66e0*/  FMNMX R12, R42, R203, !PT ;  /* 0x000000cb2a0c7209 */ /* 0x000fe20007800000 */
[--C-:B------:R-:W-:Y:S01]  /*66f0*/  FFMA R52, R52, UR5, -R211.reuse ;  /* 0x0000000534347c23 */ /* 0x100fe200080008d3 */
[--C-:B------:R-:W-:Y:S01]  /*6700*/  FFMA R57, R57, UR5, -R211.reuse ;  /* 0x0000000539397c23 */ /* 0x100fe200080008d3 */
[----:B------:R-:W2:Y:S01]  /*6710*/  MUFU.EX2 R24, R24 ;  /* 0x0000001800187308 */ /* 0x000ea20000000800 */
[----:B------:R-:W-:Y:S01]  /*6720*/  FMNMX R203, R43, R12, !PT ;  /* 0x0000000c2bcb7209 */ /* 0x000fe20007800000 */
[----:B------:R-:W-:Y:S01]  /*6730*/  @!P2 FMUL R29, R29, 0.5 ;  /* 0x3f0000001d1da820 */ /* 0x000fe20000400000 */
[--C-:B------:R-:W-:Y:S01]  /*6740*/  FFMA R61, R61, UR5, -R211.reuse ;  /* 0x000000053d3d7c23 */ /* 0x100fe200080008d3 */
[----:B------:R-:W-:Y:S01]  /*6750*/  FFMA R65, R65, UR5, -R211 ;  /* 0x0000000541417c23 */ /* 0x000fe200080008d3 */
[----:B------:R-:W-:-:S03]  /*6760*/  FMNMX R12, R46, R203, !PT ;  /* 0x000000cb2e0c7209 */ /* 0x000fc60007800000 */
[----:B------:R-:W3:Y:S01]  /*6770*/  MUFU.EX2 R208, R208 ;  /* 0x000000d000d07308 */ /* 0x000ee20000000800 */
[----:B-1----:R-:W-:Y:S01]  /*6780*/  @!P6 FMUL R25, R25, R25 ;  /* 0x000000191919e220 */ /* 0x002fe20000400000 */
[----:B------:R-:W-:Y:S02]  /*6790*/  FSETP.GEU.AND P6, PT, R33, -126, PT ;  /* 0xc2fc00002100780b */ /* 0x000fe40003fce000 */
[----:B------:R-:W-:-:S04]  /*67a0*/  FMNMX R203, R47, R12, !PT ;  /* 0x0000000c2fcb7209 */ /* 0x000fc80007800000 */
[----:B------:R-:W1:Y:S01]  /*67b0*/  MUFU.EX2 R210, R28 ;  /* 0x0000001c00d27308 */ /* 0x000e620000000800 */
[----:B--2---:R-:W-:Y:S01]  /*67c0*/  @!P3 FMUL R24, R24, R24 ;  /* 0x000000181818b220 */ /* 0x004fe20000400000 */
[----:B------:R-:W-:Y:S02]  /*67d0*/  FSETP.GEU.AND P3, PT, R36, -126, PT ;  /* 0xc2fc00002400780b */ /* 0x000fe40003f6e000 */
[----:B------:R-:W-:-:S03]  /*67e0*/  FMNMX R12, R50, R203, !PT ;  /* 0x000000cb320c7209 */ /* 0x000fc60007800000 */
[----:B------:R-:W-:Y:S01]  /*67f0*/  @!P6 FMUL R33, R33, 0.5 ;  /* 0x3f0000002121e820 */ /* 0x000fe20000400000 */
[----:B------:R-:W-:Y:S01]  /*6800*/  FMNMX R37, R51, R12, !PT ;  /* 0x0000000c33257209 */ /* 0x000fe20007800000 */
[----:B---3--:R-:W-:Y:S01]  /*6810*/  @!P5 FMUL R208, R208, R208 ;  /* 0x000000d0d0d0d220 */ /* 0x008fe20000400000 */
[----:B------:R-:W-:Y:S01]  /*6820*/  FSETP.GEU.AND P5, PT, R40, -126, PT ;  /* 0xc2fc00002800780b */ /* 0x000fe20003fae000 */
[----:B------:R2:W3:Y:S01]  /*6830*/  MUFU.EX2 R28, R33 ;  /* 0x00000021001c7308 */ /* 0x0004e20000000800 */
[----:B------:R-:W-:-:S03]  /*6840*/  FMNMX R12, R54, R37, !PT ;  /* 0x00000025360c7209 */ /* 0x000fc60007800000 */
[----:B------:R-:W-:Y:S01]  /*6850*/  @!P3 FMUL R36, R36, 0.5 ;  /* 0x3f0000002424b820 */ /* 0x000fe20000400000 */
[----:B------:R-:W-:Y:S01]  /*6860*/  FMNMX R37, R55, R12, !PT ;  /* 0x0000000c37257209 */ /* 0x000fe20007800000 */
[----:B-1----:R-:W-:Y:S01]  /*6870*/  @!P4 FMUL R210, R210, R210 ;  /* 0x000000d2d2d2c220 */ /* 0x002fe20000400000 */
[----:B------:R-:W-:Y:S01]  /*6880*/  FSETP.GEU.AND P4, PT, R32, -126, PT ;  /* 0xc2fc00002000780b */ /* 0x000fe20003f8e000 */
[----:B------:R1:W4:Y:S01]  /*6890*/  MUFU.EX2 R207, R36 ;  /* 0x0000002400cf7308 */ /* 0x0003220000000800 */
[----:B------:R-:W-:-:S03]  /*68a0*/  FMNMX R12, R58, R37, !PT ;  /* 0x000000253a0c7209 */ /* 0x000fc60007800000 */
[----:B------:R-:W-:Y:S01]  /*68b0*/  @!P5 FMUL R40, R40, 0.5 ;  /* 0x3f0000002828d820 */ /* 0x000fe20000400000 */
[----:B--2---:R-:W-:-:S03]  /*68c0*/  FMNMX R33, R59, R12, !PT ;  /* 0x0000000c3b217209 */ /* 0x004fc60007800000 */
[----:B------:R-:W2:Y:S01]  /*68d0*/  MUFU.EX2 R29, R29 ;  /* 0x0000001d001d7308 */ /* 0x000ea20000000800 */
[----:B---3--:R-:W-:Y:S01]  /*68e0*/  @!P6 FMUL R28, R28, R28 ;  /* 0x0000001c1c1ce220 */ /* 0x008fe20000400000 */
[----:B------:R-:W-:Y:S01]  /*68f0*/  FSETP.GEU.AND P6, PT, R44, -126, PT ;  /* 0xc2fc00002c00780b */ /* 0x000fe20003fce000 */
[----:B-1----:R-:W-:Y:S01]  /*6900*/  FFMA R36, R45, UR5, -R211 ;  /* 0x000000052d247c23 */ /* 0x002fe200080008d3 */
[----:B------:R-:W-:Y:S01]  /*6910*/  FMNMX R12, R62, R33, !PT ;  /* 0x000000213e0c7209 */ /* 0x000fe20007800000 */
[----:B------:R-:W-:-:S03]  /*6920*/  @!P4 FMUL R32, R32, 0.5 ;  /* 0x3f0000002020c820 */ /* 0x000fc60000400000 */
[----:B------:R1:W3:Y:S01]  /*6930*/  MUFU.EX2 R206, R40 ;  /* 0x0000002800ce7308 */ /* 0x0002e20000000800 */
[----:B----4-:R-:W-:Y:S01]  /*6940*/  @!P3 FMUL R207, R207, R207 ;  /* 0x000000cfcfcfb220 */ /* 0x010fe20000400000 */
[----:B------:R-:W-:Y:S02]  /*6950*/  FSETP.GEU.AND P3, PT, R36, -126, PT ;  /* 0xc2fc00002400780b */ /* 0x000fe40003f6e000 */
[----:B------:R-:W-:-:S03]  /*6960*/  FMNMX R37, R63, R12, !PT ;  /* 0x0000000c3f257209 */ /* 0x000fc60007800000 */
[----:B------:R-:W-:Y:S01]  /*6970*/  @!P6 FMUL R44, R44, 0.5 ;  /* 0x3f0000002c2ce820 */ /* 0x000fe20000400000 */
[----:B------:R-:W4:Y:S01]  /*6980*/  MUFU.EX2 R32, R32 ;  /* 0x0000002000207308 */ /* 0x000f220000000800 */
[----:B--2---:R-:W-:Y:S01]  /*6990*/  @!P2 FMUL R29, R29, R29 ;  /* 0x0000001d1d1da220 */ /* 0x004fe20000400000 */
[----:B------:R-:W-:Y:S01]  /*69a0*/  FSETP.GEU.AND P2, PT, R41, -126, PT ;  /* 0xc2fc00002900780b */ /* 0x000fe20003f4e000 */
[--C-:B-1----:R-:W-:Y:S01]  /*69b0*/  FFMA R40, R53, UR5, -R211.reuse ;  /* 0x0000000535287c23 */ /* 0x102fe200080008d3 */
[----:B------:R-:W-:Y:S01]  /*69c0*/  FMNMX R12, R66, R37, !PT ;  /* 0x00000025420c7209 */ /* 0x000fe20007800000 */
[----:B------:R-:W-:Y:S02]  /*69d0*/  FFMA R37, R49, UR5, -R211 ;  /* 0x0000000531257c23 */ /* 0x000fe400080008d3 */
[----:B------:R-:W-:Y:S01]  /*69e0*/  @!P3 FMUL R36, R36, 0.5 ;  /* 0x3f0000002424b820 */ /* 0x000fe20000400000 */
[----:B------:R1:W2:Y:S01]  /*69f0*/  MUFU.EX2 R205, R44 ;  /* 0x0000002c00cd7308 */ /* 0x0002a20000000800 */
[----:B---3--:R-:W-:Y:S01]  /*6a00*/  @!P5 FMUL R206, R206, R206 ;  /* 0x000000cececed220 */ /* 0x008fe20000400000 */
[----:B------:R-:W-:-:S02]  /*6a10*/  FSETP.GEU.AND P5, PT, R37, -126, PT ;  /* 0xc2fc00002500780b */ /* 0x000fc40003fae000 */
[----:B------:R-:W-:-:S03]  /*6a20*/  FMNMX R45, R67, R12, !PT ;  /* 0x0000000c432d7209 */ /* 0x000fc60007800000 */
[----:B------:R-:W-:Y:S01]  /*6a30*/  @!P2 FMUL R41, R41, 0.5 ;  /* 0x3f0000002929a820 */ /* 0x000fe20000400000 */
[----:B------:R-:W3:Y:S01]  /*6a40*/  MUFU.EX2 R36, R36 ;  /* 0x0000002400247308 */ /* 0x000ee20000000800 */
[----:B------:R-:W-:Y:S01]  /*6a50*/  FMNMX R12, R70, R45, !PT ;  /* 0x0000002d460c7209 */ /* 0x000fe20007800000 */
[----:B----4-:R-:W-:Y:S01]  /*6a60*/  @!P4 FMUL R32, R32, R32 ;  /* 0x000000202020c220 */ /* 0x010fe20000400000 */
[----:B------:R-:W-:Y:S01]  /*6a70*/  FSETP.GEU.AND P4, PT, R48, -126, PT ;  /* 0xc2fc00003000780b */ /* 0x000fe20003f8e000 */
[--C-:B-1----:R-:W-:Y:S01]  /*6a80*/  FFMA R44, R64, UR5, -R211.reuse ;  /* 0x00000005402c7c23 */ /* 0x102fe200080008d3 */
[----:B------:R-:W-:Y:S02]  /*6a90*/  FFMA R64, R68, UR5, -R211 ;  /* 0x0000000544407c23 */ /* 0x000fe400080008d3 */
[----:B------:R-:W-:Y:S01]  /*6aa0*/  @!P5 FMUL R37, R37, 0.5 ;  /* 0x3f0000002525d820 */ /* 0x000fe20000400000 */
[----:B------:R1:W4:Y:S01]  /*6ab0*/  MUFU.EX2 R33, R41 ;  /* 0x0000002900217308 */ /* 0x0003220000000800 */
[----:B--2---:R-:W-:Y:S01]  /*6ac0*/  @!P6 FMUL R205, R205, R205 ;  /* 0x000000cdcdcde220 */ /* 0x004fe20000400000 */
[----:B------:R-:W-:-:S06]  /*6ad0*/  FSETP.GEU.AND P6, PT, R40, -126, PT ;  /* 0xc2fc00002800780b */ /* 0x000fcc0003fce000 */
[----:B------:R-:W2:Y:S01]  /*6ae0*/  MUFU.EX2 R37, R37 ;  /* 0x0000002500257308 */ /* 0x000ea20000000800 */
[----:B-1----:R-:W-:Y:S01]  /*6af0*/  FMNMX R41, R71, R12, !PT ;  /* 0x0000000c47297209 */ /* 0x002fe20007800000 */
[----:B---3--:R-:W-:Y:S01]  /*6b00*/  @!P3 FMUL R36, R36, R36 ;  /* 0x000000242424b220 */ /* 0x008fe20000400000 */
[----:B------:R-:W-:Y:S02]  /*6b10*/  @!P4 FMUL R48, R48, 0.5 ;  /* 0x3f0000003030c820 */ /* 0x000fe40000400000 */
[----:B------:R-:W-:Y:S01]  /*6b20*/  FMNMX R12, R74, R41, !PT ;  /* 0x000000294a0c7209 */ /* 0x000fe20007800000 */
[--C-:B------:R-:W-:Y:S01]  /*6b30*/  FFMA R41, R56, UR5, -R211.reuse ;  /* 0x0000000538297c23 */ /* 0x100fe200080008d3 */
[----:B------:R-:W-:Y:S01]  /*6b40*/  @!P6 FMUL R40, R40, 0.5 ;  /* 0x3f0000002828e820 */ /* 0x000fe20000400000 */
[----:B------:R1:W3:Y:S01]  /*6b50*/  MUFU.EX2 R204, R48 ;  /* 0x0000003000cc7308 */ /* 0x0002e20000000800 */
[----:B------:R-:W-:Y:S01]  /*6b60*/  FMNMX R45, R75, R12, !PT ;  /* 0x0000000c4b2d7209 */ /* 0x000fe20007800000 */
[----:B----4-:R-:W-:Y:S01]  /*6b70*/  @!P2 FMUL R33, R33, R33 ;  /* 0x000000212121a220 */ /* 0x010fe20000400000 */
[----:B------:R-:W-:Y:S01]  /*6b80*/  FSETP.GEU.AND P3, PT, R41, -126, PT ;  /* 0xc2fc00002900780b */ /* 0x000fe20003f6e000 */
[----:B------:R-:W-:Y:S01]  /*6b90*/  FFMA R56, R84, UR5, -R211 ;  /* 0x0000000554387c23 */ /* 0x000fe200080008d3 */
[----:B------:R-:W-:-:S02]  /*6ba0*/  FSETP.GEU.AND P2, PT, R52, -126, PT ;  /* 0xc2fc00003400780b */ /* 0x000fc40003f4e000 */
[----:B------:R-:W-:Y:S01]  /*6bb0*/  FMNMX R12, R78, R45, !PT ;  /* 0x0000002d4e0c7209 */ /* 0x000fe20007800000 */
[----:B------:R-:W4:Y:S01]  /*6bc0*/  MUFU.EX2 R40, R40 ;  /* 0x0000002800287308 */ /* 0x000f220000000800 */
[----:B--2---:R-:W-:Y:S01]  /*6bd0*/  @!P5 FMUL R37, R37, R37 ;  /* 0x000000252525d220 */ /* 0x004fe20000400000 */
[----:B-1----:R-:W-:Y:S01]  /*6be0*/  FFMA R48, R72, UR5, -R211 ;  /* 0x0000000548307c23 */ /* 0x002fe200080008d3 */
[----:B------:R-:W-:-:S04]  /*6bf0*/  FMNMX R45, R79, R12, !PT ;  /* 0x0000000c4f2d7209 */ /* 0x000fc80007800000 */
[----:B------:R-:W-:Y:S01]  /*6c00*/  FMNMX R12, R82, R45, !PT ;  /* 0x0000002d520c7209 */ /* 0x000fe20007800000 */
[--C-:B------:R-:W-:Y:S01]  /*6c10*/  FFMA R45, R60, UR5, -R211.reuse ;  /* 0x000000053c2d7c23 */ /* 0x100fe200080008d3 */
[----:B------:R-:W-:Y:S01]  /*6c20*/  @!P3 FMUL R41, R41, 0.5 ;  /* 0x3f0000002929b820 */ /* 0x000fe20000400000 */
[----:B------:R-:W-:Y:S01]  /*6c30*/  @!P2 FMUL R52, R52, 0.5 ;  /* 0x3f0000003434a820 */ /* 0x000fe20000400000 */
[----:B------:R-:W-:Y:S01]  /*6c40*/  FMNMX R49, R83, R12, !PT ;  /* 0x0000000c53317209 */ /* 0x000fe20007800000 */
[----:B---3--:R-:W-:Y:S01]  /*6c50*/  @!P4 FMUL R204, R204, R204 ;  /* 0x000000ccccccc220 */ /* 0x008fe20000400000 */
[----:B------:R-:W-:Y:S01]  /*6c60*/  FSETP.GEU.AND P5, PT, R45, -126, PT ;  /* 0xc2fc00002d00780b */ /* 0x000fe20003fae000 */
[----:B------:R1:W2:Y:S01]  /*6c70*/  MUFU.EX2 R203, R52 ;  /* 0x0000003400cb7308 */ /* 0x0002a20000000800 */
[----:B------:R-:W-:Y:S01]  /*6c80*/  FMNMX R12, R86, R49, !PT ;  /* 0x00000031560c7209 */ /* 0x000fe20007800000 */
[--C-:B------:R-:W-:Y:S01]  /*6c90*/  FFMA R49, R69, UR5, -R211.reuse ;  /* 0x0000000545317c23 */ /* 0x100fe200080008d3 */
[----:B----4-:R-:W-:Y:S01]  /*6ca0*/  @!P6 FMUL R40, R40, R40 ;  /* 0x000000282828e220 */ /* 0x010fe20000400000 */
[----:B------:R-:W-:Y:S01]  /*6cb0*/  FSETP.GEU.AND P6, PT, R44, -126, PT ;  /* 0xc2fc00002c00780b */ /* 0x000fe20003fce000 */
[----:B------:R-:W-:Y:S01]  /*6cc0*/  FFMA R60, R77, UR5, -R211 ;  /* 0x000000054d3c7c23 */ /* 0x000fe200080008d3 */
[----:B------:R-:W-:-:S02]  /*6cd0*/  FSETP.GEU.AND P4, PT, R57, -126, PT ;  /* 0xc2fc00003900780b */ /* 0x000fc40003f8e000 */
[----:B------:R-:W3:Y:S01]  /*6ce0*/  MUFU.EX2 R41, R41 ;  /* 0x0000002900297308 */ /* 0x000ee20000000800 */
[----:B------:R-:W-:Y:S01]  /*6cf0*/  FMNMX R12, R87, R12, !PT ;  /* 0x0000000c570c7209 */ /* 0x000fe20007800000 */
[----:B-1----:R-:W-:Y:S02]  /*6d00*/  FFMA R52, R80, UR5, -R211 ;  /* 0x0000000550347c23 */ /* 0x002fe400080008d3 */
[----:B------:R-:W-:Y:S02]  /*6d10*/  @!P5 FMUL R45, R45, 0.5 ;  /* 0x3f0000002d2dd820 */ /* 0x000fe40000400000 */
[----:B------:R-:W1:Y:S03]  /*6d20*/  SHFL.BFLY PT, R53, R12, 0x1, 0x1f ;  /* 0x0c201f000c357f89 */ /* 0x000e6600000e0000 */
[----:B------:R-:W-:Y:S01]  /*6d30*/  @!P6 FMUL R44, R44, 0.5 ;  /* 0x3f0000002c2ce820 */ /* 0x000fe20000400000 */
[----:B------:R-:W4:Y:S01]  /*6d40*/  MUFU.EX2 R45, R45 ;  /* 0x0000002d002d7308 */ /* 0x000f220000000800 */
[----:B--2---:R-:W-:Y:S01]  /*6d50*/  @!P2 FMUL R203, R203, R203 ;  /* 0x000000cbcbcba220 */ /* 0x004fe20000400000 */
[----:B------:R-:W-:Y:S01]  /*6d60*/  FSETP.GEU.AND P2, PT, R61, -126, PT ;  /* 0xc2fc00003d00780b */ /* 0x000fe20003f4e000 */
[----:B------:R-:W-:Y:S01]  /*6d70*/  @!P4 FMUL R57, R57, 0.5 ;  /* 0x3f0000003939c820 */ /* 0x000fe20000400000 */
[----:B---3--:R-:W-:Y:S01]  /*6d80*/  @!P3 FMUL R41, R41, R41 ;  /* 0x000000292929b220 */ /* 0x008fe20000400000 */
[----:B------:R-:W-:-:S03]  /*6d90*/  FSETP.GEU.AND P3, PT, R65, -126, PT ;  /* 0xc2fc00004100780b */ /* 0x000fc60003f6e000 */
[----:B------:R-:W2:Y:S07]  /*6da0*/  MUFU.EX2 R44, R44 ;  /* 0x0000002c002c7308 */ /* 0x000eae0000000800 */
[----:B------:R-:W-:Y:S01]  /*6db0*/  @!P2 FMUL R61, R61, 0.5 ;  /* 0x3f0000003d3da820 */ /* 0x000fe20000400000 */
[----:B------:R3:W5:Y:S01]  /*6dc0*/  MUFU.EX2 R209, R57 ;  /* 0x0000003900d17308 */ /* 0x0007620000000800 */
[----:B----4-:R-:W-:Y:S01]  /*6dd0*/  @!P5 FMUL R45, R45, R45 ;  /* 0x0000002d2d2dd220 */ /* 0x010fe20000400000 */
[----:B------:R-:W-:Y:S01]  /*6de0*/  FSETP.GEU.AND P5, PT, R49, -126, PT ;  /* 0xc2fc00003100780b */ /* 0x000fe20003fae000 */
[----:B------:R-:W-:Y:S01]  /*6df0*/  @!P3 FMUL R65, R65, 0.5 ;  /* 0x3f0000004141b820 */ /* 0x000fe20000400000 */
[----:B-1----:R-:W-:Y:S01]  /*6e00*/  FMNMX R12, R12, R53, !PT ;  /* 0x000000350c0c7209 */ /* 0x002fe20007800000 */
[----:B------:R-:W-:-:S03]  /*6e10*/  FFMA R53, R76, UR5, -R211 ;  /* 0x000000054c357c23 */ /* 0x000fc600080008d3 */
[----:B------:R1:W4:Y:S01]  /*6e20*/  MUFU.EX2 R68, R61 ;  /* 0x0000003d00447308 */ /* 0x0003220000000800 */
[----:B---3--:R-:W-:Y:S01]  /*6e30*/  FFMA R57, R73, UR5, -R211 ;  /* 0x0000000549397c23 */ /* 0x008fe200080008d3 */
[----:B--2---:R-:W-:-:S04]  /*6e40*/  @!P6 FMUL R44, R44, R44 ;  /* 0x0000002c2c2ce220 */ /* 0x004fc80000400000 */
[----:B------:R-:W-:Y:S01]  /*6e50*/  FSETP.GEU.AND P6, PT, R57, -126, PT ;  /* 0xc2fc00003900780b */ /* 0x000fe20003fce000 */
[----:B------:R-:W-:Y:S01]  /*6e60*/  @!P5 FMUL R49, R49, 0.5 ;  /* 0x3f0000003131d820 */ /* 0x000fe20000400000 */
[----:B------:R2:W3:Y:S01]  /*6e70*/  MUFU.EX2 R69, R65 ;  /* 0x0000004100457308 */ /* 0x0004e20000000800 */
[----:B-----5:R-:W-:Y:S01]  /*6e80*/  @!P4 FMUL R209, R209, R209 ;  /* 0x000000d1d1d1c220 */ /* 0x020fe20000400000 */
[----:B------:R-:W-:Y:S01]  /*6e90*/  FSETP.GEU.AND P4, PT, R64, -126, PT ;  /* 0xc2fc00004000780b */ /* 0x000fe20003f8e000 */
[----:B-1----:R-:W1:Y:S05]  /*6ea0*/  SHFL.BFLY PT, R61, R12, 0x2, 0x1f ;  /* 0x0c401f000c3d7f89 */ /* 0x002e6a00000e0000 */
[----:B------:R-:W5:Y:S01]  /*6eb0*/  MUFU.EX2 R49, R49 ;  /* 0x0000003100317308 */ /* 0x000f620000000800 */
[----:B----4-:R-:W-:Y:S01]  /*6ec0*/  @!P2 FMUL R68, R68, R68 ;  /* 0x000000444444a220 */ /* 0x010fe20000400000 */
[----:B------:R-:W-:Y:S01]  /*6ed0*/  FSETP.GEU.AND P2, PT, R48, -126, PT ;  /* 0xc2fc00003000780b */ /* 0x000fe20003f4e000 */
[----:B------:R-:W-:Y:S01]  /*6ee0*/  @!P6 FMUL R57, R57, 0.5 ;  /* 0x3f0000003939e820 */ /* 0x000fe20000400000 */
[----:B--2---:R-:W-:-:S03]  /*6ef0*/  FFMA R65, R85, UR5, -R211 ;  /* 0x0000000555417c23 */ /* 0x004fc600080008d3 */
[----:B------:R-:W-:Y:S01]  /*6f00*/  @!P4 FMUL R64, R64, 0.5 ;  /* 0x3f0000004040c820 */ /* 0x000fe20000400000 */
[----:B---3--:R-:W-:Y:S01]  /*6f10*/  @!P3 FMUL R69, R69, R69 ;  /* 0x000000454545b220 */ /* 0x008fe20000400000 */
[----:B------:R-:W-:Y:S01]  /*6f20*/  FSETP.GEU.AND P3, PT, R53, -126, PT ;  /* 0xc2fc00003500780b */ /* 0x000fe20003f6e000 */
[----:B------:R-:W2:Y:S05]  /*6f30*/  MUFU.EX2 R57, R57 ;  /* 0x0000003900397308 */ /* 0x000eaa0000000800 */
[----:B------:R-:W-:Y:S01]  /*6f40*/  @!P2 FMUL R48, R48, 0.5 ;  /* 0x3f0000003030a820 */ /* 0x000fe20000400000 */
[----:B-----5:R-:W-:Y:S01]  /*6f50*/  @!P5 FMUL R49, R49, R49 ;  /* 0x000000313131d220 */ /* 0x020fe20000400000 */
[----:B------:R-:W-:Y:S01]  /*6f60*/  FSETP.GEU.AND P5, PT, R52, -126, PT ;  /* 0xc2fc00003400780b */ /* 0x000fe20003fae000 */
[----:B------:R-:W3:Y:S01]  /*6f70*/  MUFU.EX2 R64, R64 ;  /* 0x0000004000407308 */ /* 0x000ee20000000800 */
[----:B-1----:R-:W-:Y:S01]  /*6f80*/  FMNMX R12, R12, R61, !PT ;  /* 0x0000003d0c0c7209 */ /* 0x002fe20007800000 */
[----:B------:R-:W-:Y:S01]  /*6f90*/  FFMA R61, R81, UR5, -R211 ;  /* 0x00000005513d7c23 */ /* 0x000fe200080008d3 */
[----:B------:R-:W-:Y:S01]  /*6fa0*/  FMUL R211, R20, UR5 ;  /* 0x0000000514d37c20 */ /* 0x000fe20008400000 */
[----:B------:R-:W-:-:S04]  /*6fb0*/  @!P3 FMUL R53, R53, 0.5 ;  /* 0x3f0000003535b820 */ /* 0x000fc80000400000 */
[----:B------:R-:W1:Y:S01]  /*6fc0*/  MUFU.EX2 R48, R48 ;  /* 0x0000003000307308 */ /* 0x000e620000000800 */
[----:B--2---:R-:W-:Y:S01]  /*6fd0*/  @!P6 FMUL R57, R57, R57 ;  /* 0x000000393939e220 */ /* 0x004fe20000400000 */
[----:B------:R-:W-:Y:S02]  /*6fe0*/  FSETP.GEU.AND P6, PT, R61, -126, PT ;  /* 0xc2fc00003d00780b */ /* 0x000fe40003fce000 */
[----:B------:R-:W-:-:S04]  /*6ff0*/  @!P5 FMUL R52, R52, 0.5 ;  /* 0x3f0000003434d820 */ /* 0x000fc80000400000 */
[----:B------:R-:W2:Y:S01]  /*7000*/  MUFU.EX2 R53, R53 ;  /* 0x0000003500357308 */ /* 0x000ea20000000800 */
[----:B---3--:R-:W-:Y:S01]  /*7010*/  @!P4 FMUL R64, R64, R64 ;  /* 0x000000404040c220 */ /* 0x008fe20000400000 */
[----:B------:R-:W-:-:S05]  /*7020*/  FSETP.GEU.AND P4, PT, R60, -126, PT ;  /* 0xc2fc00003c00780b */ /* 0x000fca0003f8e000 */
[----:B------:R-:W-:Y:S01]  /*7030*/  @!P6 FMUL R61, R61, 0.5 ;  /* 0x3f0000003d3de820 */ /* 0x000fe20000400000 */
[----:B------:R-:W3:Y:S01]  /*7040*/  MUFU.EX2 R52, R52 ;  /* 0x0000003400347308 */ /* 0x000ee20000000800 */
[----:B-1----:R-:W-:Y:S01]  /*7050*/  @!P2 FMUL R48, R48, R48 ;  /* 0x000000303030a220 */ /* 0x002fe20000400000 */
[----:B------:R-:W-:-:S04]  /*7060*/  FSETP.NEU.AND P2, PT, R12, -INF , PT ;  /* 0xff8000000c00780b */ /* 0x000fc80003f4d000 */
[----:B------:R-:W-:Y:S01]  /*7070*/  FSEL R84, R12, RZ, P2 ;  /* 0x000000ff0c547208 */ /* 0x000fe20001000000 */
[----:B------:R-:W-:Y:S01]  /*7080*/  @!P4 FMUL R60, R60, 0.5 ;  /* 0x3f0000003c3cc820 */ /* 0x000fe20000400000 */
[----:B------:R-:W1:Y:S01]  /*7090*/  MUFU.EX2 R61, R61 ;  /* 0x0000003d003d7308 */ /* 0x000e620000000800 */
[----:B--2---:R-:W-:Y:S01]  /*70a0*/  @!P3 FMUL R53, R53, R53 ;  /* 0x000000353535b220 */ /* 0x004fe20000400000 */
[----:B------:R-:W-:Y:S01]  /*70b0*/  FSETP.GEU.AND P3, PT, R65, -126, PT ;  /* 0xc2fc00004100780b */ /* 0x000fe20003f6e000 */
[----:B------:R-:W-:Y:S01]  /*70c0*/  FMUL R77, R84, UR5 ;  /* 0x00000005544d7c20 */ /* 0x000fe20008400000 */
[----:B------:R-:W-:Y:S01]  /*70d0*/  FSETP.GEU.AND P2, PT, R56, -126, PT ;  /* 0xc2fc00003800780b */ /* 0x000fe20003f4e000 */
[----:B------:R-:W-:Y:S01]  /*70e0*/  FADD R84, -R84, R21 ;  /* 0x0000001554547221 */ /* 0x000fe20000000100 */
[----:B------:R-:W-:Y:S01]  /*70f0*/  FADD R21, R206, R48 ;  /* 0x00000030ce157221 */ /* 0x000fe20000000000 */
[--C-:B------:R-:W-:Y:S01]  /*7100*/  FFMA R73, R27, UR5, -R77.reuse ;  /* 0x000000051b497c23 */ /* 0x100fe2000800084d */
[----:B------:R-:W2:Y:S01]  /*7110*/  MUFU.EX2 R60, R60 ;  /* 0x0000003c003c7308 */ /* 0x000ea20000000800 */
[--C-:B------:R-:W-:Y:S01]  /*7120*/  FFMA R76, R30, UR5, -R77.reuse ;  /* 0x000000051e4c7c23 */ /* 0x100fe2000800084d */
[----:B---3--:R-:W-:Y:S01]  /*7130*/  @!P5 FMUL R52, R52, R52 ;  /* 0x000000343434d220 */ /* 0x008fe20000400000 */
[--C-:B------:R-:W-:Y:S01]  /*7140*/  FFMA R26, R26, UR5, -R77.reuse ;  /* 0x000000051a1a7c23 */ /* 0x100fe2000800084d */
[----:B------:R-:W-:Y:S01]  /*7150*/  FSETP.GEU.AND P5, PT, R73, -126, PT ;  /* 0xc2fc00004900780b */ /* 0x000fe20003fae000 */
[--C-:B------:R-:W-:Y:S01]  /*7160*/  FFMA R34, R34, UR5, -R77.reuse ;  /* 0x0000000522227c23 */ /* 0x100fe2000800084d */
[--C-:B------:R-:W-:Y:S01]  /*7170*/  FFMA R72, R31, UR5, -R77.reuse ;  /* 0x000000051f487c23 */ /* 0x100fe2000800084d */
[----:B------:R-:W-:Y:S01]  /*7180*/  @!P3 FMUL R65, R65, 0.5 ;  /* 0x3f0000004141b820 */ /* 0x000fe20000400000 */
[--C-:B------:R-:W-:Y:S01]  /*7190*/  FFMA R39, R39, UR5, -R77.reuse ;  /* 0x0000000527277c23 */ /* 0x100fe2000800084d */
[----:B-1----:R-:W-:Y:S01]  /*71a0*/  @!P6 FMUL R61, R61, R61 ;  /* 0x0000003d3d3de220 */ /* 0x002fe20000400000 */
[----:B------:R-:W-:Y:S01]  /*71b0*/  FSETP.GEU.AND P6, PT, R76, -126, PT ;  /* 0xc2fc00004c00780b */ /* 0x000fe20003fce000 */
[----:B------:R-:W-:Y:S01]  /*71c0*/  @!P2 FMUL R56, R56, 0.5 ;  /* 0x3f0000003838a820 */ /* 0x000fe20000400000 */
[--C-:B------:R-:W-:Y:S01]  /*71d0*/  FFMA R43, R43, UR5, -R77.reuse ;  /* 0x000000052b2b7c23 */ /* 0x100fe2000800084d */
[----:B------:R-:W1:Y:S01]  /*71e0*/  MUFU.EX2 R65, R65 ;  /* 0x0000004100417308 */ /* 0x000e620000000800 */
[--C-:B------:R-:W-:Y:S01]  /*71f0*/  FFMA R80, R47, UR5, -R77.reuse ;  /* 0x000000052f507c23 */ /* 0x100fe2000800084d */
[--C-:B------:R-:W-:Y:S01]  /*7200*/  FFMA R46, R46, UR5, -R77.reuse ;  /* 0x000000052e2e7c23 */ /* 0x100fe2000800084d */
[--C-:B------:R-:W-:Y:S01]  /*7210*/  FFMA R59, R59, UR5, -R77.reuse ;  /* 0x000000053b3b7c23 */ /* 0x100fe2000800084d */
[----:B--2---:R-:W-:Y:S01]  /*7220*/  @!P4 FMUL R60, R60, R60 ;  /* 0x0000003c3c3cc220 */ /* 0x004fe20000400000 */
[----:B------:R-:W-:Y:S01]  /*7230*/  FSETP.GEU.AND P4, PT, R26, -126, PT ;  /* 0xc2fc00001a00780b */ /* 0x000fe20003f8e000 */
[----:B------:R-:W-:Y:S01]  /*7240*/  @!P5 FMUL R73, R73, 0.5 ;  /* 0x3f0000004949d820 */ /* 0x000fe20000400000 */
[--C-:B------:R-:W-:Y:S01]  /*7250*/  FFMA R63, R63, UR5, -R77.reuse ;  /* 0x000000053f3f7c23 */ /* 0x100fe2000800084d */
[----:B------:R-:W2:Y:S01]  /*7260*/  MUFU.EX2 R56, R56 ;  /* 0x0000003800387308 */ /* 0x000ea20000000800 */
[--C-:B------:R-:W-:Y:S01]  /*7270*/  FFMA R51, R51, UR5, -R77.reuse ;  /* 0x0000000533337c23 */ /* 0x100fe2000800084d */
[----:B------:R-:W-:Y:S01]  /*7280*/  @!P6 FMUL R76, R76, 0.5 ;  /* 0x3f0000004c4ce820 */ /* 0x000fe20000400000 */
[--C-:B------:R-:W-:Y:S01]  /*7290*/  FFMA R81, R82, UR5, -R77.reuse ;  /* 0x0000000552517c23 */ /* 0x100fe2000800084d */
[--C-:B------:R-:W-:Y:S01]  /*72a0*/  FFMA R83, R83, UR5, -R77.reuse ;  /* 0x0000000553537c23 */ /* 0x100fe2000800084d */
[--C-:B------:R-:W-:Y:S01]  /*72b0*/  FFMA R213, R79, UR5, -R77.reuse ;  /* 0x000000054fd57c23 */ /* 0x100fe2000800084d */
[--C-:B------:R-:W-:Y:S01]  /*72c0*/  FFMA R214, R86, UR5, -R77.reuse ;  /* 0x0000000556d67c23 */ /* 0x100fe2000800084d */
[----:B------:R-:W-:Y:S01]  /*72d0*/  FFMA R15, R87, UR5, -R77 ;  /* 0x00000005570f7c23 */ /* 0x000fe2000800084d */
[----:B------:R-:W3:Y:S01]  /*72e0*/  MUFU.EX2 R30, R73 ;  /* 0x00000049001e7308 */ /* 0x000ee20000000800 */
[----:B-1----:R-:W-:Y:S01]  /*72f0*/  @!P3 FMUL R65, R65, R65 ;  /* 0x000000414141b220 */ /* 0x002fe20000400000 */
[----:B------:R-:W-:Y:S01]  /*7300*/  FSETP.GEU.AND P3, PT, R34, -126, PT ;  /* 0xc2fc00002200780b */ /* 0x000fe20003f6e000 */
[----:B------:R-:W-:Y:S01]  /*7310*/  @!P4 FMUL R26, R26, 0.5 ;  /* 0x3f0000001a1ac820 */ /* 0x000fe20000400000 */
[----:B------:R-:W-:Y:S01]  /*7320*/  FADD R79, R28, R69 ;  /* 0x000000451c4f7221 */ /* 0x000fe20000000000 */
[----:B------:R-:W-:Y:S01]  /*7330*/  FADD R82, R37, R61 ;  /* 0x0000003d25527221 */ /* 0x000fe20000000000 */
[----:B------:R-:W-:Y:S01]  /*7340*/  FMUL R84, R84, UR5 ;  /* 0x0000000554547c20 */ /* 0x000fe20008400000 */
[----:B------:R-:W-:Y:S01]  /*7350*/  FADD R86, R205, R53 ;  /* 0x00000035cd567221 */ /* 0x000fe20000000000 */
[----:B------:R-:W1:Y:S01]  /*7360*/  MUFU.EX2 R31, R76 ;  /* 0x0000004c001f7308 */ /* 0x000e620000000800 */
[----:B--2---:R-:W-:Y:S01]  /*7370*/  @!P2 FMUL R56, R56, R56 ;  /* 0x000000383838a220 */ /* 0x004fe20000400000 */
[----:B------:R-:W-:Y:S01]  /*7380*/  FSETP.GEU.AND P2, PT, R72, -126, PT ;  /* 0xc2fc00004800780b */ /* 0x000fe20003f4e000 */
[----:B------:R-:W-:Y:S01]  /*7390*/  FADD R79, R79, R82 ;  /* 0x000000524f4f7221 */ /* 0x000fe20000000000 */
[----:B------:R-:W-:Y:S01]  /*73a0*/  FADD R82, R207, R64 ;  /* 0x00000040cf527221 */ /* 0x000fe20000000000 */
[----:B------:R-:W-:Y:S01]  /*73b0*/  FADD R212, R36, R60 ;  /* 0x0000003c24d47221 */ /* 0x000fe20000000000 */
[----:B------:R-:W-:Y:S01]  /*73c0*/  FADD R85, R40, R65 ;  /* 0x0000004128557221 */ /* 0x000fe20000000000 */
[----:B------:R-:W-:Y:S01]  /*73d0*/  @!P3 FMUL R34, R34, 0.5 ;  /* 0x3f0000002222b820 */ /* 0x000fe20000400000 */
[----:B------:R2:W4:Y:S01]  /*73e0*/  MUFU.EX2 R27, R26 ;  /* 0x0000001a001b7308 */ /* 0x0005220000000800 */
[----:B---3--:R-:W-:Y:S01]  /*73f0*/  @!P5 FMUL R30, R30, R30 ;  /* 0x0000001e1e1ed220 */ /* 0x008fe20000400000 */
[----:B------:R-:W-:-:S02]  /*7400*/  F2FP.F16.F32.PACK_AB R28, R28, R29 ;  /* 0x0000001d1c1c723e */ /* 0x000fc400000000ff */
[----:B------:R-:W-:-:S03]  /*7410*/  F2FP.F16.F32.PACK_AB R48, R57, R48 ;  /* 0x000000303930723e */ /* 0x000fc600000000ff */
[----:B------:R-:W-:Y:S01]  /*7420*/  @!P2 FMUL R72, R72, 0.5 ;  /* 0x3f0000004848a820 */ /* 0x000fe20000400000 */
[----:B------:R-:W3:Y:S01]  /*7430*/  MUFU.EX2 R34, R34 ;  /* 0x0000002200227308 */ /* 0x000ee20000000800 */
[--C-:B--2---:R-:W-:Y:S01]  /*7440*/  FFMA R26, R35, UR5, -R77.reuse ;  /* 0x00000005231a7c23 */ /* 0x104fe2000800084d */
[--C-:B------:R-:W-:Y:S01]  /*7450*/  FFMA R35, R38, UR5, -R77.reuse ;  /* 0x0000000526237c23 */ /* 0x100fe2000800084d */
[----:B-1----:R-:W-:Y:S01]  /*7460*/  @!P6 FMUL R31, R31, R31 ;  /* 0x0000001f1f1fe220 */ /* 0x002fe20000400000 */
[----:B------:R-:W-:Y:S01]  /*7470*/  FSETP.GEU.AND P6, PT, R39, -126, PT ;  /* 0xc2fc00002700780b */ /* 0x000fe20003fce000 */
[--C-:B------:R-:W-:Y:S01]  /*7480*/  FFMA R38, R42, UR5, -R77.reuse ;  /* 0x000000052a267c23 */ /* 0x100fe2000800084d */
[--C-:B------:R-:W-:Y:S01]  /*7490*/  FFMA R42, R50, UR5, -R77.reuse ;  /* 0x00000005322a7c23 */ /* 0x100fe2000800084d */
[----:B------:R-:W-:Y:S01]  /*74a0*/  FSETP.GEU.AND P5, PT, R35, -126, PT ;  /* 0xc2fc00002300780b */ /* 0x000fe20003fae000 */
[----:B------:R-:W1:Y:S01]  /*74b0*/  MUFU.EX2 R72, R72 ;  /* 0x0000004800487308 */ /* 0x000e620000000800 */
[----:B----4-:R-:W-:Y:S01]  /*74c0*/  @!P4 FMUL R27, R27, R27 ;  /* 0x0000001b1b1bc220 */ /* 0x010fe20000400000 */
[----:B------:R-:W-:Y:S01]  /*74d0*/  FSETP.GEU.AND P4, PT, R26, -126, PT ;  /* 0xc2fc00001a00780b */ /* 0x000fe20003f8e000 */
[--C-:B------:R-:W-:Y:S01]  /*74e0*/  FFMA R50, R62, UR5, -R77.reuse ;  /* 0x000000053e327c23 */ /* 0x100fe2000800084d */
[--C-:B------:R-:W-:Y:S01]  /*74f0*/  FFMA R62, R70, UR5, -R77.reuse ;  /* 0x00000005463e7c23 */ /* 0x100fe2000800084d */
[----:B------:R-:W-:Y:S01]  /*7500*/  FFMA R70, R78, UR5, -R77 ;  /* 0x000000054e467c23 */ /* 0x000fe2000800084d */
[C---:B------:R-:W-:Y:S01]  /*7510*/  FADD R78, R24.reuse, R209 ;  /* 0x000000d1184e7221 */ /* 0x040fe20000000000 */
[----:B------:R-:W-:-:S02]  /*7520*/  F2FP.F16.F32.PACK_AB R24, R24, R25 ;  /* 0x000000191818723e */ /* 0x000fc400000000ff */
[----:B------:R-:W-:Y:S01]  /*7530*/  @!P6 FMUL R39, R39, 0.5 ;  /* 0x3f0000002727e820 */ /* 0x000fe20000400000 */
[----:B---3--:R-:W-:Y:S01]  /*7540*/  @!P3 FMUL R34, R34, R34 ;  /* 0x000000222222b220 */ /* 0x008fe20000400000 */
[----:B------:R-:W-:Y:S01]  /*7550*/  FSETP.GEU.AND P3, PT, R43, -126, PT ;  /* 0xc2fc00002b00780b */ /* 0x000fe20003f6e000 */
[----:B------:R-:W-:Y:S01]  /*7560*/  @!P5 FMUL R35, R35, 0.5 ;  /* 0x3f0000002323d820 */ /* 0x000fe20000400000 */
[----:B------:R-:W2:Y:S02]  /*7570*/  MUFU.EX2 R76, R39 ;  /* 0x00000027004c7308 */ /* 0x000ea40000000800 */
[----:B------:R-:W-:Y:S01]  /*7580*/  @!P4 FMUL R26, R26, 0.5 ;  /* 0x3f0000001a1ac820 */ /* 0x000fe20000400000 */
[----:B-1----:R-:W-:Y:S01]  /*7590*/  @!P2 FMUL R72, R72, R72 ;  /* 0x000000484848a220 */ /* 0x002fe20000400000 */
[----:B------:R-:W-:-:S04]  /*75a0*/  FSETP.GEU.AND P2, PT, R38, -126, PT ;  /* 0xc2fc00002600780b */ /* 0x000fc80003f4e000 */
[----:B------:R-:W1:Y:S03]  /*75b0*/  MUFU.EX2 R35, R35 ;  /* 0x0000002300237308 */ /* 0x000e660000000800 */
[----:B------:R-:W-:-:S05]  /*75c0*/  @!P3 FMUL R43, R43, 0.5 ;  /* 0x3f0000002b2bb820 */ /* 0x000fca0000400000 */
[----:B------:R3:W4:Y:S01]  /*75d0*/  MUFU.EX2 R73, R26 ;  /* 0x0000001a00497308 */ /* 0x0007220000000800 */
[----:B--2---:R-:W-:Y:S01]  /*75e0*/  @!P6 FMUL R76, R76, R76 ;  /* 0x0000004c4c4ce220 */ /* 0x004fe20000400000 */
[----:B------:R-:W-:Y:S01]  /*75f0*/  FSETP.GEU.AND P6, PT, R42, -126, PT ;  /* 0xc2fc00002a00780b */ /* 0x000fe20003fce000 */
[----:B------:R-:W-:-:S05]  /*7600*/  @!P2 FMUL R38, R38, 0.5 ;  /* 0x3f0000002626a820 */ /* 0x000fca0000400000 */
[----:B------:R2:W5:Y:S01]  /*7610*/  MUFU.EX2 R47, R43 ;  /* 0x0000002b002f7308 */ /* 0x0005620000000800 */
[----:B-1----:R-:W-:Y:S01]  /*7620*/  @!P5 FMUL R35, R35, R35 ;  /* 0x000000232323d220 */ /* 0x002fe20000400000 */
[----:B------:R-:W-:Y:S01]  /*7630*/  FSETP.GEU.AND P5, PT, R80, -126, PT ;  /* 0xc2fc00005000780b */ /* 0x000fe20003fae000 */
[----:B---3--:R-:W-:-:S04]  /*7640*/  FFMA R26, R55, UR5, -R77 ;  /* 0x00000005371a7c23 */ /* 0x008fc8000800084d */
[----:B------:R-:W-:Y:S01]  /*7650*/  @!P6 FMUL R42, R42, 0.5 ;  /* 0x3f0000002a2ae820 */ /* 0x000fe20000400000 */
[----:B------:R-:W1:Y:S01]  /*7660*/  MUFU.EX2 R38, R38 ;  /* 0x0000002600267308 */ /* 0x000e620000000800 */
[----:B----4-:R-:W-:Y:S01]  /*7670*/  @!P4 FMUL R73, R73, R73 ;  /* 0x000000494949c220 */ /* 0x010fe20000400000 */
[----:B------:R-:W-:Y:S01]  /*7680*/  FSETP.GEU.AND P4, PT, R46, -126, PT ;  /* 0xc2fc00002e00780b */ /* 0x000fe20003f8e000 */
[--C-:B--2---:R-:W-:Y:S01]  /*7690*/  FFMA R43, R54, UR5, -R77.reuse ;  /* 0x00000005362b7c23 */ /* 0x104fe2000800084d */
[----:B------:R-:W-:Y:S01]  /*76a0*/  FFMA R54, R75, UR5, -R77 ;  /* 0x000000054b367c23 */ /* 0x000fe2000800084d */
[----:B------:R-:W-:Y:S02]  /*76b0*/  FADD R75, R33, R57 ;  /* 0x00000039214b7221 */ /* 0x000fe40000000000 */
[----:B------:R-:W-:Y:S01]  /*76c0*/  @!P5 FMUL R80, R80, 0.5 ;  /* 0x3f0000005050d820 */ /* 0x000fe20000400000 */
[----:B------:R-:W2:Y:S01]  /*76d0*/  MUFU.EX2 R42, R42 ;  /* 0x0000002a002a7308 */ /* 0x000ea20000000800 */
[----:B-----5:R-:W-:Y:S01]  /*76e0*/  @!P3 FMUL R47, R47, R47 ;  /* 0x0000002f2f2fb220 */ /* 0x020fe20000400000 */
[----:B------:R-:W-:Y:S01]  /*76f0*/  FSETP.GEU.AND P3, PT, R43, -126, PT ;  /* 0xc2fc00002b00780b */ /* 0x000fe20003f6e000 */
[----:B------:R-:W-:Y:S01]  /*7700*/  FADD R78, R78, R75 ;  /* 0x0000004b4e4e7221 */ /* 0x000fe20000000000 */
[----:B------:R-:W-:-:S03]  /*7710*/  FADD R75, R203, R56 ;  /* 0x00000038cb4b7221 */ /* 0x000fc60000000000 */
[----:B------:R-:W-:Y:S01]  /*7720*/  @!P4 FMUL R46, R46, 0.5 ;  /* 0x3f0000002e2ec820 */ /* 0x000fe20000400000 */
[----:B------:R-:W3:Y:S01]  /*7730*/  MUFU.EX2 R80, R80 ;  /* 0x0000005000507308 */ /* 0x000ee20000000800 */
[----:B-1----:R-:W-:Y:S01]  /*7740*/  @!P2 FMUL R38, R38, R38 ;  /* 0x000000262626a220 */ /* 0x002fe20000400000 */
[----:B------:R-:W-:Y:S01]  /*7750*/  FSETP.GEU.AND P2, PT, R51, -126, PT ;  /* 0xc2fc00003300780b */ /* 0x000fe20003f4e000 */
[----:B------:R-:W-:Y:S01]  /*7760*/  FADD R82, R82, R75 ;  /* 0x0000004b52527221 */ /* 0x000fe20000000000 */
[----:B------:R-:W-:-:S03]  /*7770*/  FADD R78, R78, R79 ;  /* 0x0000004f4e4e7221 */ /* 0x000fc60000000000 */
[----:B------:R-:W-:Y:S01]  /*7780*/  @!P3 FMUL R43, R43, 0.5 ;  /* 0x3f0000002b2bb820 */ /* 0x000fe20000400000 */
[----:B------:R1:W4:Y:S01]  /*7790*/  MUFU.EX2 R39, R46 ;  /* 0x0000002e00277308 */ /* 0x0003220000000800 */
[----:B--2---:R-:W-:Y:S01]  /*77a0*/  @!P6 FMUL R42, R42, R42 ;  /* 0x0000002a2a2ae220 */ /* 0x004fe20000400000 */
[----:B------:R-:W-:-:S05]  /*77b0*/  FSETP.GEU.AND P6, PT, R59, -126, PT ;  /* 0xc2fc00003b00780b */ /* 0x000fca0003fce000 */
[----:B------:R-:W-:Y:S01]  /*77c0*/  @!P2 FMUL R51, R51, 0.5 ;  /* 0x3f0000003333a820 */ /* 0x000fe20000400000 */
[----:B------:R-:W2:Y:S01]  /*77d0*/  MUFU.EX2 R43, R43 ;  /* 0x0000002b002b7308 */ /* 0x000ea20000000800 */
[----:B-1----:R-:W-:Y:S01]  /*77e0*/  FFMA R46, R58, UR5, -R77 ;  /* 0x000000053a2e7c23 */ /* 0x002fe2000800084d */
[----:B---3--:R-:W-:-:S04]  /*77f0*/  @!P5 FMUL R80, R80, R80 ;  /* 0x000000505050d220 */ /* 0x008fc80000400000 */
[----:B------:R-:W-:Y:S01]  /*7800*/  FSETP.GEU.AND P5, PT, R46, -126, PT ;  /* 0xc2fc00002e00780b */ /* 0x000fe20003fae000 */
[----:B------:R-:W-:Y:S01]  /*7810*/  @!P6 FMUL R59, R59, 0.5 ;  /* 0x3f0000003b3be820 */ /* 0x000fe20000400000 */
[----:B------:R1:W3:Y:S01]  /*7820*/  MUFU.EX2 R55, R51 ;  /* 0x0000003300377308 */ /* 0x0002e20000000800 */
[----:B----4-:R-:W-:Y:S01]  /*7830*/  @!P4 FMUL R39, R39, R39 ;  /* 0x000000272727c220 */ /* 0x010fe20000400000 */
[----:B------:R-:W-:-:S06]  /*7840*/  FSETP.GEU.AND P4, PT, R26, -126, PT ;  /* 0xc2fc00001a00780b */ /* 0x000fcc0003f8e000 */
[----:B------:R-:W4:Y:S01]  /*7850*/  MUFU.EX2 R59, R59 ;  /* 0x0000003b003b7308 */ /* 0x000f220000000800 */
[----:B--2---:R-:W-:Y:S01]  /*7860*/  @!P3 FMUL R43, R43, R43 ;  /* 0x0000002b2b2bb220 */ /* 0x004fe20000400000 */
[----:B------:R-:W-:Y:S01]  /*7870*/  FSETP.GEU.AND P3, PT, R63, -126, PT ;  /* 0xc2fc00003f00780b */ /* 0x000fe20003f6e000 */
[----:B------:R-:W-:Y:S01]  /*7880*/  @!P5 FMUL R46, R46, 0.5 ;  /* 0x3f0000002e2ed820 */ /* 0x000fe20000400000 */
[----:B-1----:R-:W-:Y:S01]  /*7890*/  FFMA R51, R74, UR5, -R77 ;  /* 0x000000054a337c23 */ /* 0x002fe2000800084d */
[----:B------:R-:W-:Y:S01]  /*78a0*/  FADD R74, R204, R52 ;  /* 0x00000034cc4a7221 */ /* 0x000fe20000000000 */
[----:B------:R-:W-:Y:S01]  /*78b0*/  F2FP.F16.F32.PACK_AB R52, R61, R52 ;  /* 0x000000343d34723e */ /* 0x000fe200000000ff */
[----:B------:R-:W-:Y:S02]  /*78c0*/  @!P4 FMUL R26, R26, 0.5 ;  /* 0x3f0000001a1ac820 */ /* 0x000fe40000400000 */
[----:B------:R-:W1:Y:S01]  /*78d0*/  MUFU.EX2 R46, R46 ;  /* 0x0000002e002e7308 */ /* 0x000e620000000800 */
[----:B---3--:R-:W-:Y:S01]  /*78e0*/  @!P2 FMUL R55, R55, R55 ;  /* 0x000000373737a220 */ /* 0x008fe20000400000 */
[----:B------:R-:W-:-:S04]  /*78f0*/  FSETP.GEU.AND P2, PT, R50, -126, PT ;  /* 0xc2fc00003200780b */ /* 0x000fc80003f4e000 */
[----:B------:R-:W-:Y:S02]  /*7900*/  @!P3 FMUL R63, R63, 0.5 ;  /* 0x3f0000003f3fb820 */ /* 0x000fe40000400000 */
[----:B------:R2:W3:Y:S01]  /*7910*/  MUFU.EX2 R58, R26 ;  /* 0x0000001a003a7308 */ /* 0x0004e20000000800 */
[----:B----4-:R-:W-:Y:S01]  /*7920*/  @!P6 FMUL R59, R59, R59 ;  /* 0x0000003b3b3be220 */ /* 0x010fe20000400000 */
[----:B------:R-:W-:-:S03]  /*7930*/  FSETP.GEU.AND P6, PT, R62, -126, PT ;  /* 0xc2fc00003e00780b */ /* 0x000fc60003fce000 */
[----:B------:R-:W-:Y:S02]  /*7940*/  FADD R87, R30, R59 ;  /* 0x0000003b1e577221 */ /* 0x000fe40000000000 */
[----:B------:R-:W-:Y:S01]  /*7950*/  @!P2 FMUL R50, R50, 0.5 ;  /* 0x3f0000003232a820 */ /* 0x000fe20000400000 */
[----:B------:R-:W4:Y:S01]  /*7960*/  MUFU.EX2 R63, R63 ;  /* 0x0000003f003f7308 */ /* 0x000f220000000800 */
[--C-:B--2---:R-:W-:Y:S01]  /*7970*/  FFMA R26, R66, UR5, -R77.reuse ;  /* 0x00000005421a7c23 */ /* 0x104fe2000800084d */
[--C-:B------:R-:W-:Y:S01]  /*7980*/  FFMA R66, R67, UR5, -R77.reuse ;  /* 0x0000000543427c23 */ /* 0x100fe2000800084d */
[----:B-1----:R-:W-:Y:S01]  /*7990*/  @!P5 FMUL R46, R46, R46 ;  /* 0x0000002e2e2ed220 */ /* 0x002fe20000400000 */
[----:B------:R-:W-:Y:S01]  /*79a0*/  FFMA R67, R71, UR5, -R77 ;  /* 0x0000000547437c23 */ /* 0x000fe2000800084d */
[----:B------:R-:W-:Y:S01]  /*79b0*/  FADD R77, R29, R44 ;  /* 0x0000002c1d4d7221 */ /* 0x000fe20000000000 */
[----:B------:R-:W-:Y:S01]  /*79c0*/  F2FP.F16.F32.PACK_AB R29, R73, R34 ;  /* 0x00000022491d723e */ /* 0x000fe200000000ff */
[----:B------:R-:W-:Y:S01]  /*79d0*/  @!P6 FMUL R62, R62, 0.5 ;  /* 0x3f0000003e3ee820 */ /* 0x000fe20000400000 */
[----:B------:R-:W-:Y:S01]  /*79e0*/  FSETP.GEU.AND P5, PT, R66, -126, PT ;  /* 0xc2fc00004200780b */ /* 0x000fe20003fae000 */
[----:B---3--:R-:W-:Y:S01]  /*79f0*/  @!P4 FMUL R58, R58, R58 ;  /* 0x0000003a3a3ac220 */ /* 0x008fe20000400000 */
[----:B------:R-:W-:Y:S01]  /*7a00*/  FSETP.GEU.AND P4, PT, R26, -126, PT ;  /* 0xc2fc00001a00780b */ /* 0x000fe20003f8e000 */
[----:B------:R-:W1:Y:S01]  /*7a10*/  MUFU.EX2 R50, R50 ;  /* 0x0000003200327308 */ /* 0x000e620000000800 */
[----:B------:R-:W-:Y:S01]  /*7a20*/  FADD R77, R77, R74 ;  /* 0x0000004a4d4d7221 */ /* 0x000fe20000000000 */
[----:B------:R-:W-:Y:S01]  /*7a30*/  F2FP.F16.F32.PACK_AB R44, R69, R44 ;  /* 0x0000002c452c723e */ /* 0x000fe200000000ff */
[----:B----4-:R-:W-:Y:S01]  /*7a40*/  @!P3 FMUL R63, R63, R63 ;  /* 0x0000003f3f3fb220 */ /* 0x010fe20000400000 */
[----:B------:R-:W-:-:S04]  /*7a50*/  FSETP.GEU.AND P3, PT, R51, -126, PT ;  /* 0xc2fc00003300780b */ /* 0x000fc80003f6e000 */
[----:B------:R-:W2:Y:S02]  /*7a60*/  MUFU.EX2 R62, R62 ;  /* 0x0000003e003e7308 */ /* 0x000ea40000000800 */
[----:B------:R-:W-:Y:S02]  /*7a70*/  @!P5 FMUL R66, R66, 0.5 ;  /* 0x3f0000004242d820 */ /* 0x000fe40000400000 */
[----:B------:R-:W-:-:S04]  /*7a80*/  @!P4 FMUL R26, R26, 0.5 ;  /* 0x3f0000001a1ac820 */ /* 0x000fc80000400000 */
[----:B------:R3:W4:Y:S01]  /*7a90*/  MUFU.EX2 R71, R26 ;  /* 0x0000001a00477308 */ /* 0x0007220000000800 */
[----:B-1----:R-:W-:Y:S01]  /*7aa0*/  @!P2 FMUL R50, R50, R50 ;  /* 0x000000323232a220 */ /* 0x002fe20000400000 */
[----:B------:R-:W-:Y:S01]  /*7ab0*/  FSETP.GEU.AND P2, PT, R67, -126, PT ;  /* 0xc2fc00004300780b */ /* 0x000fe20003f4e000 */
[----:B------:R-:W-:-:S05]  /*7ac0*/  @!P3 FMUL R51, R51, 0.5 ;  /* 0x3f0000003333b820 */ /* 0x000fca0000400000 */
[----:B------:R-:W1:Y:S01]  /*7ad0*/  MUFU.EX2 R66, R66 ;  /* 0x0000004200427308 */ /* 0x000e620000000800 */
[----:B--2---:R-:W-:Y:S01]  /*7ae0*/  @!P6 FMUL R62, R62, R62 ;  /* 0x0000003e3e3ee220 */ /* 0x004fe20000400000 */
[----:B------:R-:W-:Y:S01]  /*7af0*/  FSETP.GEU.AND P6, PT, R81, -126, PT ;  /* 0xc2fc00005100780b */ /* 0x000fe20003fce000 */
[----:B---3--:R-:W-:Y:S01]  /*7b00*/  FADD R26, R25, R41 ;  /* 0x00000029191a7221 */ /* 0x008fe20000000000 */
[----:B------:R-:W-:Y:S02]  /*7b10*/  F2FP.F16.F32.PACK_AB R25, R30, R27 ;  /* 0x0000001b1e19723e */ /* 0x000fe400000000ff */
[----:B------:R-:W-:Y:S01]  /*7b20*/  F2FP.F16.F32.PACK_AB R30, R32, R207 ;  /* 0x000000cf201e723e */ /* 0x000fe200000000ff */
[----:B------:R-:W-:Y:S01]  /*7b30*/  FADD R26, R26, R21 ;  /* 0x000000151a1a7221 */ /* 0x000fe20000000000 */
[----:B------:R-:W2:Y:S01]  /*7b40*/  MUFU.EX2 R51, R51 ;  /* 0x0000003300337308 */ /* 0x000ea20000000800 */
[----:B----4-:R-:W-:Y:S01]  /*7b50*/  @!P4 FMUL R71, R71, R71 ;  /* 0x000000474747c220 */ /* 0x010fe20000400000 */
[----:B------:R-:W-:Y:S01]  /*7b60*/  FSETP.GEU.AND P4, PT, R54, -126, PT ;  /* 0xc2fc00003600780b */ /* 0x000fe20003f8e000 */
[----:B------:R-:W-:Y:S01]  /*7b70*/  @!P2 FMUL R67, R67, 0.5 ;  /* 0x3f0000004343a820 */ /* 0x000fe20000400000 */
[----:B------:R-:W-:Y:S01]  /*7b80*/  FADD R26, R26, R77 ;  /* 0x0000004d1a1a7221 */ /* 0x000fe20000000000 */
[----:B------:R-:W-:-:S02]  /*7b90*/  SHF.L.U32 R77, R2, 0x1f, RZ ;  /* 0x0000001f024d7819 */ /* 0x000fc400000006ff */
[----:B------:R-:W-:Y:S01]  /*7ba0*/  @!P6 FMUL R81, R81, 0.5 ;  /* 0x3f0000005151e820 */ /* 0x000fe20000400000 */
[----:B-1----:R-:W-:Y:S01]  /*7bb0*/  @!P5 FMUL R66, R66, R66 ;  /* 0x000000424242d220 */ /* 0x002fe20000400000 */
[----:B------:R-:W-:Y:S02]  /*7bc0*/  FSETP.GEU.AND P5, PT, R70, -126, PT ;  /* 0xc2fc00004600780b */ /* 0x000fe40003fae000 */
[----:B------:R1:W3:Y:S04]  /*7bd0*/  MUFU.EX2 R21, R81 ;  /* 0x0000005100157308 */ /* 0x0002e80000000800 */
[----:B------:R-:W-:Y:S01]  /*7be0*/  @!P4 FMUL R54, R54, 0.5 ;  /* 0x3f0000003636c820 */ /* 0x000fe20000400000 */
[----:B--2---:R-:W-:Y:S01]  /*7bf0*/  @!P3 FMUL R51, R51, R51 ;  /* 0x000000333333b220 */ /* 0x004fe20000400000 */
[----:B------:R-:W-:-:S02]  /*7c00*/  FSETP.GEU.AND P3, PT, R83, -126, PT ;  /* 0xc2fc00005300780b */ /* 0x000fc40003f6e000 */
[----:B------:R-:W2:Y:S01]  /*7c10*/  MUFU.EX2 R67, R67 ;  /* 0x0000004300437308 */ /* 0x000ea20000000800 */
[----:B-1----:R-:W-:Y:S01]  /*7c20*/  FADD R81, R210, R45 ;  /* 0x0000002dd2517221 */ /* 0x002fe20000000000 */
[----:B------:R-:W-:Y:S01]  /*7c30*/  FADD R216, R38, R51 ;  /* 0x0000003326d87221 */ /* 0x000fe20000000000 */
[----:B------:R-:W-:Y:S02]  /*7c40*/  @!P5 FMUL R70, R70, 0.5 ;  /* 0x3f0000004646d820 */ /* 0x000fe40000400000 */
[----:B------:R-:W-:Y:S01]  /*7c50*/  FADD R81, R81, R86 ;  /* 0x0000005651517221 */ /* 0x000fe20000000000 */
[----:B------:R-:W-:Y:S01]  /*7c60*/  FADD R86, R32, R49 ;  /* 0x0000003120567221 */ /* 0x000fe20000000000 */
[----:B------:R-:W-:Y:S01]  /*7c70*/  F2FP.F16.F32.PACK_AB R32, R33, R206 ;  /* 0x000000ce2120723e */ /* 0x000fe200000000ff */
[----:B------:R-:W1:Y:S01]  /*7c80*/  MUFU.EX2 R54, R54 ;  /* 0x0000003600367308 */ /* 0x000e620000000800 */
[----:B---3--:R-:W-:Y:S01]  /*7c90*/  @!P6 FMUL R21, R21, R21 ;  /* 0x000000151515e220 */ /* 0x008fe20000400000 */
[----:B------:R-:W-:Y:S01]  /*7ca0*/  FSETP.GEU.AND P6, PT, R15, -126, PT ;  /* 0xc2fc00000f00780b */ /* 0x000fe20003fce000 */
[----:B------:R-:W-:Y:S01]  /*7cb0*/  FADD R86, R86, R85 ;  /* 0x0000005556567221 */ /* 0x000fe20000000000 */
[----:B------:R-:W-:Y:S01]  /*7cc0*/  @!P3 FMUL R83, R83, 0.5 ;  /* 0x3f0000005353b820 */ /* 0x000fe20000400000 */
[----:B------:R-:W-:Y:S01]  /*7cd0*/  FADD R85, R27, R46 ;  /* 0x0000002e1b557221 */ /* 0x000fe20000000000 */
[----:B------:R-:W-:Y:S01]  /*7ce0*/  FADD R81, R81, R82 ;  /* 0x0000005251517221 */ /* 0x000fe20000000000 */
[----:B------:R-:W-:Y:S01]  /*7cf0*/  F2FP.F16.F32.PACK_AB R27, R72, R31 ;  /* 0x0000001f481b723e */ /* 0x000fe200000000ff */
[----:B------:R-:W3:Y:S01]  /*7d00*/  MUFU.EX2 R70, R70 ;  /* 0x0000004600467308 */ /* 0x000ee20000000800 */
[----:B--2---:R-:W-:Y:S01]  /*7d10*/  @!P2 FMUL R67, R67, R67 ;  /* 0x000000434343a220 */ /* 0x004fe20000400000 */
[----:B------:R-:W-:Y:S01]  /*7d20*/  FSETP.GEU.AND P2, PT, R84, -126, PT ;  /* 0xc2fc00005400780b */ /* 0x000fe20003f4e000 */
[----:B------:R-:W-:Y:S01]  /*7d30*/  FADD R85, R85, R216 ;  /* 0x000000d855557221 */ /* 0x000fe20000000000 */
[----:B------:R-:W-:Y:S01]  /*7d40*/  FADD R26, R26, R81 ;  /* 0x000000511a1a7221 */ /* 0x000fe20000000000 */
[----:B------:R-:W-:-:S02]  /*7d50*/  F2FP.F16.F32.PACK_AB R33, R47, R38 ;  /* 0x000000262f21723e */ /* 0x000fc400000000ff */
[----:B------:R-:W-:Y:S01]  /*7d60*/  @!P6 FMUL R15, R15, 0.5 ;  /* 0x3f0000000f0fe820 */ /* 0x000fe20000400000 */
[----:B------:R2:W4:Y:S01]  /*7d70*/  MUFU.EX2 R74, R83 ;  /* 0x00000053004a7308 */ /* 0x0005220000000800 */
[----:B-1----:R-:W-:Y:S01]  /*7d80*/  @!P4 FMUL R54, R54, R54 ;  /* 0x000000363636c220 */ /* 0x002fe20000400000 */
[----:B------:R-:W-:Y:S02]  /*7d90*/  FSETP.GEU.AND P4, PT, R213, -126, PT ;  /* 0xc2fc0000d500780b */ /* 0x000fe40003f8e000 */
[----:B------:R-:W-:Y:S01]  /*7da0*/  F2FP.F16.F32.PACK_AB R38, R40, R203 ;  /* 0x000000cb2826723e */ /* 0x000fe200000000ff */
[----:B------:R-:W-:Y:S01]  /*7db0*/  FADD R218, R47, R54 ;  /* 0x000000362fda7221 */ /* 0x000fe20000000000 */
[----:B------:R-:W-:Y:S01]  /*7dc0*/  F2FP.F16.F32.PACK_AB R40, R209, R41 ;  /* 0x00000029d128723e */ /* 0x000fe200000000ff */
[----:B------:R-:W-:Y:S01]  /*7dd0*/  @!P2 FMUL R84, R84, 0.5 ;  /* 0x3f0000005454a820 */ /* 0x000fe20000400000 */
[----:B------:R-:W1:Y:S01]  /*7de0*/  MUFU.EX2 R15, R15 ;  /* 0x0000000f000f7308 */ /* 0x000e620000000800 */
[----:B---3--:R-:W-:Y:S01]  /*7df0*/  @!P5 FMUL R70, R70, R70 ;  /* 0x000000464646d220 */ /* 0x008fe20000400000 */
[----:B------:R-:W-:Y:S01]  /*7e00*/  FSETP.GEU.AND P5, PT, R214, -126, PT ;  /* 0xc2fc0000d600780b */ /* 0x000fe20003fae000 */
[----:B--2---:R-:W-:Y:S01]  /*7e10*/  FADD R83, R208, R68 ;  /* 0x00000044d0537221 */ /* 0x004fe20000000000 */
[----:B------:R-:W-:Y:S01]  /*7e20*/  FADD R87, R87, R218 ;  /* 0x000000da57577221 */ /* 0x000fe20000000000 */
[----:B------:R-:W-:Y:S01]  /*7e30*/  FADD R216, R39, R70 ;  /* 0x0000004627d87221 */ /* 0x000fe20000000000 */
[----:B------:R-:W-:Y:S01]  /*7e40*/  F2FP.F16.F32.PACK_AB R41, R59, R46 ;  /* 0x0000002e3b29723e */ /* 0x000fe200000000ff */
[----:B------:R-:W-:Y:S01]  /*7e50*/  @!P4 FMUL R213, R213, 0.5 ;  /* 0x3f000000d5d5c820 */ /* 0x000fe20000400000 */
[----:B------:R-:W-:Y:S01]  /*7e60*/  FADD R83, R83, R212 ;  /* 0x000000d453537221 */ /* 0x000fe20000000000 */
[----:B----4-:R-:W-:Y:S01]  /*7e70*/  @!P3 FMUL R74, R74, R74 ;  /* 0x0000004a4a4ab220 */ /* 0x010fe20000400000 */
[----:B------:R-:W-:Y:S01]  /*7e80*/  FSETP.GEU.AND P3, PT, R211, -126, PT ;  /* 0xc2fc0000d300780b */ /* 0x000fe20003f6e000 */
[----:B------:R2:W3:Y:S01]  /*7e90*/  MUFU.EX2 R75, R213 ;  /* 0x000000d5004b7308 */ /* 0x0004e20000000800 */
[----:B------:R-:W-:Y:S01]  /*7ea0*/  FADD R212, R34, R71 ;  /* 0x0000004722d47221 */ /* 0x000fe20000000000 */
[----:B------:R-:W-:Y:S01]  /*7eb0*/  FADD R215, R55, R74 ;  /* 0x0000004a37d77221 */ /* 0x000fe20000000000 */
[----:B------:R-:W-:Y:S01]  /*7ec0*/  FADD R83, R83, R86 ;  /* 0x0000005653537221 */ /* 0x000fe20000000000 */
[----:B------:R-:W-:Y:S01]  /*7ed0*/  @!P5 FMUL R214, R214, 0.5 ;  /* 0x3f000000d6d6d820 */ /* 0x000fe20000400000 */
[----:B------:R-:W-:Y:S01]  /*7ee0*/  F2FP.F16.F32.PACK_AB R34, R36, R205 ;  /* 0x000000cd2422723e */ /* 0x000fe200000000ff */
[----:B-1----:R-:W-:Y:S01]  /*7ef0*/  @!P6 FMUL R15, R15, R15 ;  /* 0x0000000f0f0fe220 */ /* 0x002fe20000400000 */
[----:B------:R-:W-:Y:S01]  /*7f00*/  FADD R83, R78, R83 ;  /* 0x000000534e537221 */ /* 0x000fe20000000000 */
[----:B------:R1:W4:Y:S01]  /*7f10*/  MUFU.EX2 R20, R214 ;  /* 0x000000d600147308 */ /* 0x0003220000000800 */
[----:B--2---:R-:W-:Y:S01]  /*7f20*/  FADD R213, R42, R21 ;  /* 0x000000152ad57221 */ /* 0x004fe20000000000 */
[----:B------:R-:W-:Y:S01]  /*7f30*/  FADD R218, R58, R15 ;  /* 0x0000000f3ada7221 */ /* 0x000fe20000000000 */
[----:B------:R-:W-:Y:S01]  /*7f40*/  FADD R26, R26, R83 ;  /* 0x000000531a1a7221 */ /* 0x000fe20000000000 */
[----:B------:R-:W-:Y:S01]  /*7f50*/  @!P3 FMUL R211, R211, 0.5 ;  /* 0x3f000000d3d3b820 */ /* 0x000fe20000400000 */
[----:B------:R-:W-:Y:S01]  /*7f60*/  FADD R212, R212, R213 ;  /* 0x000000d5d4d47221 */ /* 0x000fe20000000000 */
[----:B------:R-:W-:Y:S01]  /*7f70*/  FADD R213, R31, R50 ;  /* 0x000000321fd57221 */ /* 0x000fe20000000000 */
[----:B------:R-:W-:Y:S01]  /*7f80*/  F2FP.F16.F32.PACK_AB R31, R76, R35 ;  /* 0x000000234c1f723e */ /* 0x000fe200000000ff */
[----:B------:R-:W2:Y:S01]  /*7f90*/  MUFU.EX2 R84, R84 ;  /* 0x0000005400547308 */ /* 0x000ea20000000800 */
[----:B-1----:R-:W-:Y:S01]  /*7fa0*/  FADD R214, R73, R66 ;  /* 0x0000004249d67221 */ /* 0x002fe20000000000 */
[----:B---3--:R-:W-:Y:S01]  /*7fb0*/  @!P4 FMUL R75, R75, R75 ;  /* 0x0000004b4b4bc220 */ /* 0x008fe20000400000 */
[----:B------:R-:W-:Y:S01]  /*7fc0*/  FADD R219, R213, R216 ;  /* 0x000000d8d5db7221 */ /* 0x000fe20000000000 */
[----:B------:R-:W-:Y:S01]  /*7fd0*/  FADD R213, R72, R63 ;  /* 0x0000003f48d57221 */ /* 0x000fe20000000000 */
[----:B------:R-:W-:Y:S01]  /*7fe0*/  FADD R220, R214, R215 ;  /* 0x000000d7d6dc7221 */ /* 0x000fe20000000000 */
[----:B------:R-:W-:Y:S01]  /*7ff0*/  FADD R214, R35, R62 ;  /* 0x0000003e23d67221 */ /* 0x000fe20000000000 */
[----:B------:R-:W-:Y:S01]  /*8000*/  FADD R216, R80, R75 ;  /* 0x0000004b50d87221 */ /* 0x000fe20000000000 */
[----:B------:R-:W1:Y:S01]  /*8010*/  MUFU.EX2 R211, R211 ;  /* 0x000000d300d37308 */ /* 0x000e620000000800 */
[----:B----4-:R-:W-:Y:S01]  /*8020*/  @!P5 FMUL R20, R20, R20 ;  /* 0x000000141414d220 */ /* 0x010fe20000400000 */
[----:B------:R-:W-:Y:S01]  /*8030*/  FADD R215, R76, R67 ;  /* 0x000000434cd77221 */ /* 0x000fe20000000000 */
[----:B------:R-:W-:Y:S01]  /*8040*/  FADD R213, R213, R216 ;  /* 0x000000d8d5d57221 */ /* 0x000fe20000000000 */
[----:B------:R-:W-:Y:S01]  /*8050*/  FADD R85, R85, R212 ;  /* 0x000000d455557221 */ /* 0x000fe20000000000 */
[----:B------:R-:W-:Y:S01]  /*8060*/  FADD R217, R43, R20 ;  /* 0x000000142bd97221 */ /* 0x000fe20000000000 */
[----:B------:R-:W-:Y:S01]  /*8070*/  FADD R218, R215, R218 ;  /* 0x000000dad7da7221 */ /* 0x000fe20000000000 */
[----:B------:R-:W-:Y:S01]  /*8080*/  FADD R87, R87, R220 ;  /* 0x000000dc57577221 */ /* 0x000fe20000000000 */
[----:B------:R-:W-:Y:S01]  /*8090*/  F2FP.F16.F32.PACK_AB R35, R80, R39 ;  /* 0x000000275023723e */ /* 0x000fe200000000ff */
[----:B------:R-:W-:Y:S01]  /*80a0*/  FADD R214, R214, R217 ;  /* 0x000000d9d6d67221 */ /* 0x000fe20000000000 */
[----:B------:R-:W-:Y:S01]  /*80b0*/  FADD R218, R213, R218 ;  /* 0x000000dad5da7221 */ /* 0x000fe20000000000 */
[----:B--2---:R-:W-:Y:S01]  /*80c0*/  @!P2 FMUL R84, R84, R84 ;  /* 0x000000545454a220 */ /* 0x004fe20000400000 */
[----:B------:R2:W3:Y:S01]  /*80d0*/  SYNCS.PHASECHK.TRANS64.TRYWAIT P2, [UR10+0x58400], R77 ;  /* 0x0584004dff0075a7 */ /* 0x0004e2000804014a */
[----:B------:R-:W-:Y:S01]  /*80e0*/  FADD R214, R219, R214 ;  /* 0x000000d6dbd67221 */ /* 0x000fe20000000000 */
[----:B------:R-:W-:Y:S01]  /*80f0*/  FADD R218, R87, R218 ;  /* 0x000000da57da7221 */ /* 0x000fe20000000000 */
[----:B------:R-:W-:Y:S01]  /*8100*/  F2FP.F16.F32.PACK_AB R36, R37, R204 ;  /* 0x000000cc2524723e */ /* 0x000fe200000000ff */
[-C--:B------:R-:W-:Y:S01]  /*8110*/  FMUL R186, R186, R84.reuse ;  /* 0x00000054baba7220 */ /* 0x080fe20000400000 */
[----:B------:R-:W-:Y:S01]  /*8120*/  FADD R85, R85, R214 ;  /* 0x000000d655557221 */ /* 0x000fe20000000000 */
[----:B-1----:R-:W-:Y:S01]  /*8130*/  @!P3 FMUL R211, R211, R211 ;  /* 0x000000d3d3d3b220 */ /* 0x002fe20000400000 */
[----:B------:R-:W-:Y:S01]  /*8140*/  F2FP.F16.F32.PACK_AB R39, R58, R43 ;  /* 0x0000002b3a27723e */ /* 0x000fe200000000ff */
[----:B------:R-:W-:Y:S01]  /*8150*/  FMUL R187, R187, R84 ;  /* 0x00000054bbbb7220 */ /* 0x000fe20000400000 */
[----:B------:R-:W-:Y:S01]  /*8160*/  FADD R85, R85, R218 ;  /* 0x000000da55557221 */ /* 0x000fe20000000000 */
[----:B------:R-:W-:Y:S01]  /*8170*/  F2FP.F16.F32.PACK_AB R37, R55, R42 ;  /* 0x0000002a3725723e */ /* 0x000fe200000000ff */
[----:B------:R-:W-:Y:S01]  /*8180*/  FFMA R4, R211, R4, R26 ;  /* 0x00000004d3047223 */ /* 0x000fe2000000001a */
[----:B------:R-:W-:Y:S01]  /*8190*/  F2FP.F16.F32.PACK_AB R43, R63, R50 ;  /* 0x000000323f2b723e */ /* 0x000fe200000000ff */
[----:B------:R-:W-:Y:S01]  /*81a0*/  FFMA R3, R84, R3, R85 ;  /* 0x0000000354037223 */ /* 0x000fe20000000055 */
[----:B------:R-:W-:Y:S01]  /*81b0*/  F2FP.F16.F32.PACK_AB R46, R49, R64 ;  /* 0x00000040312e723e */ /* 0x000fe200000000ff */
[----:B------:R-:W-:Y:S01]  /*81c0*/  FMUL R184, R184, R211 ;  /* 0x000000d3b8b87220 */ /* 0x000fe20000400000 */
[----:B------:R-:W-:Y:S01]  /*81d0*/  F2FP.F16.F32.PACK_AB R42, R68, R45 ;  /* 0x0000002d442a723e */ /* 0x000fe200000000ff */
[----:B------:R-:W-:Y:S01]  /*81e0*/  FMUL R185, R185, R211 ;  /* 0x000000d3b9b97220 */ /* 0x000fe20000400000 */
[----:B------:R-:W-:Y:S01]  /*81f0*/  F2FP.F16.F32.PACK_AB R49, R54, R51 ;  /* 0x000000333631723e */ /* 0x000fe200000000ff */
[----:B------:R-:W-:Y:S01]  /*8200*/  FMUL R188, R188, R211 ;  /* 0x000000d3bcbc7220 */ /* 0x000fe20000400000 */
[----:B------:R-:W-:Y:S01]  /*8210*/  F2FP.F16.F32.PACK_AB R50, R60, R53 ;  /* 0x000000353c32723e */ /* 0x000fe200000000ff */
[-C--:B------:R-:W-:Y:S01]  /*8220*/  FMUL R189, R189, R211.reuse ;  /* 0x000000d3bdbd7220 */ /* 0x080fe20000400000 */
        /* <DEDUP_REMOVED lines=107> */
[----:B------:R-:W-:-:S02]  /*88e0*/  F2FP.F16.F32.PACK_AB R45, R66, R71 ;  /* 0x00000047422d723e */ /* 0x000fc400000000ff */
[----:B------:R-:W-:Y:S02]  /*88f0*/  F2FP.F16.F32.PACK_AB R47, R67, R62 ;  /* 0x0000003e432f723e */ /* 0x000fe400000000ff */
[----:B------:R-:W-:Y:S02]  /*8900*/  F2FP.F16.F32.PACK_AB R51, R75, R70 ;  /* 0x000000464b33723e */ /* 0x000fe400000000ff */
[----:B------:R-:W-:Y:S02]  /*8910*/  F2FP.F16.F32.PACK_AB R53, R74, R21 ;  /* 0x000000154a35723e */ /* 0x000fe400000000ff */
[----:B------:R-:W-:Y:S01]  /*8920*/  F2FP.F16.F32.PACK_AB R54, R65, R56 ;  /* 0x000000384136723e */ /* 0x000fe200000000ff */
[----:B--23--:R-:W-:Y:S06]  /*8930*/  @!P0 BRA `(.L_x_29) ;  /* 0x0000000000048947 */ /* 0x00cfec0003800000 */
[----:B------:R-:W-:Y:S01]  /*8940*/  BPT.TRAP 0x1 ;  /* 0x000000040000795c */ /* 0x000fe20000300000 */
.L_x_29:
[----:B------:R-:W-:Y:S05]  /*8950*/  @P2 BRA `(.L_x_30) ;  /* 0x0000000000082947 */ /* 0x000fea0003800000 */
[----:B------:R-:W1:Y:S02]  /*8960*/  SYNCS.PHASECHK.TRANS64.TRYWAIT P2, [UR10+0x58400], R77 ;  /* 0x0584004dff0075a7 */ /* 0x000e64000804014a */
[----:B-1----:R-:W-:Y:S05]  /*8970*/  @!P2 BRA `(.L_x_31) ;  /* 0x000000b400e8a947 */ /* 0x002fea0003800000 */
.L_x_30:
[----:B------:R-:W-:Y:S01]  /*8980*/  UIMAD UR10, UR6, 0xe00, UR7 ;  /* 0x00000e00060a78a4 */ /* 0x000fe2000f8e0207 */
[----:B------:R-:W-:Y:S01]  /*8990*/  WARPGROUP.ARRIVE ;  /* 0x00000000000079c5 */ /* 0x000fe20000000000 */
[----:B------:R-:W-:Y:S01]  /*89a0*/  UMOV UR11, 0x80000020 ;  /* 0x80000020000b7882 */ /* 0x000fe20000000000 */
[----:B------:R-:W-:Y:S01]  /*89b0*/  UMOV UR15, 0x80000020 ;  /* 0x80000020000f7882 */ /* 0x000fe20000000000 */
[----:B------:R-:W-:Y:S01]  /*89c0*/  UIADD3 UR14, UR10, 0x200, URZ ;  /* 0x000002000a0e7890 */ /* 0x000fe2000fffe03f */
[----:B------:R-:W-:Y:S01]  /*89d0*/  F2FP.F16.F32.PACK_AB R55, R15, R20 ;  /* 0x000000140f37723e */ /* 0x000fe200000000ff */
[----:B------:R-:W-:Y:S02]  /*89e0*/  UIADD3 UR22, UR10, 0x400, URZ ;  /* 0x000004000a167890 */ /* 0x000fe4000fffe03f */
[----:B------:R-:W-:Y:S02]  /*89f0*/  UIADD3 UR18, UR10, 0x600, URZ ;  /* 0x000006000a127890 */ /* 0x000fe4000fffe03f */
[----:B------:R-:W-:Y:S01]  /*8a00*/  HGMMA.64x32x16.F32 R184, R24, gdesc[UR8].tnspB, R184, gsb0 ;  /* 0x4060000818b87df0 */ /* 0x000fe200080008b8 */
[----:B------:R-:W-:-:S02]  /*8a10*/  UIADD3 UR11, UR10, 0x800, URZ ;  /* 0x000008000a0b7890 */ /* 0x000fc4000fffe03f */
        /* <DEDUP_REMOVED lines=296> */
[----:B------:R-:W-:-:S03]  /*9ca0*/  UIADD3 UR14, UR10, 0xdc0, URZ ;  /* 0x00000dc00a0e7890 */ /* 0x000fc6000fffe03f */
        /* <DEDUP_REMOVED lines=23> */
.L_x_32:
[----:B------:R-:W-:-:S04]  /*9e20*/  ULEA UR10, UR4, UR38, 0x3 ;  /* 0x00000026040a7291 */ /* 0x000fc8000f8e183f */
[----:B------:R-:W-:-:S04]  /*9e30*/  UIADD3 UR10, UR10, 0x58428, URZ ;  /* 0x000584280a0a7890 */ /* 0x000fc8000fffe03f */
[----:B------:R-:W-:-:S09]  /*9e40*/  UPRMT UR10, URZ, 0x654, UR10 ;  /* 0x000006543f0a7896 */ /* 0x000fd2000800000a */
[----:B------:R-:W-:Y:S01]  /*9e50*/  SYNCS.ARRIVE.TRANS64.RED.A1T0 RZ, [UR10], RZ ;  /* 0x000000ffffff79a7 */ /* 0x000fe2000810040a */
[----:B------:R-:W-:Y:S05]  /*9e60*/  @P1 BRA `(.L_x_33) ;  /* 0x0000000000041947 */ /* 0x000fea0003800000 */
[----:B------:R-:W-:Y:S01]  /*9e70*/  BPT.TRAP 0x1 ;  /* 0x000000040000795c */ /* 0x000fe20000300000 */
.L_x_33:
[----:B------:R-:W-:-:S04]  /*9e80*/  UIADD3 UR4, UR4, 0x1, URZ ;  /* 0x0000000104047890 */ /* 0x000fc8000fffe03f */
[----:B------:R-:W-:-:S04]  /*9e90*/  UISETP.NE.AND UP0, UPT, UR4, 0x5, UPT ;  /* 0x000000050400788c */ /* 0x000fc8000bf05270 */
[----:B------:R-:W-:Y:S01]  /*9ea0*/  USEL UR10, UR4, URZ, UP0 ;  /* 0x0000003f040a7287 */ /* 0x000fe20008000000 */
[----:B------:R-:W-:Y:S11]  /*9eb0*/  @!P0 BRA `(.L_x_34) ;  /* 0x0000000000048947 */ /* 0x000ff60003800000 */
[----:B------:R-:W-:Y:S01]  /*9ec0*/  BPT.TRAP 0x1 ;  /* 0x000000040000795c */ /* 0x000fe20000300000 */
.L_x_34:
[----:B------:R-:W-:-:S04]  /*9ed0*/  ULEA UR4, UR10, UR38, 0x3 ;  /* 0x000000260a047291 */ /* 0x000fc8000f8e183f */
[----:B------:R-:W-:-:S04]  /*9ee0*/  UIADD3 UR4, UR4, 0x58428, URZ ;  /* 0x0005842804047890 */ /* 0x000fc8000fffe03f */
[----:B------:R-:W-:-:S09]  /*9ef0*/  UPRMT UR4, URZ, 0x654, UR4 ;  /* 0x000006543f047896 */ /* 0x000fd20008000004 */
[----:B------:R-:W-:Y:S01]  /*9f00*/  SYNCS.ARRIVE.TRANS64.RED.A1T0 RZ, [UR4], RZ ;  /* 0x000000ffffff79a7 */ /* 0x000fe20008100404 */
[----:B------:R-:W-:Y:S05]  /*9f10*/  @P1 BRA `(.L_x_35) ;  /* 0x0000000000041947 */ /* 0x000fea0003800000 */
[----:B------:R-:W-:Y:S01]  /*9f20*/  BPT.TRAP 0x1 ;  /* 0x000000040000795c */ /* 0x000fe20000300000 */
.L_x_35:
[----:B------:R-:W-:Y:S01]  /*9f30*/  UIADD3 UR6, UR6, 0x1, URZ ;  /* 0x0000000106067890 */ /* 0x000fe2000fffe03f */
[C---:B------:R-:W-:Y:S01]  /*9f40*/  ISETP.GT.AND P2, PT, R14.reuse, 0x2, PT ;  /* 0x000000020e00780c */ /* 0x040fe20003f44270 */
[----:B------:R-:W-:Y:S01]  /*9f50*/  UIADD3 UR4, UR10, 0x1, URZ ;  /* 0x000000010a047890 */ /* 0x000fe2000fffe03f */
[----:B------:R-:W-:Y:S01]  /*9f60*/  IADD3 R14, R14, -0x1, RZ ;  /* 0xffffffff0e0e7810 */ /* 0x000fe20007ffe0ff */
[----:B------:R-:W-:Y:S01]  /*9f70*/  UISETP.NE.AND UP1, UPT, UR6, 0x5, UPT ;  /* 0x000000050600788c */ /* 0x000fe2000bf25270 */
[----:B------:R-:W-:Y:S01]  /*9f80*/  IADD3 R0, R0, 0x80, RZ ;  /* 0x0000008000007810 */ /* 0x000fe20007ffe0ff */
[----:B------:R-:W-:Y:S01]  /*9f90*/  UISETP.NE.AND UP0, UPT, UR4, 0x5, UPT ;  /* 0x000000050400788c */ /* 0x000fe2000bf05270 */
[----:B------:R-:W-:Y:S01]  /*9fa0*/  IMAD.MOV.U32 R15, RZ, RZ, R5 ;  /* 0x000000ffff0f7224 */ /* 0x000fe200078e0005 */
[----:B------:R-:W-:Y:S01]  /*9fb0*/  USEL UR10, URZ, 0x1, UP1 ;  /* 0x000000013f0a7887 */ /* 0x000fe20008800000 */
[----:B------:R-:W-:Y:S01]  /*9fc0*/  MOV R21, R12 ;  /* 0x0000000c00157202 */ /* 0x000fe20000000f00 */
[----:B------:R-:W-:-:S02]  /*9fd0*/  USEL UR4, UR4, URZ, UP0 ;  /* 0x0000003f04047287 */ /* 0x000fc40008000000 */
[----:B------:R-:W-:Y:S02]  /*9fe0*/  USEL UR37, UR6, URZ, UP1 ;  /* 0x0000003f06257287 */ /* 0x000fe40008800000 */
[----:B------:R-:W-:Y:S01]  /*9ff0*/  LOP3.LUT R2, R2, UR10, RZ, 0x3c, !PT ;  /* 0x0000000a02027c12 */ /* 0x000fe2000f8e3cff */
[----:B------:R-:W-:Y:S09]  /*a000*/  @P2 BRA `(.L_x_36) ;  /* 0xffffffbc00202947 */ /* 0x000ff2000383ffff */
.L_x_25:
[----:B------:R-:W-:-:S13]  /*a010*/  ISETP.GE.AND P2, PT, R14, 0x1, PT ;  /* 0x000000010e00780c */ /* 0x000fda0003f46270 */
[----:B------:R-:W-:Y:S05]  /*a020*/  @!P2 BRA `(.L_x_37) ;  /* 0x0000004c0074a947 */ /* 0x000fea0003800000 */
[----:B------:R-:W-:Y:S01]  /*a030*/  MOV R21, R5 ;  /* 0x0000000500157202 */ /* 0x000fe20000000f00 */
[----:B------:R-:W-:Y:S01]  /*a040*/  ULDC UR5, c[0x0][0x604] ;  /* 0x0001810000057ab9 */ /* 0x000fe20000000800 */
[----:B------:R-:W-:-:S07]  /*a050*/  MOV R20, R12 ;  /* 0x0000000c00147202 */ /* 0x000fce0000000f00 */
.L_x_48:
[----:B------:R-:W-:Y:S05]  /*a060*/  @!P0 BRA `(.L_x_38) ;  /* 0x0000000000048947 */ /* 0x000fea0003800000 */
[----:B------:R-:W-:Y:S01]  /*a070*/  BPT.TRAP 0x1 ;  /* 0x000000040000795c */ /* 0x000fe20000300000 */
.L_x_38:
[----:B------:R-:W-:Y:S01]  /*a080*/  ULEA UR6, UR37, UR38, 0x3 ;  /* 0x0000002625067291 */ /* 0x000fe2000f8e183f */
[----:B------:R-:W-:-:S08]  /*a090*/  SHF.L.U32 R5, R2, 0x1f, RZ ;  /* 0x0000001f02057819 */ /* 0x000fd000000006ff */
[----:B------:R-:W2:Y:S02]  /*a0a0*/  SYNCS.PHASECHK.TRANS64.TRYWAIT P2, [UR6+0x58400], R5 ;  /* 0x05840005ff0075a7 */ /* 0x000ea40008040146 */
[----:B--2---:R-:W-:Y:S05]  /*a0b0*/  @!P2 BRA `(.L_x_39) ;  /* 0x000000a00030a947 */ /* 0x004fea0003800000 */
.L_x_137:
[----:B------:R-:W-:Y:S01]  /*a0c0*/  R2UR UR48, R10 ;  /* 0x000000000a3072ca */ /* 0x000fe200000e0000 */
[----:B------:R-:W-:Y:S01]  /*a0d0*/  UIMAD UR6, UR37, 0xe00, UR39 ;  /* 0x00000e00250678a4 */ /* 0x000fe2000f8e0227 */
[----:B------:R-:W-:Y:S01]  /*a0e0*/  R2UR UR49, R11 ;  /* 0x000000000b3172ca */ /* 0x000fe200000e0000 */
[----:B-1----:R-:W-:Y:S01]  /*a0f0*/  WARPGROUP.ARRIVE ;  /* 0x00000000000079c5 */ /* 0x002fe20000000000 */
        /* <DEDUP_REMOVED lines=84> */
.L_x_40:
[----:B------:R-:W-:Y:S01]  /*a640*/  MOV R2, UR60 ;  /* 0x0000003c00027c02 */ /* 0x000fe20008000f00 */
[C---:B------:R-:W-:Y:S01]  /*a650*/  VIADD R205, R0.reuse, 0x1 ;  /* 0x0000000100cd7836 */ /* 0x040fe20000000000 */
[C---:B------:R-:W-:Y:S01]  /*a660*/  IADD3 R204, R0.reuse, 0x8, RZ ;  /* 0x0000000800cc7810 */ /* 0x040fe20007ffe0ff */
[----:B------:R-:W-:Y:S01]  /*a670*/  VIADD R208, R0, 0x19 ;  /* 0x0000001900d07836 */ /* 0x000fe20000000000 */
[----:B--2---:R-:W-:Y:S01]  /*a680*/  LEA R5, R2, R17, 0x6 ;  /* 0x0000001102057211 */ /* 0x004fe200078e30ff */
[C---:B------:R-:W-:Y:S01]  /*a690*/  VIADD R214, R0.reuse, 0x31 ;  /* 0x0000003100d67836 */ /* 0x040fe20000000000 */
[C---:B------:R-:W-:Y:S01]  /*a6a0*/  IADD3 R12, R0.reuse, 0x9, RZ ;  /* 0x00000009000c7810 */ /* 0x040fe20007ffe0ff */
[----:B------:R-:W-:Y:S01]  /*a6b0*/  VIADD R226, R0, 0x61 ;  /* 0x0000006100e27836 */ /* 0x000fe20000000000 */
[C---:B------:R-:W-:Y:S01]  /*a6c0*/  ISETP.GE.AND P2, PT, R5.reuse, R0, PT ;  /* 0x000000000500720c */ /* 0x040fe20003f46270 */
[----:B------:R-:W-:Y:S01]  /*a6d0*/  ULEA UR10, UR6, UR38, 0x3 ;  /* 0x00000026060a7291 */ /* 0x000fe2000f8e183f */
[----:B------:R-:W-:-:S02]  /*a6e0*/  ISETP.GE.AND P3, PT, R5, R205, PT ;  /* 0x000000cd0500720c */ /* 0x000fc40003f66270 */
[----:B------:R-:W-:Y:S02]  /*a6f0*/  FSEL R24, R24, -INF , P2 ;  /* 0xff80000018187808 */ /* 0x000fe40001000000 */
[----:B------:R-:W-:Y:S02]  /*a700*/  ISETP.GE.AND P2, PT, R5, R204, PT ;  /* 0x000000cc0500720c */ /* 0x000fe40003f46270 */
[----:B------:R-:W-:Y:S02]  /*a710*/  FSEL R25, R25, -INF , P3 ;  /* 0xff80000019197808 */ /* 0x000fe40001800000 */
[----:B------:R-:W-:Y:S02]  /*a720*/  FMNMX R2, R24, R21, !PT ;  /* 0x0000001518027209 */ /* 0x000fe40007800000 */
[----:B------:R-:W-:Y:S02]  /*a730*/  IADD3 R203, R0, 0x10, RZ ;  /* 0x0000001000cb7810 */ /* 0x000fe40007ffe0ff */
[----:B------:R-:W-:-:S02]  /*a740*/  ISETP.GE.AND P3, PT, R5, R12, PT ;  /* 0x0000000c0500720c */ /* 0x000fc40003f66270 */
[----:B------:R-:W-:Y:S02]  /*a750*/  FSEL R28, R28, -INF , P2 ;  /* 0xff8000001c1c7808 */ /* 0x000fe40001000000 */
[----:B------:R-:W-:Y:S02]  /*a760*/  FMNMX R209, R25, R2, !PT ;  /* 0x0000000219d17209 */ /* 0x000fe40007800000 */
[----:B------:R-:W-:Y:S02]  /*a770*/  IADD3 R206, R0, 0x11, RZ ;  /* 0x0000001100ce7810 */ /* 0x000fe40007ffe0ff */
[----:B------:R-:W-:Y:S02]  /*a780*/  ISETP.GE.AND P2, PT, R5, R203, PT ;  /* 0x000000cb0500720c */ /* 0x000fe40003f46270 */
[----:B------:R-:W-:Y:S02]  /*a790*/  FSEL R29, R29, -INF , P3 ;  /* 0xff8000001d1d7808 */ /* 0x000fe40001800000 */
[----:B------:R-:W-:-:S02]  /*a7a0*/  FMNMX R2, R28, R209, !PT ;  /* 0x000000d11c027209 */ /* 0x000fc40007800000 */
[----:B------:R-:W-:Y:S02]  /*a7b0*/  IADD3 R207, R0, 0x18, RZ ;  /* 0x0000001800cf7810 */ /* 0x000fe40007ffe0ff */
[----:B------:R-:W-:Y:S02]  /*a7c0*/  ISETP.GE.AND P3, PT, R5, R206, PT ;  /* 0x000000ce0500720c */ /* 0x000fe40003f66270 */
[----:B------:R-:W-:Y:S02]  /*a7d0*/  FSEL R32, R32, -INF , P2 ;  /* 0xff80000020207808 */ /* 0x000fe40001000000 */
[----:B------:R-:W-:Y:S02]  /*a7e0*/  FMNMX R211, R29, R2, !PT ;  /* 0x000000021dd37209 */ /* 0x000fe40007800000 */
[----:B------:R-:W-:Y:S02]  /*a7f0*/  ISETP.GE.AND P2, PT, R5, R207, PT ;  /* 0x000000cf0500720c */ /* 0x000fe40003f46270 */
[----:B------:R-:W-:-:S02]  /*a800*/  FSEL R33, R33, -INF , P3 ;  /* 0xff80000021217808 */ /* 0x000fc40001800000 */
[----:B------:R-:W-:Y:S02]  /*a810*/  FMNMX R2, R32, R211, !PT ;  /* 0x000000d320027209 */ /* 0x000fe40007800000 */
[----:B------:R-:W-:Y:S02]  /*a820*/  IADD3 R209, R0, 0x20, RZ ;  /* 0x0000002000d17810 */ /* 0x000fe40007ffe0ff */
[----:B------:R-:W-:Y:S02]  /*a830*/  ISETP.GE.AND P3, PT, R5, R208, PT ;  /* 0x000000d00500720c */ /* 0x000fe40003f66270 */
[----:B------:R-:W-:Y:S02]  /*a840*/  FSEL R36, R36, -INF , P2 ;  /* 0xff80000024247808 */ /* 0x000fe40001000000 */
[----:B------:R-:W-:Y:S02]  /*a850*/  FMNMX R213, R33, R2, !PT ;  /* 0x0000000221d57209 */ /* 0x000fe40007800000 */
[----:B------:R-:W-:-:S02]  /*a860*/  IADD3 R210, R0, 0x21, RZ ;  /* 0x0000002100d27810 */ /* 0x000fc40007ffe0ff */
[----:B------:R-:W-:Y:S02]  /*a870*/  ISETP.GE.AND P2, PT, R5, R209, PT ;  /* 0x000000d10500720c */ /* 0x000fe40003f46270 */
[----:B------:R-:W-:Y:S02]  /*a880*/  FSEL R37, R37, -INF , P3 ;  /* 0xff80000025257808 */ /* 0x000fe40001800000 */
[----:B------:R-:W-:Y:S02]  /*a890*/  FMNMX R2, R36, R213, !PT ;  /* 0x000000d524027209 */ /* 0x000fe40007800000 */
[----:B------:R-:W-:Y:S02]  /*a8a0*/  IADD3 R211, R0, 0x28, RZ ;  /* 0x0000002800d37810 */ /* 0x000fe40007ffe0ff */
        /* <DEDUP_REMOVED lines=11> */
[----:B------:R-:W-:Y:S02]  /*a960*/  ISETP.GE.AND P2, PT, R5, R213, PT ;  /* 0x000000d50500720c */ /* 0x000fe40003f46270 */
[----:B------:R-:W-:Y:S02]  /*a970*/  FSEL R45, R45, -INF , P3 ;  /* 0xff8000002d2d7808 */ /* 0x000fe40001800000 */
[----:B------:R-:W-:-:S02]  /*a980*/  FMNMX R2, R44, R217, !PT ;  /* 0x000000d92c027209 */ /* 0x000fc40007800000 */
[----:B------:R-:W-:Y:S02]  /*a990*/  IADD3 R215, R0, 0x38, RZ ;  /* 0x0000003800d77810 */ /* 0x000fe40007ffe0ff */
        /* <DEDUP_REMOVED lines=9> */
[----:B------:R-:W-:Y:S01]  /*aa30*/  FSEL R220, R52, -INF , P2 ;  /* 0xff80000034dc7808 */ /* 0x000fe20001000000 */
[----:B------:R-:W-:Y:S01]  /*aa40*/  VIADD R52, R0, 0x49 ;  /* 0x0000004900347836 */ /* 0x000fe20000000000 */
        /* <DEDUP_REMOVED lines=52> */
[----:B------:R-:W-:Y:S02]  /*ad90*/  IADD3 R77, R0, 0x78, RZ ;  /* 0x00000078004d7810 */ /* 0x000fe40007ffe0ff */
[----:B------:R-:W-:Y:S02]  /*ada0*/  FSEL R80, R80, -INF , P3 ;  /* 0xff80000050507808 */ /* 0x000fe40001800000 */
[----:B------:R-:W-:-:S02]  /*adb0*/  FMNMX R233, R231, R2, !PT ;  /* 0x00000002e7e97209 */ /* 0x000fc40007800000 */
[----:B------:R-:W-:Y:S01]  /*adc0*/  FSEL R232, R81, -INF , P2 ;  /* 0xff80000051e87808 */ /* 0x000fe20001000000 */
[----:B------:R-:W-:Y:S01]  /*add0*/  VIADD R81, R0, 0x79 ;  /* 0x0000007900517836 */ /* 0x000fe20000000000 */
[C---:B------:R-:W-:Y:S02]  /*ade0*/  ISETP.GE.AND P4, PT, R5.reuse, R77, PT ;  /* 0x0000004d0500720c */ /* 0x040fe40003f86270 */
[----:B------:R-:W-:Y:S02]  /*adf0*/  FMNMX R233, R80, R233, !PT ;  /* 0x000000e950e97209 */ /* 0x000fe40007800000 */
[----:B------:R-:W-:Y:S02]  /*ae00*/  ISETP.GE.AND P2, PT, R5, R81, PT ;  /* 0x000000510500720c */ /* 0x000fe40003f46270 */
[----:B------:R-:W-:Y:S02]  /*ae10*/  FSEL R84, R84, -INF , P4 ;  /* 0xff80000054547808 */ /* 0x000fe40002000000 */
[----:B------:R-:W-:-:S02]  /*ae20*/  FMNMX R233, R232, R233, !PT ;  /* 0x000000e9e8e97209 */ /* 0x000fc40007800000 */
[----:B------:R-:W-:Y:S02]  /*ae30*/  FSEL R85, R85, -INF , P2 ;  /* 0xff80000055557808 */ /* 0x000fe40001000000 */
[----:B------:R-:W-:Y:S02]  /*ae40*/  FMNMX R2, R84, R233, !PT ;  /* 0x000000e954027209 */ /* 0x000fe40007800000 */
[----:B------:R-:W-:Y:S02]  /*ae50*/  IADD3 R234, R5, 0x8, RZ ;  /* 0x0000000805ea7810 */ /* 0x000fe40007ffe0ff */
[----:B------:R-:W-:Y:S02]  /*ae60*/  FMNMX R2, R85, R2, !PT ;  /* 0x0000000255027209 */ /* 0x000fe40007800000 */
[C---:B------:R-:W-:Y:S02]  /*ae70*/  ISETP.GE.AND P6, PT, R234.reuse, R206, PT ;  /* 0x000000ceea00720c */ /* 0x040fe40003fc6270 */
[----:B------:R-:W-:Y:S01]  /*ae80*/  ISETP.GE.AND P2, PT, R234, R12, PT ;  /* 0x0000000cea00720c */ /* 0x000fe20003f46270 */
[----:B------:R-:W1:Y:S01]  /*ae90*/  SHFL.BFLY PT, R233, R2, 0x1, 0x1f ;  /* 0x0c201f0002e97f89 */ /* 0x000e6200000e0000 */
[----:B------:R-:W-:-:S02]  /*aea0*/  FSEL R35, R35, -INF , P6 ;  /* 0xff80000023237808 */ /* 0x000fc40003000000 */
[C---:B------:R-:W-:Y:S02]  /*aeb0*/  ISETP.GE.AND P6, PT, R234.reuse, R211, PT ;  /* 0x000000d3ea00720c */ /* 0x040fe40003fc6270 */
[----:B------:R-:W-:Y:S02]  /*aec0*/  FSEL R31, R31, -INF , P2 ;  /* 0xff8000001f1f7808 */ /* 0x000fe40001000000 */
[----:B------:R-:W-:Y:S02]  /*aed0*/  ISETP.GE.AND P2, PT, R234, R209, PT ;  /* 0x000000d1ea00720c */ /* 0x000fe40003f46270 */
[----:B------:R-:W-:Y:S02]  /*aee0*/  FSEL R46, R46, -INF , P6 ;  /* 0xff8000002e2e7808 */ /* 0x000fe40003000000 */
[----:B------:R-:W-:Y:S02]  /*aef0*/  ISETP.GE.AND P6, PT, R234, R216, PT ;  /* 0x000000d8ea00720c */ /* 0x000fe40003fc6270 */
[----:B------:R-:W-:-:S02]  /*af00*/  FSEL R42, R42, -INF , P2 ;  /* 0xff8000002a2a7808 */ /* 0x000fc40001000000 */
[C---:B------:R-:W-:Y:S02]  /*af10*/  ISETP.GE.AND P4, PT, R234.reuse, R203, PT ;  /* 0x000000cbea00720c */ /* 0x040fe40003f86270 */
[C---:B------:R-:W-:Y:S02]  /*af20*/  ISETP.GE.AND P2, PT, R234.reuse, R214, PT ;  /* 0x000000d6ea00720c */ /* 0x040fe40003f46270 */
[----:B------:R-:W-:Y:S02]  /*af30*/  FSEL R55, R55, -INF , P6 ;  /* 0xff80000037377808 */ /* 0x000fe40003000000 */
[----:B------:R-:W-:Y:S02]  /*af40*/  ISETP.GE.AND P3, PT, R234, R204, PT ;  /* 0x000000ccea00720c */ /* 0x000fe40003f66270 */
[----:B------:R-:W-:Y:S02]  /*af50*/  FSEL R34, R34, -INF , P4 ;  /* 0xff80000022227808 */ /* 0x000fe40002000000 */
[----:B-1----:R-:W-:-:S02]  /*af60*/  FMNMX R233, R2, R233, !PT ;  /* 0x000000e902e97209 */ /* 0x002fc40007800000 */
[----:B------:R-:W-:Y:S02]  /*af70*/  FSEL R51, R51, -INF , P2 ;  /* 0xff80000033337808 */ /* 0x000fe40001000000 */
[C---:B------:R-:W-:Y:S01]  /*af80*/  ISETP.GE.AND P5, PT, R234.reuse, R205, PT ;  /* 0x000000cdea00720c */ /* 0x040fe20003fa6270 */
[----:B------:R-:W1:Y:S01]  /*af90*/  SHFL.BFLY PT, R2, R233, 0x2, 0x1f ;  /* 0x0c401f00e9027f89 */ /* 0x000e6200000e0000 */
[C---:B------:R-:W-:Y:S02]  /*afa0*/  ISETP.GE.AND P4, PT, R234.reuse, R210, PT ;  /* 0x000000d2ea00720c */ /* 0x040fe40003f86270 */
[----:B------:R-:W-:Y:S02]  /*afb0*/  ISETP.GE.AND P2, PT, R234, R219, PT ;  /* 0x000000dbea00720c */ /* 0x000fe40003f46270 */
[----:B------:R-:W-:Y:S02]  /*afc0*/  FSEL R30, R30, -INF , P3 ;  /* 0xff8000001e1e7808 */ /* 0x000fe40001800000 */
[----:B------:R-:W-:-:S02]  /*afd0*/  ISETP.GE.AND P3, PT, R234, R208, PT ;  /* 0x000000d0ea00720c */ /* 0x000fc40003f66270 */
[----:B------:R-:W-:Y:S02]  /*afe0*/  FSEL R27, R27, -INF , P5 ;  /* 0xff8000001b1b7808 */ /* 0x000fe40002800000 */
[----:B------:R-:W-:Y:S02]  /*aff0*/  FSEL R43, R43, -INF , P4 ;  /* 0xff8000002b2b7808 */ /* 0x000fe40002000000 */
[----:B------:R-:W-:Y:S02]  /*b000*/  FSEL R62, R62, -INF , P2 ;  /* 0xff8000003e3e7808 */ /* 0x000fe40001000000 */
[C---:B------:R-:W-:Y:S02]  /*b010*/  ISETP.GE.AND P5, PT, R234.reuse, R207, PT ;  /* 0x000000cfea00720c */ /* 0x040fe40003fa6270 */
[C---:B------:R-:W-:Y:S02]  /*b020*/  ISETP.GE.AND P4, PT, R234.reuse, R215, PT ;  /* 0x000000d7ea00720c */ /* 0x040fe40003f86270 */
[----:B------:R-:W-:-:S02]  /*b030*/  ISETP.GE.AND P2, PT, R234, R57, PT ;  /* 0x00000039ea00720c */ /* 0x000fc40003f46270 */
[----:B------:R-:W-:Y:S02]  /*b040*/  FSEL R39, R39, -INF , P3 ;  /* 0xff80000027277808 */ /* 0x000fe40001800000 */
[----:B------:R-:W-:Y:S02]  /*b050*/  ISETP.GE.AND P3, PT, R234, R213, PT ;  /* 0x000000d5ea00720c */ /* 0x000fe40003f66270 */
[----:B-1----:R-:W-:Y:S02]  /*b060*/  FMNMX R5, R233, R2, !PT ;  /* 0x00000002e9057209 */ /* 0x002fe40007800000 */
[----:B------:R-:W-:Y:S02]  /*b070*/  FSEL R38, R38, -INF , P5 ;  /* 0xff80000026267808 */ /* 0x000fe40002800000 */
[----:B------:R-:W-:Y:S02]  /*b080*/  FSETP.NEU.AND P6, PT, R5, -INF , PT ;  /* 0xff8000000500780b */ /* 0x000fe40003fcd000 */
[----:B------:R-:W-:-:S02]  /*b090*/  FSEL R54, R54, -INF , P4 ;  /* 0xff80000036367808 */ /* 0x000fc40002000000 */
[----:B------:R-:W-:Y:S02]  /*b0a0*/  FSEL R2, R5, RZ, P6 ;  /* 0x000000ff05027208 */ /* 0x000fe40003000000 */
[C---:B------:R-:W-:Y:S02]  /*b0b0*/  ISETP.GE.AND P6, PT, R234.reuse, R56, PT ;  /* 0x00000038ea00720c */ /* 0x040fe40003fc6270 */
[----:B------:R-:W-:Y:S01]  /*b0c0*/  ISETP.GE.AND P5, PT, R234, R212, PT ;  /* 0x000000d4ea00720c */ /* 0x000fe20003fa6270 */
[----:B------:R-:W-:Y:S01]  /*b0d0*/  FMUL R57, R2, UR5 ;  /* 0x0000000502397c20 */ /* 0x000fe20008400000 */
[----:B------:R-:W-:Y:S01]  /*b0e0*/  ISETP.GE.AND P4, PT, R234, R52, PT ;  /* 0x00000034ea00720c */ /* 0x000fe20003f86270 */
[----:B------:R-:W-:Y:S01]  /*b0f0*/  FADD R2, -R2, R21 ;  /* 0x0000001502027221 */ /* 0x000fe20000000100 */
[----:B------:R-:W-:Y:S01]  /*b100*/  FSEL R50, R50, -INF , P3 ;  /* 0xff80000032327808 */ /* 0x000fe20001800000 */
[--C-:B------:R-:W-:Y:S01]  /*b110*/  FFMA R24, R24, UR5, -R57.reuse ;  /* 0x0000000518187c23 */ /* 0x100fe20008000839 */
[----:B------:R-:W-:Y:S01]  /*b120*/  ISETP.GE.AND P3, PT, R234, R218, PT ;  /* 0x000000daea00720c */ /* 0x000fe20003f66270 */
[--C-:B------:R-:W-:Y:S01]  /*b130*/  FFMA R25, R25, UR5, -R57.reuse ;  /* 0x0000000519197c23 */ /* 0x100fe20008000839 */
[----:B------:R-:W-:Y:S01]  /*b140*/  FSEL R67, R67, -INF , P6 ;  /* 0xff80000043437808 */ /* 0x000fe20003000000 */
[--C-:B------:R-:W-:Y:S01]  /*b150*/  FFMA R28, R28, UR5, -R57.reuse ;  /* 0x000000051c1c7c23 */ /* 0x100fe20008000839 */
[----:B------:R-:W-:Y:S01]  /*b160*/  ISETP.GE.AND P6, PT, R234, R65, PT ;  /* 0x00000041ea00720c */ /* 0x000fe20003fc6270 */
[--C-:B------:R-:W-:Y:S01]  /*b170*/  FFMA R29, R29, UR5, -R57.reuse ;  /* 0x000000051d1d7c23 */ /* 0x100fe20008000839 */
[----:B------:R-:W-:Y:S01]  /*b180*/  FSEL R47, R47, -INF , P5 ;  /* 0xff8000002f2f7808 */ /* 0x000fe20002800000 */
[--C-:B------:R-:W-:Y:S01]  /*b190*/  FFMA R32, R32, UR5, -R57.reuse ;  /* 0x0000000520207c23 */ /* 0x100fe20008000839 */
[----:B------:R-:W-:Y:S01]  /*b1a0*/  FSEL R63, R63, -INF , P4 ;  /* 0xff8000003f3f7808 */ /* 0x000fe20002000000 */
[--C-:B------:R-:W-:Y:S01]  /*b1b0*/  FFMA R33, R33, UR5, -R57.reuse ;  /* 0x0000000521217c23 */ /* 0x100fe20008000839 */
[----:B------:R-:W-:Y:S01]  /*b1c0*/  FSEL R70, R70, -INF , P2 ;  /* 0xff80000046467808 */ /* 0x000fe20001000000 */
[--C-:B------:R-:W-:Y:S01]  /*b1d0*/  FFMA R36, R36, UR5, -R57.reuse ;  /* 0x0000000524247c23 */ /* 0x100fe20008000839 */
[C---:B------:R-:W-:Y:S01]  /*b1e0*/  ISETP.GE.AND P5, PT, R234.reuse, R217, PT ;  /* 0x000000d9ea00720c */ /* 0x040fe20003fa6270 */
[--C-:B------:R-:W-:Y:S01]  /*b1f0*/  FFMA R37, R37, UR5, -R57.reuse ;  /* 0x0000000525257c23 */ /* 0x100fe20008000839 */
[----:B------:R-:W-:Y:S01]  /*b200*/  ISETP.GE.AND P4, PT, R234, R225, PT ;  /* 0x000000e1ea00720c */ /* 0x000fe20003f86270 */
[--C-:B------:R-:W-:Y:S01]  /*b210*/  FFMA R41, R41, UR5, -R57.reuse ;  /* 0x0000000529297c23 */ /* 0x100fe20008000839 */
[----:B------:R-:W-:Y:S01]  /*b220*/  FSETP.GEU.AND P2, PT, R24, -126, PT ;  /* 0xc2fc00001800780b */ /* 0x000fe20003f4e000 */
[--C-:B------:R-:W-:Y:S01]  /*b230*/  FFMA R40, R40, UR5, -R57.reuse ;  /* 0x0000000528287c23 */ /* 0x100fe20008000839 */
[----:B------:R-:W-:Y:S01]  /*b240*/  FSEL R59, R59, -INF , P3 ;  /* 0xff8000003b3b7808 */ /* 0x000fe20001800000 */
[--C-:B------:R-:W-:Y:S01]  /*b250*/  FFMA R44, R44, UR5, -R57.reuse ;  /* 0x000000052c2c7c23 */ /* 0x100fe20008000839 */
[----:B------:R-:W-:Y:S01]  /*b260*/  ISETP.GE.AND P3, PT, R234, R224, PT ;  /* 0x000000e0ea00720c */ /* 0x000fe20003f66270 */
[--C-:B------:R-:W-:Y:S01]  /*b270*/  FFMA R45, R45, UR5, -R57.reuse ;  /* 0x000000052d2d7c23 */ /* 0x100fe20008000839 */
[----:B------:R-:W-:Y:S01]  /*b280*/  FSEL R78, R78, -INF , P6 ;  /* 0xff8000004e4e7808 */ /* 0x000fe20003000000 */
[--C-:B------:R-:W-:Y:S01]  /*b290*/  FFMA R48, R48, UR5, -R57.reuse ;  /* 0x0000000530307c23 */ /* 0x100fe20008000839 */
[----:B------:R-:W-:Y:S01]  /*b2a0*/  FSETP.GEU.AND P6, PT, R25, -126, PT ;  /* 0xc2fc00001900780b */ /* 0x000fe20003fce000 */
[--C-:B------:R-:W-:Y:S01]  /*b2b0*/  FFMA R49, R49, UR5, -R57.reuse ;  /* 0x0000000531317c23 */ /* 0x100fe20008000839 */
[----:B------:R-:W-:Y:S01]  /*b2c0*/  FSEL R58, R58, -INF , P5 ;  /* 0xff8000003a3a7808 */ /* 0x000fe20002800000 */
[--C-:B------:R-:W-:Y:S01]  /*b2d0*/  FFMA R220, R220, UR5, -R57.reuse ;  /* 0x00000005dcdc7c23 */ /* 0x100fe20008000839 */
[----:B------:R-:W-:Y:S01]  /*b2e0*/  FSEL R74, R74, -INF , P4 ;  /* 0xff8000004a4a7808 */ /* 0x000fe20002000000 */
[----:B------:R-:W-:Y:S01]  /*b2f0*/  @!P2 FMUL R24, R24, 0.5 ;  /* 0x3f0000001818a820 */ /* 0x000fe20000400000 */
[C---:B------:R-:W-:Y:S01]  /*b300*/  ISETP.GE.AND P5, PT, R234.reuse, R221, PT ;  /* 0x000000ddea00720c */ /* 0x040fe20003fa6270 */
[--C-:B------:R-:W-:Y:S01]  /*b310*/  FFMA R53, R53, UR5, -R57.reuse ;  /* 0x0000000535357c23 */ /* 0x100fe20008000839 */
[C---:B------:R-:W-:Y:S01]  /*b320*/  ISETP.GE.AND P4, PT, R234.reuse, R69, PT ;  /* 0x00000045ea00720c */ /* 0x040fe20003f86270 */
[--C-:B------:R-:W-:Y:S01]  /*b330*/  FFMA R56, R61, UR5, -R57.reuse ;  /* 0x000000053d387c23 */ /* 0x100fe20008000839 */
[----:B------:R-:W-:Y:S01]  /*b340*/  FSEL R71, R71, -INF , P3 ;  /* 0xff80000047477808 */ /* 0x000fe20001800000 */
[----:B------:R-:W1:Y:S01]  /*b350*/  MUFU.EX2 R24, R24 ;  /* 0x0000001800187308 */ /* 0x000e620000000800 */
[----:B------:R-:W-:Y:S01]  /*b360*/  ISETP.GE.AND P3, PT, R234, R68, PT ;  /* 0x00000044ea00720c */ /* 0x000fe20003f66270 */
[----:B------:R-:W-:Y:S01]  /*b370*/  @!P6 FMUL R25, R25, 0.5 ;  /* 0x3f0000001919e820 */ /* 0x000fe20000400000 */
[----:B------:R-:W-:Y:S01]  /*b380*/  FSEL R66, R66, -INF , P5 ;  /* 0xff80000042427808 */ /* 0x000fe20002800000 */
[--C-:B------:R-:W-:Y:S01]  /*b390*/  FFMA R60, R60, UR5, -R57.reuse ;  /* 0x000000053c3c7c23 */ /* 0x100fe20008000839 */
[----:B------:R-:W-:Y:S01]  /*b3a0*/  FSEL R82, R82, -INF , P4 ;  /* 0xff80000052527808 */ /* 0x000fe20002000000 */
[--C-:B------:R-:W-:Y:S01]  /*b3b0*/  FFMA R52, R223, UR5, -R57.reuse ;  /* 0x00000005df347c23 */ /* 0x100fe20008000839 */
[C---:B------:R-:W-:Y:S01]  /*b3c0*/  ISETP.GE.AND P5, PT, R234.reuse, R226, PT ;  /* 0x000000e2ea00720c */ /* 0x040fe20003fa6270 */
[----:B------:R-:W2:Y:S01]  /*b3d0*/  MUFU.EX2 R25, R25 ;  /* 0x0000001900197308 */ /* 0x000ea20000000800 */
        /* <DEDUP_REMOVED lines=9> */
[----:B-1----:R-:W-:Y:S01]  /*b470*/  @!P2 FMUL R24, R24, R24 ;  /* 0x000000181818a220 */ /* 0x002fe20000400000 */
[----:B------:R-:W-:Y:S01]  /*b480*/  ISETP.GE.AND P5, PT, R234, R230, PT ;  /* 0x000000e6ea00720c */ /* 0x000fe20003fa6270 */
[--C-:B------:R-:W-:Y:S01]  /*b490*/  FFMA R77, R228, UR5, -R57.reuse ;  /* 0x00000005e44d7c23 */ /* 0x100fe20008000839 */
[----:B------:R-:W-:Y:S01]  /*b4a0*/  FSEL R86, R86, -INF , P3 ;  /* 0xff80000056567808 */ /* 0x000fe20001800000 */
[--C-:B------:R-:W-:Y:S01]  /*b4b0*/  FFMA R68, R73, UR5, -R57.reuse ;  /* 0x0000000549447c23 */ /* 0x100fe20008000839 */
[----:B------:R-:W-:Y:S01]  /*b4c0*/  ISETP.GE.AND P3, PT, R234, R81, PT ;  /* 0x00000051ea00720c */ /* 0x000fe20003f66270 */
[--C-:B------:R-:W-:Y:S01]  /*b4d0*/  FFMA R76, R76, UR5, -R57.reuse ;  /* 0x000000054c4c7c23 */ /* 0x100fe20008000839 */
[----:B------:R-:W-:Y:S01]  /*b4e0*/  FMNMX R12, R205, R20, !PT ;  /* 0x00000014cd0c7209 */ /* 0x000fe20007800000 */
[----:B--2---:R-:W-:Y:S01]  /*b4f0*/  @!P6 FMUL R25, R25, R25 ;  /* 0x000000191919e220 */ /* 0x004fe20000400000 */
[----:B------:R-:W-:Y:S01]  /*b500*/  FSEL R83, R83, -INF , P5 ;  /* 0xff80000053537808 */ /* 0x000fe20002800000 */
[--C-:B------:R-:W-:Y:S01]  /*b510*/  FFMA R80, R80, UR5, -R57.reuse ;  /* 0x0000000550507c23 */ /* 0x100fe20008000839 */
[----:B------:R-:W-:Y:S01]  /*b520*/  FSETP.GEU.AND P5, PT, R28, -126, PT ;  /* 0xc2fc00001c00780b */ /* 0x000fe20003fae000 */
[--C-:B------:R-:W-:Y:S01]  /*b530*/  FFMA R232, R232, UR5, -R57.reuse ;  /* 0x00000005e8e87c23 */ /* 0x100fe20008000839 */
[----:B------:R-:W-:Y:S01]  /*b540*/  FSEL R87, R87, -INF , P3 ;  /* 0xff80000057577808 */ /* 0x000fe20001800000 */
[--C-:B------:R-:W-:Y:S01]  /*b550*/  FFMA R231, R231, UR5, -R57.reuse ;  /* 0x00000005e7e77c23 */ /* 0x100fe20008000839 */
[----:B------:R-:W-:Y:S01]  /*b560*/  FSETP.GEU.AND P4, PT, R29, -126, PT ;  /* 0xc2fc00001d00780b */ /* 0x000fe20003f8e000 */
[--C-:B------:R-:W-:Y:S01]  /*b570*/  FFMA R85, R85, UR5, -R57.reuse ;  /* 0x0000000555557c23 */ /* 0x100fe20008000839 */
[----:B------:R-:W-:Y:S01]  /*b580*/  FSETP.GEU.AND P3, PT, R32, -126, PT ;  /* 0xc2fc00002000780b */ /* 0x000fe20003f6e000 */
[----:B------:R-:W-:Y:S01]  /*b590*/  FFMA R84, R84, UR5, -R57 ;  /* 0x0000000554547c23 */ /* 0x000fe20008000839 */
[----:B------:R-:W-:-:S02]  /*b5a0*/  FMNMX R65, R27, R12, !PT ;  /* 0x0000000c1b417209 */ /* 0x000fc40007800000 */
[----:B------:R-:W-:Y:S02]  /*b5b0*/  FSETP.GEU.AND P2, PT, R33, -126, PT ;  /* 0xc2fc00002100780b */ /* 0x000fe40003f4e000 */
[----:B------:R-:W-:Y:S01]  /*b5c0*/  FMNMX R12, R30, R65, !PT ;  /* 0x000000411e0c7209 */ /* 0x000fe20007800000 */
[----:B------:R-:W-:Y:S01]  /*b5d0*/  @!P5 FMUL R28, R28, 0.5 ;  /* 0x3f0000001c1cd820 */ /* 0x000fe20000400000 */
[----:B------:R-:W-:Y:S02]  /*b5e0*/  FSETP.GEU.AND P6, PT, R36, -126, PT ;  /* 0xc2fc00002400780b */ /* 0x000fe40003fce000 */
[----:B------:R-:W-:Y:S01]  /*b5f0*/  FMNMX R65, R31, R12, !PT ;  /* 0x0000000c1f417209 */ /* 0x000fe20007800000 */
[----:B------:R-:W-:Y:S01]  /*b600*/  @!P4 FMUL R29, R29, 0.5 ;  /* 0x3f0000001d1dc820 */ /* 0x000fe20000400000 */
[----:B------:R-:W1:Y:S01]  /*b610*/  MUFU.EX2 R26, R28 ;  /* 0x0000001c001a7308 */ /* 0x000e620000000800 */
[----:B------:R-:W-:Y:S01]  /*b620*/  @!P3 FMUL R32, R32, 0.5 ;  /* 0x3f0000002020b820 */ /* 0x000fe20000400000 */
[----:B------:R-:W-:-:S03]  /*b630*/  FMNMX R12, R34, R65, !PT ;  /* 0x00000041220c7209 */ /* 0x000fc60007800000 */
[----:B------:R-:W-:Y:S01]  /*b640*/  @!P2 FMUL R33, R33, 0.5 ;  /* 0x3f0000002121a820 */ /* 0x000fe20000400000 */
[----:B------:R-:W-:Y:S02]  /*b650*/  FMNMX R65, R35, R12, !PT ;  /* 0x0000000c23417209 */ /* 0x000fe40007800000 */
[----:B------:R-:W2:Y:S01]  /*b660*/  MUFU.EX2 R28, R32 ;  /* 0x00000020001c7308 */ /* 0x000ea20000000800 */
[----:B------:R-:W-:Y:S01]  /*b670*/  @!P6 FMUL R36, R36, 0.5 ;  /* 0x3f0000002424e820 */ /* 0x000fe20000400000 */
[----:B------:R-:W-:-:S04]  /*b680*/  FMNMX R12, R38, R65, !PT ;  /* 0x00000041260c7209 */ /* 0x000fc80007800000 */
[----:B------:R-:W-:Y:S02]  /*b690*/  FMNMX R65, R39, R12, !PT ;  /* 0x0000000c27417209 */ /* 0x000fe40007800000 */
[----:B------:R-:W3:Y:S01]  /*b6a0*/  MUFU.EX2 R29, R29 ;  /* 0x0000001d001d7308 */ /* 0x000ee20000000800 */
[----:B-1----:R-:W-:Y:S01]  /*b6b0*/  @!P5 FMUL R26, R26, R26 ;  /* 0x0000001a1a1ad220 */ /* 0x002fe20000400000 */
[----:B------:R-:W-:Y:S02]  /*b6c0*/  FMNMX R12, R42, R65, !PT ;  /* 0x000000412a0c7209 */ /* 0x000fe40007800000 */
[----:B------:R-:W-:Y:S02]  /*b6d0*/  FSETP.GEU.AND P5, PT, R37, -126, PT ;  /* 0xc2fc00002500780b */ /* 0x000fe40003fae000 */
[----:B------:R-:W-:Y:S02]  /*b6e0*/  FMNMX R65, R43, R12, !PT ;  /* 0x0000000c2b417209 */ /* 0x000fe40007800000 */
[----:B------:R-:W1:Y:S01]  /*b6f0*/  MUFU.EX2 R33, R33 ;  /* 0x0000002100217308 */ /* 0x000e620000000800 */
[----:B--2---:R-:W-:Y:S01]  /*b700*/  @!P3 FMUL R28, R28, R28 ;  /* 0x0000001c1c1cb220 */ /* 0x004fe20000400000 */
[----:B------:R-:W-:-:S02]  /*b710*/  FSETP.GEU.AND P3, PT, R41, -126, PT ;  /* 0xc2fc00002900780b */ /* 0x000fc40003f6e000 */
[----:B------:R-:W-:-:S04]  /*b720*/  FMNMX R12, R46, R65, !PT ;  /* 0x000000412e0c7209 */ /* 0x000fc80007800000 */
[----:B------:R-:W2:Y:S01]  /*b730*/  MUFU.EX2 R32, R36 ;  /* 0x0000002400207308 */ /* 0x000ea20000000800 */
[----:B---3--:R-:W-:Y:S01]  /*b740*/  @!P4 FMUL R29, R29, R29 ;  /* 0x0000001d1d1dc220 */ /* 0x008fe20000400000 */
[----:B------:R-:W-:Y:S01]  /*b750*/  FSETP.GEU.AND P4, PT, R40, -126, PT ;  /* 0xc2fc00002800780b */ /* 0x000fe20003f8e000 */
[----:B------:R-:W-:Y:S01]  /*b760*/  @!P5 FMUL R37, R37, 0.5 ;  /* 0x3f0000002525d820 */ /* 0x000fe20000400000 */
[----:B------:R-:W-:-:S03]  /*b770*/  FMNMX R65, R47, R12, !PT ;  /* 0x0000000c2f417209 */ /* 0x000fc60007800000 */
[----:B------:R-:W-:Y:S01]  /*b780*/  @!P3 FMUL R41, R41, 0.5 ;  /* 0x3f0000002929b820 */ /* 0x000fe20000400000 */
[----:B------:R-:W-:Y:S01]  /*b790*/  FMNMX R12, R50, R65, !PT ;  /* 0x00000041320c7209 */ /* 0x000fe20007800000 */
[----:B-1----:R-:W-:Y:S01]  /*b7a0*/  @!P2 FMUL R33, R33, R33 ;  /* 0x000000212121a220 */ /* 0x002fe20000400000 */
[----:B------:R-:W1:Y:S01]  /*b7b0*/  MUFU.EX2 R37, R37 ;  /* 0x0000002500257308 */ /* 0x000e620000000800 */
[----:B------:R-:W-:Y:S02]  /*b7c0*/  FSETP.GEU.AND P2, PT, R44, -126, PT ;  /* 0xc2fc00002c00780b */ /* 0x000fe40003f4e000 */
[----:B------:R-:W-:Y:S02]  /*b7d0*/  FMNMX R65, R51, R12, !PT ;  /* 0x0000000c33417209 */ /* 0x000fe40007800000 */
[----:B------:R-:W-:Y:S02]  /*b7e0*/  @!P4 FMUL R40, R40, 0.5 ;  /* 0x3f0000002828c820 */ /* 0x000fe40000400000 */
[----:B------:R-:W-:Y:S01]  /*b7f0*/  FMNMX R12, R54, R65, !PT ;  /* 0x00000041360c7209 */ /* 0x000fe20007800000 */
[----:B--2---:R-:W-:Y:S01]  /*b800*/  @!P6 FMUL R32, R32, R32 ;  /* 0x000000202020e220 */ /* 0x004fe20000400000 */
[----:B------:R-:W-:Y:S01]  /*b810*/  FSETP.GEU.AND P6, PT, R45, -126, PT ;  /* 0xc2fc00002d00780b */ /* 0x000fe20003fce000 */
[----:B------:R-:W2:Y:S01]  /*b820*/  MUFU.EX2 R36, R40 ;  /* 0x0000002800247308 */ /* 0x000ea20000000800 */
[----:B------:R-:W-:-:S03]  /*b830*/  FMNMX R65, R55, R12, !PT ;  /* 0x0000000c37417209 */ /* 0x000fc60007800000 */
[----:B------:R-:W-:Y:S01]  /*b840*/  @!P2 FMUL R44, R44, 0.5 ;  /* 0x3f0000002c2ca820 */ /* 0x000fe20000400000 */
[----:B------:R-:W-:Y:S01]  /*b850*/  FMNMX R12, R58, R65, !PT ;  /* 0x000000413a0c7209 */ /* 0x000fe20007800000 */
[----:B-1----:R-:W-:Y:S02]  /*b860*/  @!P5 FMUL R37, R37, R37 ;  /* 0x000000252525d220 */ /* 0x002fe40000400000 */
[----:B------:R-:W1:Y:S01]  /*b870*/  MUFU.EX2 R41, R41 ;  /* 0x0000002900297308 */ /* 0x000e620000000800 */
[----:B------:R-:W-:Y:S02]  /*b880*/  FMNMX R65, R59, R12, !PT ;  /* 0x0000000c3b417209 */ /* 0x000fe40007800000 */
[----:B------:R-:W-:Y:S01]  /*b890*/  FSETP.GEU.AND P5, PT, R48, -126, PT ;  /* 0xc2fc00003000780b */ /* 0x000fe20003fae000 */
[----:B------:R-:W-:Y:S01]  /*b8a0*/  @!P6 FMUL R45, R45, 0.5 ;  /* 0x3f0000002d2de820 */ /* 0x000fe20000400000 */
[----:B------:R-:W-:-:S03]  /*b8b0*/  FMNMX R12, R62, R65, !PT ;  /* 0x000000413e0c7209 */ /* 0x000fc60007800000 */
[----:B------:R-:W3:Y:S01]  /*b8c0*/  MUFU.EX2 R40, R44 ;  /* 0x0000002c00287308 */ /* 0x000ee20000000800 */
[----:B--2---:R-:W-:Y:S01]  /*b8d0*/  @!P4 FMUL R36, R36, R36 ;  /* 0x000000242424c220 */ /* 0x004fe20000400000 */
[----:B------:R-:W-:Y:S02]  /*b8e0*/  FSETP.GEU.AND P4, PT, R49, -126, PT ;  /* 0xc2fc00003100780b */ /* 0x000fe40003f8e000 */
[----:B------:R-:W-:-:S04]  /*b8f0*/  FMNMX R65, R63, R12, !PT ;  /* 0x0000000c3f417209 */ /* 0x000fc80007800000 */
[----:B------:R-:W2:Y:S01]  /*b900*/  MUFU.EX2 R45, R45 ;  /* 0x0000002d002d7308 */ /* 0x000ea20000000800 */
[----:B-1----:R-:W-:Y:S01]  /*b910*/  @!P3 FMUL R41, R41, R41 ;  /* 0x000000292929b220 */ /* 0x002fe20000400000 */
[----:B------:R-:W-:Y:S01]  /*b920*/  FSETP.GEU.AND P3, PT, R220, -126, PT ;  /* 0xc2fc0000dc00780b */ /* 0x000fe20003f6e000 */
[----:B------:R-:W-:Y:S01]  /*b930*/  @!P5 FMUL R48, R48, 0.5 ;  /* 0x3f0000003030d820 */ /* 0x000fe20000400000 */
[----:B------:R-:W-:-:S03]  /*b940*/  FMNMX R12, R66, R65, !PT ;  /* 0x00000041420c7209 */ /* 0x000fc60007800000 */
[----:B------:R-:W-:Y:S01]  /*b950*/  @!P4 FMUL R49, R49, 0.5 ;  /* 0x3f0000003131c820 */ /* 0x000fe20000400000 */
[----:B------:R-:W-:Y:S01]  /*b960*/  FMNMX R65, R67, R12, !PT ;  /* 0x0000000c43417209 */ /* 0x000fe20007800000 */
[----:B---3--:R-:W-:Y:S01]  /*b970*/  @!P2 FMUL R40, R40, R40 ;  /* 0x000000282828a220 */ /* 0x008fe20000400000 */
[----:B------:R-:W-:Y:S01]  /*b980*/  FSETP.GEU.AND P2, PT, R53, -126, PT ;  /* 0xc2fc00003500780b */ /* 0x000fe20003f4e000 */
[----:B------:R-:W1:Y:S01]  /*b990*/  MUFU.EX2 R44, R48 ;  /* 0x00000030002c7308 */ /* 0x000e620000000800 */
[----:B------:R-:W-:Y:S01]  /*b9a0*/  FMNMX R12, R70, R65, !PT ;  /* 0x00000041460c7209 */ /* 0x000fe20007800000 */
[----:B------:R-:W-:Y:S02]  /*b9b0*/  FFMA R65, R222, UR5, -R57 ;  /* 0x00000005de417c23 */ /* 0x000fe40008000839 */
        /* <DEDUP_REMOVED lines=9> */
[----:B-1----:R-:W-:Y:S01]  /*ba50*/  @!P5 FMUL R44, R44, R44 ;  /* 0x0000002c2c2cd220 */ /* 0x002fe20000400000 */
[----:B------:R-:W-:Y:S02]  /*ba60*/  FSETP.GEU.AND P5, PT, R52, -126, PT ;  /* 0xc2fc00003400780b */ /* 0x000fe40003fae000 */
[----:B------:R-:W-:Y:S01]  /*ba70*/  @!P6 FMUL R65, R65, 0.5 ;  /* 0x3f0000004141e820 */ /* 0x000fe20000400000 */
[----:B------:R-:W-:-:S03]  /*ba80*/  FMNMX R12, R78, R69, !PT ;  /* 0x000000454e0c7209 */ /* 0x000fc60007800000 */
[----:B------:R-:W1:Y:S01]  /*ba90*/  MUFU.EX2 R53, R53 ;  /* 0x0000003500357308 */ /* 0x000e620000000800 */
[----:B--2---:R-:W-:Y:S01]  /*baa0*/  @!P3 FMUL R48, R48, R48 ;  /* 0x000000303030b220 */ /* 0x004fe20000400000 */
[----:B------:R-:W-:Y:S02]  /*bab0*/  FSETP.GEU.AND P3, PT, R56, -126, PT ;  /* 0xc2fc00003800780b */ /* 0x000fe40003f6e000 */
        /* <DEDUP_REMOVED lines=16> */
[----:B------:R-:W2:Y:S02]  /*bbc0*/  MUFU.EX2 R61, R60 ;  /* 0x0000003c003d7308 */ /* 0x000ea40000000800 */
[----:B------:R-:W3:Y:S02]  /*bbd0*/  SHFL.BFLY PT, R81, R12, 0x1, 0x1f ;  /* 0x0c201f000c517f89 */ /* 0x000ee400000e0000 */
[----:B------:R-:W-:-:S04]  /*bbe0*/  @!P2 FMUL R64, R64, 0.5 ;  /* 0x3f0000004040a820 */ /* 0x000fc80000400000 */
[----:B------:R-:W4:Y:S01]  /*bbf0*/  MUFU.EX2 R56, R56 ;  /* 0x0000003800387308 */ /* 0x000f220000000800 */
[----:B-1----:R-:W-:Y:S01]  /*bc00*/  @!P5 FMUL R52, R52, R52 ;  /* 0x000000343434d220 */ /* 0x002fe20000400000 */
[----:B------:R-:W-:Y:S02]  /*bc10*/  FSETP.GEU.AND P5, PT, R77, -126, PT ;  /* 0xc2fc00004d00780b */ /* 0x000fe40003fae000 */
[----:B------:R-:W-:-:S04]  /*bc20*/  @!P6 FMUL R227, R227, 0.5 ;  /* 0x3f000000e3e3e820 */ /* 0x000fc80000400000 */
[----:B------:R-:W1:Y:S01]  /*bc30*/  MUFU.EX2 R69, R64 ;  /* 0x0000004000457308 */ /* 0x000e620000000800 */
[----:B--2---:R-:W-:Y:S01]  /*bc40*/  @!P4 FMUL R61, R61, R61 ;  /* 0x0000003d3d3dc220 */ /* 0x004fe20000400000 */
[----:B------:R-:W-:-:S05]  /*bc50*/  FSETP.GEU.AND P4, PT, R229, -126, PT ;  /* 0xc2fc0000e500780b */ /* 0x000fca0003f8e000 */
[----:B------:R-:W-:Y:S01]  /*bc60*/  @!P5 FMUL R77, R77, 0.5 ;  /* 0x3f0000004d4dd820 */ /* 0x000fe20000400000 */
[----:B------:R-:W2:Y:S01]  /*bc70*/  MUFU.EX2 R60, R227 ;  /* 0x000000e3003c7308 */ /* 0x000ea20000000800 */
[----:B----4-:R-:W-:Y:S01]  /*bc80*/  @!P3 FMUL R56, R56, R56 ;  /* 0x000000383838b220 */ /* 0x010fe20000400000 */
[----:B------:R-:W-:Y:S02]  /*bc90*/  FSETP.GEU.AND P3, PT, R72, -126, PT ;  /* 0xc2fc00004800780b */ /* 0x000fe40003f6e000 */
[----:B---3--:R-:W-:-:S03]  /*bca0*/  FMNMX R12, R12, R81, !PT ;  /* 0x000000510c0c7209 */ /* 0x008fc60007800000 */
[----:B------:R-:W-:Y:S01]  /*bcb0*/  @!P4 FMUL R229, R229, 0.5 ;  /* 0x3f000000e5e5c820 */ /* 0x000fe20000400000 */
[----:B------:R-:W3:Y:S01]  /*bcc0*/  MUFU.EX2 R77, R77 ;  /* 0x0000004d004d7308 */ /* 0x000ee20000000800 */
[----:B-1----:R-:W-:Y:S01]  /*bcd0*/  @!P2 FMUL R69, R69, R69 ;  /* 0x000000454545a220 */ /* 0x002fe20000400000 */
[----:B------:R-:W-:Y:S01]  /*bce0*/  FSETP.GEU.AND P2, PT, R68, -126, PT ;  /* 0xc2fc00004400780b */ /* 0x000fe20003f4e000 */
[----:B------:R-:W1:Y:S04]  /*bcf0*/  SHFL.BFLY PT, R203, R12, 0x2, 0x1f ;  /* 0x0c401f000ccb7f89 */ /* 0x000e6800000e0000 */
[----:B------:R-:W-:Y:S01]  /*bd00*/  @!P3 FMUL R72, R72, 0.5 ;  /* 0x3f0000004848b820 */ /* 0x000fe20000400000 */
[----:B------:R-:W4:Y:S01]  /*bd10*/  MUFU.EX2 R64, R229 ;  /* 0x000000e500407308 */ /* 0x000f220000000800 */
[----:B--2---:R-:W-:Y:S01]  /*bd20*/  @!P6 FMUL R60, R60, R60 ;  /* 0x0000003c3c3ce220 */ /* 0x004fe20000400000 */
[----:B------:R-:W-:-:S05]  /*bd30*/  FSETP.GEU.AND P6, PT, R76, -126, PT ;  /* 0xc2fc00004c00780b */ /* 0x000fca0003fce000 */
[----:B------:R-:W-:Y:S01]  /*bd40*/  @!P2 FMUL R68, R68, 0.5 ;  /* 0x3f0000004444a820 */ /* 0x000fe20000400000 */
[----:B------:R-:W2:Y:S01]  /*bd50*/  MUFU.EX2 R73, R72 ;  /* 0x0000004800497308 */ /* 0x000ea20000000800 */
[----:B---3--:R-:W-:Y:S01]  /*bd60*/  @!P5 FMUL R77, R77, R77 ;  /* 0x0000004d4d4dd220 */ /* 0x008fe20000400000 */
[----:B------:R-:W-:-:S05]  /*bd70*/  FSETP.GEU.AND P5, PT, R231, -126, PT ;  /* 0xc2fc0000e700780b */ /* 0x000fca0003fae000 */
        /* <DEDUP_REMOVED lines=18> */
[C---:B------:R-:W-:Y:S01]  /*bea0*/  FMUL R218, R207.reuse, UR5 ;  /* 0x00000005cfda7c20 */ /* 0x040fe20008400000 */
[----:B------:R-:W-:Y:S01]  /*beb0*/  FSETP.GEU.AND P2, PT, R84, -126, PT ;  /* 0xc2fc00005400780b */ /* 0x000fe20003f4e000 */
[----:B------:R-:W-:Y:S02]  /*bec0*/  FADD R207, -R207, R20 ;  /* 0x00000014cfcf7221 */ /* 0x000fe40000000100 */
[--C-:B------:R-:W-:Y:S01]  /*bed0*/  FFMA R206, R27, UR5, -R218.reuse ;  /* 0x000000051bce7c23 */ /* 0x100fe200080008da */
[----:B------:R-:W1:Y:S01]  /*bee0*/  MUFU.EX2 R76, R232 ;  /* 0x000000e8004c7308 */ /* 0x000e620000000800 */
[--C-:B------:R-:W-:Y:S01]  /*bef0*/  FFMA R30, R30, UR5, -R218.reuse ;  /* 0x000000051e1e7c23 */ /* 0x100fe200080008da */
[--C-:B------:R-:W-:Y:S01]  /*bf00*/  FFMA R205, R205, UR5, -R218.reuse ;  /* 0x00000005cdcd7c23 */ /* 0x100fe200080008da */
[----:B--2---:R-:W-:Y:S01]  /*bf10*/  @!P5 FMUL R72, R72, R72 ;  /* 0x000000484848d220 */ /* 0x004fe20000400000 */
[--C-:B------:R-:W-:Y:S01]  /*bf20*/  FFMA R34, R34, UR5, -R218.reuse ;  /* 0x0000000522227c23 */ /* 0x100fe200080008da */
[--C-:B------:R-:W-:Y:S01]  /*bf30*/  FFMA R204, R31, UR5, -R218.reuse ;  /* 0x000000051fcc7c23 */ /* 0x100fe200080008da */
[--C-:B------:R-:W-:Y:S01]  /*bf40*/  FFMA R38, R38, UR5, -R218.reuse ;  /* 0x0000000526267c23 */ /* 0x100fe200080008da */
[----:B------:R-:W-:Y:S01]  /*bf50*/  @!P6 FMUL R85, R85, 0.5 ;  /* 0x3f0000005555e820 */ /* 0x000fe20000400000 */
[----:B------:R-:W-:Y:S01]  /*bf60*/  FSETP.GEU.AND P5, PT, R205, -126, PT ;  /* 0xc2fc0000cd00780b */ /* 0x000fe20003fae000 */
[----:B---3--:R-:W-:Y:S01]  /*bf70*/  @!P4 FMUL R203, R203, R203 ;  /* 0x000000cbcbcbc220 */ /* 0x008fe20000400000 */
[----:B------:R-:W-:Y:S01]  /*bf80*/  FSETP.GEU.AND P4, PT, R206, -126, PT ;  /* 0xc2fc0000ce00780b */ /* 0x000fe20003f8e000 */
[----:B------:R2:W3:Y:S01]  /*bf90*/  MUFU.EX2 R80, R85 ;  /* 0x0000005500507308 */ /* 0x0004e20000000800 */
[----:B------:R-:W-:Y:S01]  /*bfa0*/  @!P2 FMUL R84, R84, 0.5 ;  /* 0x3f0000005454a820 */ /* 0x000fe20000400000 */
[--C-:B------:R-:W-:Y:S01]  /*bfb0*/  FFMA R208, R39, UR5, -R218.reuse ;  /* 0x0000000527d07c23 */ /* 0x100fe200080008da */
[--C-:B------:R-:W-:Y:S01]  /*bfc0*/  FFMA R210, R43, UR5, -R218.reuse ;  /* 0x000000052bd27c23 */ /* 0x100fe200080008da */
[--C-:B------:R-:W-:Y:S01]  /*bfd0*/  FFMA R212, R47, UR5, -R218.reuse ;  /* 0x000000052fd47c23 */ /* 0x100fe200080008da */
[--C-:B------:R-:W-:Y:S01]  /*bfe0*/  FFMA R42, R42, UR5, -R218.reuse ;  /* 0x000000052a2a7c23 */ /* 0x100fe200080008da */
[----:B-1----:R-:W-:Y:S01]  /*bff0*/  @!P3 FMUL R76, R76, R76 ;  /* 0x0000004c4c4cb220 */ /* 0x002fe20000400000 */
[----:B------:R-:W-:Y:S01]  /*c000*/  FSETP.GEU.AND P3, PT, R30, -126, PT ;  /* 0xc2fc00001e00780b */ /* 0x000fe20003f6e000 */
[----:B------:R-:W1:Y:S01]  /*c010*/  MUFU.EX2 R57, R84 ;  /* 0x0000005400397308 */ /* 0x000e620000000800 */
[--C-:B--2---:R-:W-:Y:S01]  /*c020*/  FFMA R85, R35, UR5, -R218.reuse ;  /* 0x0000000523557c23 */ /* 0x104fe200080008da */
[----:B------:R-:W-:Y:S01]  /*c030*/  @!P5 FMUL R205, R205, 0.5 ;  /* 0x3f000000cdcdd820 */ /* 0x000fe20000400000 */
[--C-:B------:R-:W-:Y:S01]  /*c040*/  FFMA R50, R50, UR5, -R218.reuse ;  /* 0x0000000532327c23 */ /* 0x100fe200080008da */
[----:B------:R-:W-:Y:S01]  /*c050*/  @!P4 FMUL R206, R206, 0.5 ;  /* 0x3f000000cecec820 */ /* 0x000fe20000400000 */
[--C-:B------:R-:W-:Y:S01]  /*c060*/  FFMA R46, R46, UR5, -R218.reuse ;  /* 0x000000052e2e7c23 */ /* 0x100fe200080008da */
[--C-:B------:R-:W-:Y:S01]  /*c070*/  FFMA R54, R54, UR5, -R218.reuse ;  /* 0x0000000536367c23 */ /* 0x100fe200080008da */
[--C-:B------:R-:W-:Y:S01]  /*c080*/  FFMA R214, R51, UR5, -R218.reuse ;  /* 0x0000000533d67c23 */ /* 0x100fe200080008da */
[----:B------:R-:W2:Y:S01]  /*c090*/  MUFU.EX2 R84, R206 ;  /* 0x000000ce00547308 */ /* 0x000ea20000000800 */
[----:B---3--:R-:W-:Y:S01]  /*c0a0*/  @!P6 FMUL R80, R80, R80 ;  /* 0x000000505050e220 */ /* 0x008fe20000400000 */
[----:B------:R-:W-:Y:S01]  /*c0b0*/  FSETP.GEU.AND P6, PT, R34, -126, PT ;  /* 0xc2fc00002200780b */ /* 0x000fe20003fce000 */
[--C-:B------:R-:W-:Y:S01]  /*c0c0*/  FFMA R59, R59, UR5, -R218.reuse ;  /* 0x000000053b3b7c23 */ /* 0x100fe200080008da */
[----:B------:R-:W-:Y:S01]  /*c0d0*/  @!P3 FMUL R30, R30, 0.5 ;  /* 0x3f0000001e1eb820 */ /* 0x000fe20000400000 */
[--C-:B------:R-:W-:Y:S01]  /*c0e0*/  FFMA R63, R63, UR5, -R218.reuse ;  /* 0x000000053f3f7c23 */ /* 0x100fe200080008da */
[--C-:B------:R-:W-:Y:S01]  /*c0f0*/  FFMA R67, R67, UR5, -R218.reuse ;  /* 0x0000000543437c23 */ /* 0x100fe200080008da */
[--C-:B------:R-:W-:Y:S01]  /*c100*/  FFMA R216, R70, UR5, -R218.reuse ;  /* 0x0000000546d87c23 */ /* 0x100fe200080008da */
[----:B------:R3:W4:Y:S01]  /*c110*/  MUFU.EX2 R31, R30 ;  /* 0x0000001e001f7308 */ /* 0x0007220000000800 */
[----:B-1----:R-:W-:Y:S01]  /*c120*/  @!P2 FMUL R57, R57, R57 ;  /* 0x000000393939a220 */ /* 0x002fe20000400000 */
[----:B------:R-:W-:Y:S01]  /*c130*/  FSETP.GEU.AND P2, PT, R204, -126, PT ;  /* 0xc2fc0000cc00780b */ /* 0x000fe20003f4e000 */
[--C-:B------:R-:W-:Y:S01]  /*c140*/  FFMA R74, R74, UR5, -R218.reuse ;  /* 0x000000054a4a7c23 */ /* 0x100fe200080008da */
[--C-:B------:R-:W-:Y:S01]  /*c150*/  FFMA R71, R71, UR5, -R218.reuse ;  /* 0x0000000547477c23 */ /* 0x100fe200080008da */
[--C-:B------:R-:W-:Y:S01]  /*c160*/  FFMA R78, R78, UR5, -R218.reuse ;  /* 0x000000054e4e7c23 */ /* 0x100fe200080008da */
[--C-:B------:R-:W-:Y:S01]  /*c170*/  FFMA R82, R82, UR5, -R218.reuse ;  /* 0x0000000552527c23 */ /* 0x100fe200080008da */
[----:B------:R-:W-:Y:S01]  /*c180*/  @!P6 FMUL R34, R34, 0.5 ;  /* 0x3f0000002222e820 */ /* 0x000fe20000400000 */
[----:B------:R1:W5:Y:S01]  /*c190*/  MUFU.EX2 R27, R205 ;  /* 0x000000cd001b7308 */ /* 0x0003620000000800 */
[----:B--2---:R-:W-:Y:S01]  /*c1a0*/  @!P4 FMUL R84, R84, R84 ;  /* 0x000000545454c220 */ /* 0x004fe20000400000 */
[----:B------:R-:W-:Y:S01]  /*c1b0*/  FSETP.GEU.AND P4, PT, R38, -126, PT ;  /* 0xc2fc00002600780b */ /* 0x000fe20003f8e000 */
[--C-:B---3--:R-:W-:Y:S01]  /*c1c0*/  FFMA R30, R55, UR5, -R218.reuse ;  /* 0x00000005371e7c23 */ /* 0x108fe200080008da */
[--C-:B------:R-:W-:Y:S01]  /*c1d0*/  FFMA R213, R83, UR5, -R218.reuse ;  /* 0x0000000553d57c23 */ /* 0x100fe200080008da */
[----:B------:R-:W-:-:S02]  /*c1e0*/  FFMA R86, R86, UR5, -R218 ;  /* 0x0000000556567c23 */ /* 0x000fc400080008da */
[----:B------:R-:W-:Y:S01]  /*c1f0*/  @!P2 FMUL R204, R204, 0.5 ;  /* 0x3f000000cccca820 */ /* 0x000fe20000400000 */
[----:B------:R2:W3:Y:S01]  /*c200*/  MUFU.EX2 R35, R34 ;  /* 0x0000002200237308 */ /* 0x0004e20000000800 */
[----:B----4-:R-:W-:Y:S01]  /*c210*/  @!P3 FMUL R31, R31, R31 ;  /* 0x0000001f1f1fb220 */ /* 0x010fe20000400000 */
[----:B------:R-:W-:Y:S01]  /*c220*/  FSETP.GEU.AND P3, PT, R208, -126, PT ;  /* 0xc2fc0000d000780b */ /* 0x000fe20003f6e000 */
[----:B-1----:R-:W-:-:S04]  /*c230*/  FADD R205, R53, R80 ;  /* 0x0000005035cd7221 */ /* 0x002fc80000000000 */
[----:B------:R-:W-:Y:S01]  /*c240*/  @!P4 FMUL R38, R38, 0.5 ;  /* 0x3f0000002626c820 */ /* 0x000fe20000400000 */
[----:B------:R-:W1:Y:S01]  /*c250*/  MUFU.EX2 R204, R204 ;  /* 0x000000cc00cc7308 */ /* 0x000e620000000800 */
[----:B-----5:R-:W-:Y:S01]  /*c260*/  @!P5 FMUL R27, R27, R27 ;  /* 0x0000001b1b1bd220 */ /* 0x020fe20000400000 */
[----:B------:R-:W-:Y:S01]  /*c270*/  FSETP.GEU.AND P5, PT, R85, -126, PT ;  /* 0xc2fc00005500780b */ /* 0x000fe20003fae000 */
[----:B--2---:R-:W-:-:S04]  /*c280*/  FFMA R34, R58, UR5, -R218 ;  /* 0x000000053a227c23 */ /* 0x004fc800080008da */
[----:B------:R-:W-:Y:S01]  /*c290*/  @!P3 FMUL R208, R208, 0.5 ;  /* 0x3f000000d0d0b820 */ /* 0x000fe20000400000 */
[----:B------:R2:W4:Y:S01]  /*c2a0*/  MUFU.EX2 R39, R38 ;  /* 0x0000002600277308 */ /* 0x0005220000000800 */
[----:B---3--:R-:W-:Y:S01]  /*c2b0*/  @!P6 FMUL R35, R35, R35 ;  /* 0x000000232323e220 */ /* 0x008fe20000400000 */
[----:B------:R-:W-:-:S05]  /*c2c0*/  FSETP.GEU.AND P6, PT, R210, -126, PT ;  /* 0xc2fc0000d200780b */ /* 0x000fca0003fce000 */
[----:B------:R-:W-:Y:S01]  /*c2d0*/  @!P5 FMUL R85, R85, 0.5 ;  /* 0x3f0000005555d820 */ /* 0x000fe20000400000 */
[----:B------:R-:W3:Y:S01]  /*c2e0*/  MUFU.EX2 R208, R208 ;  /* 0x000000d000d07308 */ /* 0x000ee20000000800 */
[----:B-1----:R-:W-:Y:S01]  /*c2f0*/  @!P2 FMUL R204, R204, R204 ;  /* 0x000000cccccca220 */ /* 0x002fe20000400000 */
[----:B------:R-:W-:Y:S01]  /*c300*/  FSETP.GEU.AND P2, PT, R42, -126, PT ;  /* 0xc2fc00002a00780b */ /* 0x000fe20003f4e000 */
[----:B--2---:R-:W-:-:S04]  /*c310*/  FFMA R38, R62, UR5, -R218 ;  /* 0x000000053e267c23 */ /* 0x004fc800080008da */
[----:B------:R-:W-:Y:S01]  /*c320*/  @!P6 FMUL R210, R210, 0.5 ;  /* 0x3f000000d2d2e820 */ /* 0x000fe20000400000 */
[----:B------:R1:W2:Y:S01]  /*c330*/  MUFU.EX2 R206, R85 ;  /* 0x0000005500ce7308 */ /* 0x0002a20000000800 */
[----:B----4-:R-:W-:Y:S01]  /*c340*/  @!P4 FMUL R39, R39, R39 ;  /* 0x000000272727c220 */ /* 0x010fe20000400000 */
[----:B------:R-:W-:-:S05]  /*c350*/  FSETP.GEU.AND P4, PT, R212, -126, PT ;  /* 0xc2fc0000d400780b */ /* 0x000fca0003f8e000 */
[----:B------:R-:W-:Y:S01]  /*c360*/  @!P2 FMUL R42, R42, 0.5 ;  /* 0x3f0000002a2aa820 */ /* 0x000fe20000400000 */
[----:B------:R-:W4:Y:S01]  /*c370*/  MUFU.EX2 R210, R210 ;  /* 0x000000d200d27308 */ /* 0x000f220000000800 */
[----:B---3--:R-:W-:Y:S01]  /*c380*/  @!P3 FMUL R208, R208, R208 ;  /* 0x000000d0d0d0b220 */ /* 0x008fe20000400000 */
[----:B------:R-:W-:Y:S01]  /*c390*/  FSETP.GEU.AND P3, PT, R50, -126, PT ;  /* 0xc2fc00003200780b */ /* 0x000fe20003f6e000 */
[----:B-1----:R-:W-:-:S04]  /*c3a0*/  FADD R85, R48, R57 ;  /* 0x0000003930557221 */ /* 0x002fc80000000000 */
[----:B------:R-:W-:Y:S01]  /*c3b0*/  @!P4 FMUL R212, R212, 0.5 ;  /* 0x3f000000d4d4c820 */ /* 0x000fe20000400000 */
[----:B------:R-:W1:Y:S01]  /*c3c0*/  MUFU.EX2 R43, R42 ;  /* 0x0000002a002b7308 */ /* 0x000e620000000800 */
[----:B--2---:R-:W-:Y:S01]  /*c3d0*/  @!P5 FMUL R206, R206, R206 ;  /* 0x000000cececed220 */ /* 0x004fe20000400000 */
[----:B------:R-:W-:-:S05]  /*c3e0*/  FSETP.GEU.AND P5, PT, R46, -126, PT ;  /* 0xc2fc00002e00780b */ /* 0x000fca0003fae000 */
[----:B------:R-:W-:Y:S01]  /*c3f0*/  @!P3 FMUL R50, R50, 0.5 ;  /* 0x3f0000003232b820 */ /* 0x000fe20000400000 */
[----:B------:R-:W2:Y:S01]  /*c400*/  MUFU.EX2 R212, R212 ;  /* 0x000000d400d47308 */ /* 0x000ea20000000800 */
[----:B----4-:R-:W-:Y:S01]  /*c410*/  @!P6 FMUL R210, R210, R210 ;  /* 0x000000d2d2d2e220 */ /* 0x010fe20000400000 */
        /* <DEDUP_REMOVED lines=18> */
[----:B------:R1:W4:Y:S01]  /*c540*/  MUFU.EX2 R62, R34 ;  /* 0x00000022003e7308 */ /* 0x0003220000000800 */
[----:B--2---:R-:W-:Y:S01]  /*c550*/  @!P6 FMUL R55, R55, R55 ;  /* 0x000000373737e220 */ /* 0x004fe20000400000 */
[----:B------:R-:W-:-:S05]  /*c560*/  FSETP.GEU.AND P6, PT, R63, -126, PT ;  /* 0xc2fc00003f00780b */ /* 0x000fca0003fce000 */
[----:B------:R-:W-:Y:S01]  /*c570*/  @!P5 FMUL R30, R30, 0.5 ;  /* 0x3f0000001e1ed820 */ /* 0x000fe20000400000 */
[----:B------:R-:W2:Y:S01]  /*c580*/  MUFU.EX2 R59, R59 ;  /* 0x0000003b003b7308 */ /* 0x000ea20000000800 */
[----:B---3--:R-:W-:Y:S01]  /*c590*/  @!P2 FMUL R214, R214, R214 ;  /* 0x000000d6d6d6a220 */ /* 0x008fe20000400000 */
[----:B------:R-:W-:Y:S01]  /*c5a0*/  FSETP.GEU.AND P2, PT, R38, -126, PT ;  /* 0xc2fc00002600780b */ /* 0x000fe20003f4e000 */
[----:B-1----:R-:W-:Y:S01]  /*c5b0*/  FFMA R34, R75, UR5, -R218 ;  /* 0x000000054b227c23 */ /* 0x002fe200080008da */
[----:B------:R-:W-:-:S03]  /*c5c0*/  FADD R75, R36, R73 ;  /* 0x00000049244b7221 */ /* 0x000fc60000000000 */
[----:B------:R-:W-:Y:S01]  /*c5d0*/  @!P6 FMUL R63, R63, 0.5 ;  /* 0x3f0000003f3fe820 */ /* 0x000fe20000400000 */
[----:B------:R1:W3:Y:S01]  /*c5e0*/  MUFU.EX2 R58, R30 ;  /* 0x0000001e003a7308 */ /* 0x0002e20000000800 */
[----:B----4-:R-:W-:Y:S01]  /*c5f0*/  @!P4 FMUL R62, R62, R62 ;  /* 0x0000003e3e3ec220 */ /* 0x010fe20000400000 */
[----:B------:R-:W-:-:S05]  /*c600*/  FSETP.GEU.AND P4, PT, R67, -126, PT ;  /* 0xc2fc00004300780b */ /* 0x000fca0003f8e000 */
[----:B------:R-:W-:Y:S01]  /*c610*/  @!P2 FMUL R38, R38, 0.5 ;  /* 0x3f0000002626a820 */ /* 0x000fe20000400000 */
[----:B------:R-:W4:Y:S01]  /*c620*/  MUFU.EX2 R63, R63 ;  /* 0x0000003f003f7308 */ /* 0x000f220000000800 */
[----:B-1----:R-:W-:Y:S01]  /*c630*/  FFMA R30, R66, UR5, -R218 ;  /* 0x00000005421e7c23 */ /* 0x002fe200080008da */
[----:B--2---:R-:W-:Y:S01]  /*c640*/  @!P3 FMUL R59, R59, R59 ;  /* 0x0000003b3b3bb220 */ /* 0x004fe20000400000 */
[----:B------:R-:W-:-:S04]  /*c650*/  FSETP.GEU.AND P3, PT, R216, -126, PT ;  /* 0xc2fc0000d800780b */ /* 0x000fc80003f6e000 */
[----:B------:R-:W-:Y:S01]  /*c660*/  @!P4 FMUL R67, R67, 0.5 ;  /* 0x3f0000004343c820 */ /* 0x000fe20000400000 */
[----:B------:R1:W2:Y:S01]  /*c670*/  MUFU.EX2 R66, R38 ;  /* 0x0000002600427308 */ /* 0x0002a20000000800 */
[----:B---3--:R-:W-:Y:S01]  /*c680*/  @!P5 FMUL R58, R58, R58 ;  /* 0x0000003a3a3ad220 */ /* 0x008fe20000400000 */
[----:B------:R-:W-:-:S06]  /*c690*/  FSETP.GEU.AND P5, PT, R30, -126, PT ;  /* 0xc2fc00001e00780b */ /* 0x000fcc0003fae000 */
[----:B------:R-:W-:Y:S01]  /*c6a0*/  @!P3 FMUL R216, R216, 0.5 ;  /* 0x3f000000d8d8b820 */ /* 0x000fe20000400000 */
[----:B------:R-:W3:Y:S01]  /*c6b0*/  MUFU.EX2 R67, R67 ;  /* 0x0000004300437308 */ /* 0x000ee20000000800 */
[----:B----4-:R-:W-:Y:S01]  /*c6c0*/  @!P6 FMUL R63, R63, R63 ;  /* 0x0000003f3f3fe220 */ /* 0x010fe20000400000 */
[----:B------:R-:W-:Y:S01]  /*c6d0*/  FSETP.GEU.AND P6, PT, R74, -126, PT ;  /* 0xc2fc00004a00780b */ /* 0x000fe20003fce000 */
[--C-:B-1----:R-:W-:Y:S01]  /*c6e0*/  FFMA R38, R79, UR5, -R218.reuse ;  /* 0x000000054f267c23 */ /* 0x102fe200080008da */
[----:B------:R-:W-:Y:S01]  /*c6f0*/  FADD R79, R44, R203 ;  /* 0x000000cb2c4f7221 */ /* 0x000fe20000000000 */
[----:B------:R-:W-:Y:S01]  /*c700*/  FFMA R218, R87, UR5, -R218 ;  /* 0x0000000557da7c23 */ /* 0x000fe200080008da */
[----:B------:R-:W-:Y:S01]  /*c710*/  @!P5 FMUL R30, R30, 0.5 ;  /* 0x3f0000001e1ed820 */ /* 0x000fe20000400000 */
[----:B------:R-:W-:Y:S01]  /*c720*/  FMUL R87, R2, UR5 ;  /* 0x0000000502577c20 */ /* 0x000fe20008400000 */
[----:B------:R-:W1:Y:S01]  /*c730*/  MUFU.EX2 R216, R216 ;  /* 0x000000d800d87308 */ /* 0x000e620000000800 */
[----:B--2---:R-:W-:Y:S01]  /*c740*/  @!P2 FMUL R66, R66, R66 ;  /* 0x000000424242a220 */ /* 0x004fe20000400000 */
[----:B------:R-:W-:-:S05]  /*c750*/  FSETP.GEU.AND P2, PT, R71, -126, PT ;  /* 0xc2fc00004700780b */ /* 0x000fca0003f4e000 */
        /* <DEDUP_REMOVED lines=8> */
[----:B--2---:R-:W-:Y:S01]  /*c7e0*/  FADD R30, R24, R65 ;  /* 0x00000041181e7221 */ /* 0x004fe20000000000 */
[----:B------:R-:W-:-:S03]  /*c7f0*/  F2FP.F16.F32.PACK_AB R24, R25, R24 ;  /* 0x000000181918723e */ /* 0x000fc600000000ff */
[----:B------:R-:W-:Y:S01]  /*c800*/  @!P4 FMUL R78, R78, 0.5 ;  /* 0x3f0000004e4ec820 */ /* 0x000fe20000400000 */
[----:B------:R-:W1:Y:S01]  /*c810*/  MUFU.EX2 R71, R71 ;  /* 0x0000004700477308 */ /* 0x000e620000000800 */
[----:B----4-:R-:W-:Y:S01]  /*c820*/  @!P5 FMUL R70, R70, R70 ;  /* 0x000000464646d220 */ /* 0x010fe20000400000 */
[----:B------:R-:W-:Y:S01]  /*c830*/  FSETP.GEU.AND P5, PT, R34, -126, PT ;  /* 0xc2fc00002200780b */ /* 0x000fe20003fae000 */
[----:B------:R-:W-:Y:S01]  /*c840*/  FADD R42, R30, R75 ;  /* 0x0000004b1e2a7221 */ /* 0x000fe20000000000 */
[----:B------:R-:W-:Y:S01]  /*c850*/  FADD R30, R25, R52 ;  /* 0x00000034191e7221 */ /* 0x000fe20000000000 */
[----:B------:R-:W-:Y:S01]  /*c860*/  FADD R75, R41, R68 ;  /* 0x00000044294b7221 */ /* 0x000fe20000000000 */
[----:B------:R-:W-:Y:S01]  /*c870*/  F2FP.F16.F32.PACK_AB R25, R84, R27 ;  /* 0x0000001b5419723e */ /* 0x000fe200000000ff */
[----:B------:R-:W-:Y:S01]  /*c880*/  @!P3 FMUL R82, R82, 0.5 ;  /* 0x3f0000005252b820 */ /* 0x000fe20000400000 */
[----:B------:R-:W2:Y:S01]  /*c890*/  MUFU.EX2 R20, R78 ;  /* 0x0000004e00147308 */ /* 0x000ea20000000800 */
[----:B---3--:R-:W-:Y:S01]  /*c8a0*/  @!P6 FMUL R74, R74, R74 ;  /* 0x0000004a4a4ae220 */ /* 0x008fe20000400000 */
[----:B------:R-:W-:Y:S01]  /*c8b0*/  FSETP.GEU.AND P6, PT, R213, -126, PT ;  /* 0xc2fc0000d500780b */ /* 0x000fe20003fce000 */
[----:B------:R-:W-:Y:S01]  /*c8c0*/  FADD R46, R30, R75 ;  /* 0x0000004b1e2e7221 */ /* 0x000fe20000000000 */
[----:B------:R-:W-:Y:S01]  /*c8d0*/  FADD R30, R26, R61 ;  /* 0x0000003d1a1e7221 */ /* 0x000fe20000000000 */
[----:B------:R-:W-:Y:S01]  /*c8e0*/  FADD R75, R40, R81 ;  /* 0x00000051284b7221 */ /* 0x000fe20000000000 */
[----:B------:R-:W-:Y:S01]  /*c8f0*/  F2FP.F16.F32.PACK_AB R26, R29, R26 ;  /* 0x0000001a1d1a723e */ /* 0x000fe200000000ff */
[----:B------:R-:W-:Y:S01]  /*c900*/  @!P5 FMUL R34, R34, 0.5 ;  /* 0x3f0000002222d820 */ /* 0x000fe20000400000 */
[----:B------:R3:W4:Y:S01]  /*c910*/  MUFU.EX2 R78, R82 ;  /* 0x00000052004e7308 */ /* 0x0007220000000800 */
[----:B-1----:R-:W-:Y:S01]  /*c920*/  @!P2 FMUL R71, R71, R71 ;  /* 0x000000474747a220 */ /* 0x002fe20000400000 */
[----:B------:R-:W-:Y:S01]  /*c930*/  FSETP.GEU.AND P2, PT, R38, -126, PT ;  /* 0xc2fc00002600780b */ /* 0x000fe20003f4e000 */
[----:B------:R-:W-:Y:S01]  /*c940*/  FADD R50, R30, R75 ;  /* 0x0000004b1e327221 */ /* 0x000fe20000000000 */
[----:B------:R-:W-:Y:S01]  /*c950*/  FADD R75, R45, R72 ;  /* 0x000000482d4b7221 */ /* 0x000fe20000000000 */
[----:B------:R-:W-:Y:S01]  /*c960*/  FADD R30, R29, R56 ;  /* 0x000000381d1e7221 */ /* 0x000fe20000000000 */
[----:B------:R-:W-:Y:S01]  /*c970*/  F2FP.F16.F32.PACK_AB R29, R206, R35 ;  /* 0x00000023ce1d723e */ /* 0x000fe200000000ff */
[----:B------:R-:W-:Y:S01]  /*c980*/  @!P6 FMUL R213, R213, 0.5 ;  /* 0x3f000000d5d5e820 */ /* 0x000fe20000400000 */
[----:B------:R1:W5:Y:S01]  /*c990*/  MUFU.EX2 R21, R34 ;  /* 0x0000002200157308 */ /* 0x0003620000000800 */
[----:B--2---:R-:W-:Y:S01]  /*c9a0*/  @!P4 FMUL R20, R20, R20 ;  /* 0x000000141414c220 */ /* 0x004fe20000400000 */
[----:B---3--:R-:W-:Y:S01]  /*c9b0*/  FMUL R82, R207, UR5 ;  /* 0x00000005cf527c20 */ /* 0x008fe20008400000 */
[----:B------:R-:W-:Y:S01]  /*c9c0*/  FSETP.GEU.AND P4, PT, R87, -126, PT ;  /* 0xc2fc00005700780b */ /* 0x000fe20003f8e000 */
[----:B------:R-:W-:Y:S01]  /*c9d0*/  FADD R54, R30, R75 ;  /* 0x0000004b1e367221 */ /* 0x000fe20000000000 */
[----:B------:R-:W-:-:S02]  /*c9e0*/  FADD R207, R43, R74 ;  /* 0x0000004a2bcf7221 */ /* 0x000fc40000000000 */
[----:B------:R-:W-:Y:S01]  /*c9f0*/  @!P2 FMUL R38, R38, 0.5 ;  /* 0x3f0000002626a820 */ /* 0x000fe20000400000 */
[----:B-1----:R-:W-:Y:S01]  /*ca00*/  FADD R34, R28, R69 ;  /* 0x000000451c227221 */ /* 0x002fe20000000000 */
[----:B----4-:R-:W-:Y:S01]  /*ca10*/  @!P3 FMUL R78, R78, R78 ;  /* 0x0000004e4e4eb220 */ /* 0x010fe20000400000 */
[----:B------:R-:W-:Y:S01]  /*ca20*/  FSETP.GEU.AND P3, PT, R218, -126, PT ;  /* 0xc2fc0000da00780b */ /* 0x000fe20003f6e000 */
[----:B------:R1:W-:Y:S01]  /*ca30*/  MUFU.EX2 R83, R38 ;  /* 0x0000002600537308 */ /* 0x0003e20000000800 */
[----:B------:R-:W-:Y:S01]  /*ca40*/  FADD R209, R34, R79 ;  /* 0x0000004f22d17221 */ /* 0x000fe20000000000 */
[----:B------:R-:W-:Y:S01]  /*ca50*/  FADD R79, R49, R76 ;  /* 0x0000004c314f7221 */ /* 0x000fe20000000000 */
[----:B------:R-:W-:Y:S02]  /*ca60*/  FADD R34, R33, R60 ;  /* 0x0000003c21227221 */ /* 0x000fe40000000000 */
[----:B------:R-:W-:Y:S01]  /*ca70*/  @!P4 FMUL R87, R87, 0.5 ;  /* 0x3f0000005757c820 */ /* 0x000fe20000400000 */
[----:B-----5:R-:W-:Y:S01]  /*ca80*/  @!P5 FMUL R21, R21, R21 ;  /* 0x000000151515d220 */ /* 0x020fe20000400000 */
[----:B------:R-:W-:Y:S01]  /*ca90*/  FSETP.GEU.AND P5, PT, R86, -126, PT ;  /* 0xc2fc00005600780b */ /* 0x000fe20003fae000 */
[----:B------:R-:W-:Y:S01]  /*caa0*/  FADD R211, R34, R79 ;  /* 0x0000004f22d37221 */ /* 0x000fe20000000000 */
[----:B------:R-:W-:Y:S01]  /*cab0*/  FADD R34, R32, R77 ;  /* 0x0000004d20227221 */ /* 0x000fe20000000000 */
[----:B------:R-:W2:Y:S01]  /*cac0*/  MUFU.EX2 R79, R213 ;  /* 0x000000d5004f7308 */ /* 0x000ea20000000800 */
[----:B-1----:R-:W-:Y:S01]  /*cad0*/  FADD R38, R37, R64 ;  /* 0x0000004025267221 */ /* 0x002fe20000000000 */
[----:B------:R-:W-:Y:S01]  /*cae0*/  FADD R30, R42, R209 ;  /* 0x000000d12a1e7221 */ /* 0x000fe20000000000 */
[----:B------:R-:W-:Y:S01]  /*caf0*/  @!P3 FMUL R218, R218, 0.5 ;  /* 0x3f000000dadab820 */ /* 0x000fe20000400000 */
[----:B------:R-:W-:Y:S01]  /*cb00*/  FADD R85, R34, R85 ;  /* 0x0000005522557221 */ /* 0x000fe20000000000 */
[----:B------:R-:W-:Y:S01]  /*cb10*/  FADD R205, R38, R205 ;  /* 0x000000cd26cd7221 */ /* 0x000fe20000000000 */
[----:B------:R-:W-:Y:S01]  /*cb20*/  FADD R38, R27, R62 ;  /* 0x0000003e1b267221 */ /* 0x000fe20000000000 */
[----:B------:R-:W-:Y:S01]  /*cb30*/  FADD R34, R46, R211 ;  /* 0x000000d32e227221 */ /* 0x000fe20000000000 */
[----:B------:R-:W1:Y:S01]  /*cb40*/  MUFU.EX2 R75, R218 ;  /* 0x000000da004b7308 */ /* 0x000e620000000800 */
[----:B------:R-:W-:Y:S01]  /*cb50*/  FADD R205, R54, R205 ;  /* 0x000000cd36cd7221 */ /* 0x000fe20000000000 */
[----:B------:R-:W-:Y:S01]  /*cb60*/  @!P5 FMUL R86, R86, 0.5 ;  /* 0x3f0000005656d820 */ /* 0x000fe20000400000 */
[----:B------:R-:W-:Y:S01]  /*cb70*/  FADD R54, R38, R207 ;  /* 0x000000cf26367221 */ /* 0x000fe20000000000 */
[----:B------:R-:W-:Y:S01]  /*cb80*/  FADD R42, R35, R70 ;  /* 0x00000046232a7221 */ /* 0x000fe20000000000 */
[----:B------:R-:W-:Y:S01]  /*cb90*/  FADD R209, R51, R78 ;  /* 0x0000004e33d17221 */ /* 0x000fe20000000000 */
[----:B------:R-:W-:Y:S01]  /*cba0*/  FADD R38, R84, R59 ;  /* 0x0000003b54267221 */ /* 0x000fe20000000000 */
[----:B------:R-:W-:Y:S01]  /*cbb0*/  FADD R207, R210, R21 ;  /* 0x00000015d2cf7221 */ /* 0x000fe20000000000 */
[----:B------:R3:W4:Y:S01]  /*cbc0*/  MUFU.EX2 R2, R86 ;  /* 0x0000005600027308 */ /* 0x0007220000000800 */
[----:B--2---:R-:W-:Y:S01]  /*cbd0*/  @!P6 FMUL R79, R79, R79 ;  /* 0x0000004f4f4fe220 */ /* 0x004fe20000400000 */
[----:B------:R-:W-:Y:S01]  /*cbe0*/  FSETP.GEU.AND P6, PT, R82, -126, PT ;  /* 0xc2fc00005200780b */ /* 0x000fe20003fce000 */
[----:B------:R-:W-:Y:S01]  /*cbf0*/  FADD R46, R206, R67 ;  /* 0x00000043ce2e7221 */ /* 0x000fe20000000000 */
[----:B------:R-:W-:Y:S01]  /*cc00*/  @!P2 FMUL R83, R83, R83 ;  /* 0x000000535353a220 */ /* 0x000fe20000400000 */
[----:B------:R-:W-:Y:S01]  /*cc10*/  FADD R211, R214, R79 ;  /* 0x0000004fd6d37221 */ /* 0x000fe20000000000 */
[----:B------:R-:W-:Y:S01]  /*cc20*/  FADD R85, R50, R85 ;  /* 0x0000005532557221 */ /* 0x000fe20000000000 */
[----:B------:R-:W-:Y:S01]  /*cc30*/  FADD R215, R42, R209 ;  /* 0x000000d12ad77221 */ /* 0x000fe20000000000 */
[----:B------:R-:W2:Y:S01]  /*cc40*/  MUFU.EX2 R87, R87 ;  /* 0x0000005700577308 */ /* 0x000ea20000000800 */
[----:B-1----:R-:W-:Y:S01]  /*cc50*/  @!P3 FMUL R75, R75, R75 ;  /* 0x0000004b4b4bb220 */ /* 0x002fe20000400000 */
[----:B---3--:R-:W-:Y:S01]  /*cc60*/  FADD R86, R38, R207 ;  /* 0x000000cf26567221 */ /* 0x008fe20000000000 */
[----:B------:R-:W-:Y:S01]  /*cc70*/  FADD R217, R46, R211 ;  /* 0x000000d32ed97221 */ /* 0x000fe20000000000 */
[----:B------:R-:W-:Y:S01]  /*cc80*/  FADD R38, R31, R66 ;  /* 0x000000421f267221 */ /* 0x000fe20000000000 */
[----:B------:R-:W-:Y:S01]  /*cc90*/  FADD R207, R47, R20 ;  /* 0x000000142fcf7221 */ /* 0x000fe20000000000 */
[----:B------:R-:W-:Y:S01]  /*cca0*/  FADD R46, R39, R216 ;  /* 0x000000d8272e7221 */ /* 0x000fe20000000000 */
[----:B------:R-:W-:Y:S01]  /*ccb0*/  @!P6 FMUL R82, R82, 0.5 ;  /* 0x3f0000005252e820 */ /* 0x000fe20000400000 */
[----:B------:R-:W-:Y:S01]  /*ccc0*/  FADD R42, R204, R63 ;  /* 0x0000003fcc2a7221 */ /* 0x000fe20000000000 */
[----:B----4-:R-:W-:Y:S01]  /*ccd0*/  @!P5 FMUL R2, R2, R2 ;  /* 0x000000020202d220 */ /* 0x010fe20000400000 */
[----:B------:R-:W-:Y:S01]  /*cce0*/  FADD R209, R212, R83 ;  /* 0x00000053d4d17221 */ /* 0x000fe20000000000 */
[----:B------:R-:W-:Y:S01]  /*ccf0*/  FADD R50, R208, R71 ;  /* 0x00000047d0327221 */ /* 0x000fe20000000000 */
[----:B------:R-:W-:Y:S01]  /*cd00*/  FADD R213, R58, R75 ;  /* 0x0000004b3ad57221 */ /* 0x000fe20000000000 */
[----:B------:R-:W1:Y:S01]  /*cd10*/  MUFU.EX2 R82, R82 ;  /* 0x0000005200527308 */ /* 0x000e620000000800 */
        /* <DEDUP_REMOVED lines=13> */
[----:B--2---:R-:W-:Y:S01]  /*cdf0*/  @!P4 FMUL R87, R87, R87 ;  /* 0x000000575757c220 */ /* 0x004fe20000400000 */
[----:B------:R-:W-:Y:S01]  /*ce00*/  FADD R30, R30, R205 ;  /* 0x000000cd1e1e7221 */ /* 0x000fe20000000000 */
[----:B------:R-:W-:Y:S01]  /*ce10*/  F2FP.F16.F32.PACK_AB R42, R56, R61 ;  /* 0x0000003d382a723e */ /* 0x000fe200000000ff */
[----:B------:R-:W-:Y:S01]  /*ce20*/  FADD R213, R54, R213 ;  /* 0x000000d536d57221 */ /* 0x000fe20000000000 */
[----:B------:R-:W-:Y:S01]  /*ce30*/  SHF.L.U32 R56, R15, 0x1f, RZ ;  /* 0x0000001f0f387819 */ /* 0x000fe200000006ff */
[----:B-1----:R-:W-:Y:S01]  /*ce40*/  @!P6 FMUL R82, R82, R82 ;  /* 0x000000525252e220 */ /* 0x002fe20000400000 */
[----:B------:R-:W-:Y:S01]  /*ce50*/  FFMA R4, R87, R4, R30 ;  /* 0x0000000457047223 */ /* 0x000fe2000000001e */
[----:B------:R-:W-:Y:S01]  /*ce60*/  F2FP.F16.F32.PACK_AB R30, R37, R32 ;  /* 0x00000020251e723e */ /* 0x000fe200000000ff */
[----:B------:R1:W2:Y:S01]  /*ce70*/  SYNCS.PHASECHK.TRANS64.TRYWAIT P2, [UR10+0x58400], R56 ;  /* 0x05840038ff0075a7 */ /* 0x0002a2000804014a */
[----:B------:R-:W-:Y:S01]  /*ce80*/  F2FP.F16.F32.PACK_AB R28, R33, R28 ;  /* 0x0000001c211c723e */ /* 0x000fe200000000ff */
[----:B------:R-:W-:Y:S01]  /*ce90*/  FMUL R184, R184, R87 ;  /* 0x00000057b8b87220 */ /* 0x000fe20000400000 */
[----:B------:R-:W-:Y:S01]  /*cea0*/  F2FP.F16.F32.PACK_AB R32, R41, R36 ;  /* 0x000000242920723e */ /* 0x000fe200000000ff */
[----:B------:R-:W-:Y:S01]  /*ceb0*/  FFMA R3, R82, R3, R213 ;  /* 0x0000000352037223 */ /* 0x000fe200000000d5 */
[----:B------:R-:W-:Y:S01]  /*cec0*/  F2FP.F16.F32.PACK_AB R34, R45, R40 ;  /* 0x000000282d22723e */ /* 0x000fe200000000ff */
[----:B------:R-:W-:Y:S01]  /*ced0*/  FMUL R185, R185, R87 ;  /* 0x00000057b9b97220 */ /* 0x000fe20000400000 */
[----:B------:R-:W-:Y:S01]  /*cee0*/  F2FP.F16.F32.PACK_AB R27, R204, R31 ;  /* 0x0000001fcc1b723e */ /* 0x000fe200000000ff */
[-C--:B------:R-:W-:Y:S01]  /*cef0*/  FMUL R188, R188, R87.reuse ;  /* 0x00000057bcbc7220 */ /* 0x080fe20000400000 */
[----:B------:R-:W-:Y:S01]  /*cf00*/  F2FP.F16.F32.PACK_AB R36, R49, R44 ;  /* 0x0000002c3124723e */ /* 0x000fe200000000ff */
[-C--:B------:R-:W-:Y:S01]  /*cf10*/  FMUL R189, R189, R87.reuse ;  /* 0x00000057bdbd7220 */ /* 0x080fe20000400000 */
[----:B------:R-:W-:Y:S01]  /*cf20*/  F2FP.F16.F32.PACK_AB R38, R53, R48 ;  /* 0x000000303526723e */ /* 0x000fe200000000ff */
[----:B------:R-:W-:Y:S01]  /*cf30*/  FMUL R192, R192, R87 ;  /* 0x00000057c0c07220 */ /* 0x000fe20000400000 */
        /* <DEDUP_REMOVED lines=122> */
[----:B------:R-:W-:Y:S02]  /*d6e0*/  F2FP.F16.F32.PACK_AB R47, R71, R216 ;  /* 0x000000d8472f723e */ /* 0x000fe400000000ff */
[----:B------:R-:W-:Y:S02]  /*d6f0*/  F2FP.F16.F32.PACK_AB R49, R21, R74 ;  /* 0x0000004a1531723e */ /* 0x000fe400000000ff */
[----:B------:R-:W-:-:S02]  /*d700*/  F2FP.F16.F32.PACK_AB R51, R83, R20 ;  /* 0x000000145333723e */ /* 0x000fc400000000ff */
[----:B------:R-:W-:Y:S01]  /*d710*/  F2FP.F16.F32.PACK_AB R53, R79, R78 ;  /* 0x0000004e4f35723e */ /* 0x000fe200000000ff */
[----:B-12---:R-:W-:Y:S06]  /*d720*/  @!P0 BRA `(.L_x_41) ;  /* 0x0000000000048947 */ /* 0x006fec0003800000 */
[----:B------:R-:W-:Y:S01]  /*d730*/  BPT.TRAP 0x1 ;  /* 0x000000040000795c */ /* 0x000fe20000300000 */
.L_x_41:
[----:B------:R-:W-:Y:S05]  /*d740*/  @P2 BRA `(.L_x_42) ;  /* 0x0000000000082947 */ /* 0x000fea0003800000 */
[----:B------:R-:W1:Y:S02]  /*d750*/  SYNCS.PHASECHK.TRANS64.TRYWAIT P2, [UR10+0x58400], R56 ;  /* 0x05840038ff0075a7 */ /* 0x000e64000804014a */
[----:B-1----:R-:W-:Y:S05]  /*d760*/  @!P2 BRA `(.L_x_43) ;  /* 0x00000068009ca947 */ /* 0x002fea0003800000 */
.L_x_42:
        /* <DEDUP_REMOVED lines=330> */
.L_x_44:
[----:B------:R-:W-:-:S04]  /*ec10*/  ULEA UR10, UR4, UR38, 0x3 ;  /* 0x00000026040a7291 */ /* 0x000fc8000f8e183f */
[----:B------:R-:W-:-:S04]  /*ec20*/  UIADD3 UR10, UR10, 0x58428, URZ ;  /* 0x000584280a0a7890 */ /* 0x000fc8000fffe03f */
[----:B------:R-:W-:-:S09]  /*ec30*/  UPRMT UR10, URZ, 0x654, UR10 ;  /* 0x000006543f0a7896 */ /* 0x000fd2000800000a */
[----:B------:R-:W-:Y:S01]  /*ec40*/  SYNCS.ARRIVE.TRANS64.RED.A1T0 RZ, [UR10], RZ ;  /* 0x000000ffffff79a7 */ /* 0x000fe2000810040a */
[----:B------:R-:W-:Y:S05]  /*ec50*/  @P1 BRA `(.L_x_45) ;  /* 0x0000000000041947 */ /* 0x000fea0003800000 */
[----:B------:R-:W-:Y:S01]  /*ec60*/  BPT.TRAP 0x1 ;  /* 0x000000040000795c */ /* 0x000fe20000300000 */
.L_x_45:
[----:B------:R-:W-:-:S04]  /*ec70*/  UIADD3 UR4, UR4, 0x1, URZ ;  /* 0x0000000104047890 */ /* 0x000fc8000fffe03f */
[----:B------:R-:W-:-:S04]  /*ec80*/  UISETP.NE.AND UP0, UPT, UR4, 0x5, UPT ;  /* 0x000000050400788c */ /* 0x000fc8000bf05270 */
[----:B------:R-:W-:Y:S01]  /*ec90*/  USEL UR10, UR4, URZ, UP0 ;  /* 0x0000003f040a7287 */ /* 0x000fe20008000000 */
[----:B------:R-:W-:Y:S11]  /*eca0*/  @!P0 BRA `(.L_x_46) ;  /* 0x0000000000048947 */ /* 0x000ff60003800000 */
[----:B------:R-:W-:Y:S01]  /*ecb0*/  BPT.TRAP 0x1 ;  /* 0x000000040000795c */ /* 0x000fe20000300000 */
.L_x_46:
[----:B------:R-:W-:-:S04]  /*ecc0*/  ULEA UR4, UR10, UR38, 0x3 ;  /* 0x000000260a047291 */ /* 0x000fc8000f8e183f */
[----:B------:R-:W-:-:S04]  /*ecd0*/  UIADD3 UR4, UR4, 0x58428, URZ ;  /* 0x0005842804047890 */ /* 0x000fc8000fffe03f */
[----:B------:R-:W-:-:S09]  /*ece0*/  UPRMT UR4, URZ, 0x654, UR4 ;  /* 0x000006543f047896 */ /* 0x000fd20008000004 */
[----:B------:R-:W-:Y:S01]  /*ecf0*/  SYNCS.ARRIVE.TRANS64.RED.A1T0 RZ, [UR4], RZ ;  /* 0x000000ffffff79a7 */ /* 0x000fe20008100404 */
[----:B------:R-:W-:Y:S05]  /*ed00*/  @P1 BRA `(.L_x_47) ;  /* 0x0000000000041947 */ /* 0x000fea0003800000 */
[----:B------:R-:W-:Y:S01]  /*ed10*/  BPT.TRAP 0x1 ;  /* 0x000000040000795c */ /* 0x000fe20000300000 */
.L_x_47:
[----:B------:R-:W-:Y:S01]  /*ed20*/  UIADD3 UR6, UR6, 0x1, URZ ;  /* 0x0000000106067890 */ /* 0x000fe2000fffe03f */
[C---:B------:R-:W-:Y:S01]  /*ed30*/  ISETP.GT.AND P2, PT, R14.reuse, 0x1, PT ;  /* 0x000000010e00780c */ /* 0x040fe20003f44270 */
[----:B------:R-:W-:Y:S01]  /*ed40*/  UIADD3 UR4, UR10, 0x1, URZ ;  /* 0x000000010a047890 */ /* 0x000fe2000fffe03f */
[----:B------:R-:W-:Y:S01]  /*ed50*/  IADD3 R14, R14, -0x1, RZ ;  /* 0xffffffff0e0e7810 */ /* 0x000fe20007ffe0ff */
[----:B------:R-:W-:Y:S01]  /*ed60*/  UISETP.NE.AND UP1, UPT, UR6, 0x5, UPT ;  /* 0x000000050600788c */ /* 0x000fe2000bf25270 */
[----:B------:R-:W-:Y:S01]  /*ed70*/  IADD3 R0, R0, 0x80, RZ ;  /* 0x0000008000007810 */ /* 0x000fe20007ffe0ff */
[----:B------:R-:W-:Y:S01]  /*ed80*/  UISETP.NE.AND UP0, UPT, UR4, 0x5, UPT ;  /* 0x000000050400788c */ /* 0x000fe2000bf05270 */
[----:B-1----:R-:W-:Y:S01]  /*ed90*/  MOV R21, R5 ;  /* 0x0000000500157202 */ /* 0x002fe20000000f00 */
[----:B------:R-:W-:Y:S01]  /*eda0*/  USEL UR10, URZ, 0x1, UP1 ;  /* 0x000000013f0a7887 */ /* 0x000fe20008800000 */
[----:B------:R-:W-:Y:S01]  /*edb0*/  MOV R20, R12 ;  /* 0x0000000c00147202 */ /* 0x000fe20000000f00 */
[----:B------:R-:W-:-:S02]  /*edc0*/  USEL UR4, UR4, URZ, UP0 ;  /* 0x0000003f04047287 */ /* 0x000fc40008000000 */
[----:B------:R-:W-:Y:S02]  /*edd0*/  USEL UR37, UR6, URZ, UP1 ;  /* 0x0000003f06257287 */ /* 0x000fe40008800000 */
[----:B------:R-:W-:Y:S01]  /*ede0*/  LOP3.LUT R2, R15, UR10, RZ, 0x3c, !PT ;  /* 0x0000000a0f027c12 */ /* 0x000fe2000f8e3cff */
[----:B------:R-:W-:Y:S09]  /*edf0*/  @P2 BRA `(.L_x_48) ;  /* 0xffffffb000982947 */ /* 0x000ff2000383ffff */
.L_x_37:
[----:B------:R-:W2:Y:S02]  /*ee00*/  LDL R15, [R1+0x4] ;  /* 0x00000400010f7983 */ /* 0x000ea40000100800 */
[----:B--2---:R-:W-:-:S13]  /*ee10*/  R2UR UR5, R15 ;  /* 0x000000000f0572ca */ /* 0x004fda00000e0000 */
[----:B------:R-:W-:-:S04]  /*ee20*/  ULOP3.LUT UR5, UR5, 0x1, URZ, 0xfc, !UPT ;  /* 0x0000000105057892 */ /* 0x000fc8000f8efc3f */
[----:B------:R-:W-:-:S06]  /*ee30*/  UISETP.NE.AND UP0, UPT, UR5, 0x3, UPT ;  /* 0x000000030500788c */ /* 0x000fcc000bf05270 */
[----:B------:R-:W-:-:S13]  /*ee40*/  PLOP3.LUT P2, PT, PT, PT, UP0, 0x80, 0x0 ;  /* 0x000000000000781c */ /* 0x000fda0003f4f008 */
[----:B------:R-:W-:Y:S05]  /*ee50*/  @!P2 BRA `(.L_x_49) ;  /* 0x000000000004a947 */ /* 0x000fea0003800000 */
[----:B------:R-:W-:Y:S01]  /*ee60*/  BPT.TRAP 0x1 ;  /* 0x000000040000795c */ /* 0x000fe20000300000 */
.L_x_49:
[----:B------:R-:W-:Y:S01]  /*ee70*/  R2UR UR6, R15 ;  /* 0x000000000f0672ca */ /* 0x000fe200000e0000 */
[----:B------:R-:W-:-:S04]  /*ee80*/  ULEA UR5, UR61, UR38, 0x3 ;  /* 0x000000263d057291 */ /* 0x000fc8000f8e183f */
[----:B------:R-:W-:-:S04]  /*ee90*/  UIADD3 UR5, UR5, 0x58460, URZ ;  /* 0x0005846005057890 */ /* 0x000fc8000fffe03f */
[----:B------:R-:W-:-:S04]  /*eea0*/  UPRMT UR5, URZ, 0x654, UR5 ;  /* 0x000006543f057896 */ /* 0x000fc80008000005 */
[----:B------:R-:W-:-:S05]  /*eeb0*/  UISETP.GT.U32.AND UP0, UPT, UR6, 0x1, UPT ;  /* 0x000000010600788c */ /* 0x000fca000bf04070 */
[----:B------:R-:W-:Y:S01]  /*eec0*/  SYNCS.ARRIVE.TRANS64.RED.A1T0 RZ, [UR5], RZ ;  /* 0x000000ffffff79a7 */ /* 0x000fe20008100405 */
[----:B------:R-:W-:-:S13]  /*eed0*/  PLOP3.LUT P2, PT, PT, PT, UP0, 0x80, 0x0 ;  /* 0x000000000000781c */ /* 0x000fda0003f4f008 */
[----:B------:R-:W-:Y:S05]  /*eee0*/  @P2 BRA `(.L_x_50) ;  /* 0x0000000000042947 */ /* 0x000fea0003800000 */
[----:B------:R-:W-:Y:S01]  /*eef0*/  BPT.TRAP 0x1 ;  /* 0x000000040000795c */ /* 0x000fe20000300000 */
.L_x_50:
[----:B------:R-:W-:Y:S05]  /*ef00*/  @!P0 BRA `(.L_x_51) ;  /* 0x0000000000048947 */ /* 0x000fea0003800000 */
[----:B------:R-:W-:Y:S01]  /*ef10*/  BPT.TRAP 0x1 ;  /* 0x000000040000795c */ /* 0x000fe20000300000 */
.L_x_51:
[----:B------:R-:W-:-:S04]  /*ef20*/  ULEA UR4, UR4, UR38, 0x3 ;  /* 0x0000002604047291 */ /* 0x000fc8000f8e183f */
[----:B------:R-:W-:-:S04]  /*ef30*/  UIADD3 UR4, UR4, 0x58428, URZ ;  /* 0x0005842804047890 */ /* 0x000fc8000fffe03f */
[----:B------:R-:W-:-:S09]  /*ef40*/  UPRMT UR4, URZ, 0x654, UR4 ;  /* 0x000006543f047896 */ /* 0x000fd20008000004 */
[----:B------:R-:W-:Y:S01]  /*ef50*/  SYNCS.ARRIVE.TRANS64.RED.A1T0 RZ, [UR4], RZ ;  /* 0x000000ffffff79a7 */ /* 0x000fe20008100404 */
[----:B------:R-:W-:Y:S05]  /*ef60*/  @P1 BRA `(.L_x_52) ;  /* 0x0000000000041947 */ /* 0x000fea0003800000 */
[----:B------:R-:W-:Y:S01]  /*ef70*/  BPT.TRAP 0x1 ;  /* 0x000000040000795c */ /* 0x000fe20000300000 */
.L_x_52:
[----:B------:R-:W2:Y:S01]  /*ef80*/  SHFL.BFLY PT, R7, R4, 0x1, 0x1f ;  /* 0x0c201f0004077f89 */ /* 0x000ea200000e0000 */
[----:B------:R-:W-:Y:S01]  /*ef90*/  BSSY B0, `(.L_x_53) ;  /* 0x0000022000007945 */ /* 0x000fe20003800000 */
[----:B------:R-:W-:Y:S01]  /*efa0*/  IMAD.MOV.U32 R11, RZ, RZ, 0x7f800000 ;  /* 0x7f800000ff0b7424 */ /* 0x000fe200078e00ff */
[----:B------:R-:W-:Y:S01]  /*efb0*/  MOV R8, 0x3f800000 ;  /* 0x3f80000000087802 */ /* 0x000fe20000000f00 */
[----:B------:R-:W3:Y:S01]  /*efc0*/  SHFL.BFLY PT, R0, R3, 0x1, 0x1f ;  /* 0x0c201f0003007f89 */ /* 0x000ee200000e0000 */
[----:B------:R-:W-:Y:S01]  /*efd0*/  MOV R9, 0x7f800000 ;  /* 0x7f80000000097802 */ /* 0x000fe20000000f00 */
[----:B--2---:R-:W-:Y:S01]  /*efe0*/  FADD R7, R7, R4 ;  /* 0x0000000407077221 */ /* 0x004fe20000000000 */
[----:B---3--:R-:W-:-:S04]  /*eff0*/  FADD R20, R0, R3 ;  /* 0x0000000300147221 */ /* 0x008fc80000000000 */
[----:B------:R-:W2:Y:S01]  /*f000*/  SHFL.BFLY PT, R6, R7, 0x2, 0x1f ;  /* 0x0c401f0007067f89 */ /* 0x000ea200000e0000 */
[----:B------:R-:W-:-:S03]  /*f010*/  MOV R0, 0x3f800000 ;  /* 0x3f80000000007802 */ /* 0x000fc60000000f00 */
[----:B------:R-:W3:Y:S01]  /*f020*/  SHFL.BFLY PT, R21, R20, 0x2, 0x1f ;  /* 0x0c401f0014157f89 */ /* 0x000ee200000e0000 */
[C---:B--2---:R-:W-:Y:S01]  /*f030*/  FSETP.NE.AND P0, PT, R7.reuse, -R6, PT ;  /* 0x800000060700720b */ /* 0x044fe20003f05000 */
[----:B------:R-:W-:Y:S01]  /*f040*/  FADD R3, R7, R6 ;  /* 0x0000000607037221 */ /* 0x000fe20000000000 */
[----:B---3--:R-:W-:-:S11]  /*f050*/  FADD R4, R20, R21 ;  /* 0x0000001514047221 */ /* 0x008fd60000000000 */
[----:B------:R-:W-:Y:S05]  /*f060*/  @!P0 BRA `(.L_x_54) ;  /* 0x0000000000508947 */ /* 0x000fea0003800000 */
[----:B------:R-:W-:Y:S01]  /*f070*/  IADD3 R0, R3, 0x1800000, RZ ;  /* 0x0180000003007810 */ /* 0x000fe20007ffe0ff */
[----:B------:R-:W-:Y:S03]  /*f080*/  BSSY B1, `(.L_x_55) ;  /* 0x000000b000017945 */ /* 0x000fe60003800000 */
[----:B------:R-:W-:-:S04]  /*f090*/  LOP3.LUT R0, R0, 0x7f800000, RZ, 0xc0, !PT ;  /* 0x7f80000000007812 */ /* 0x000fc800078ec0ff */
[----:B------:R-:W-:-:S13]  /*f0a0*/  ISETP.GT.U32.AND P0, PT, R0, 0x1ffffff, PT ;  /* 0x01ffffff0000780c */ /* 0x000fda0003f04070 */
[----:B------:R-:W-:Y:S05]  /*f0b0*/  @P0 BRA `(.L_x_56) ;  /* 0x00000000000c0947 */ /* 0x000fea0003800000 */
[----:B------:R-:W-:-:S07]  /*f0c0*/  MOV R14, 0xf0e0 ;  /* 0x0000f0e0000e7802 */ /* 0x000fce0000000f00 */
[----:B-1----:R-:W-:Y:S05]  /*f0d0*/  CALL.REL.NOINC `($__internal_0_$__cuda_sm20_rcp_rn_f32_slowpath) ;  /* 0x0000005400547944 */ /* 0x002fea0003c00000 */
[----:B------:R-:W-:Y:S05]  /*f0e0*/  BRA `(.L_x_57) ;  /* 0x0000000000107947 */ /* 0x000fea0003800000 */
.L_x_56:
[----:B------:R-:W2:Y:S02]  /*f0f0*/  MUFU.RCP R0, R3 ;  /* 0x0000000300007308 */ /* 0x000ea40000001000 */
[----:B--2---:R-:W-:-:S04]  /*f100*/  FFMA R6, R3, R0, -1 ;  /* 0xbf80000003067423 */ /* 0x004fc80000000000 */
[----:B------:R-:W-:-:S04]  /*f110*/  FADD.FTZ R7, -R6, -RZ ;  /* 0x800000ff06077221 */ /* 0x000fc80000010100 */
[----:B------:R-:W-:-:S07]  /*f120*/  FFMA R0, R0, R7, R0 ;  /* 0x0000000700007223 */ /* 0x000fce0000000000 */
.L_x_57:
[----:B------:R-:W-:Y:S05]  /*f130*/  BSYNC B1 ;  /* 0x0000000000017941 */ /* 0x000fea0003800000 */
.L_x_55:
[----:B------:R-:W-:Y:S01]  /*f140*/  FSETP.GEU.AND P0, PT, |R3|, 1.175494350822287508e-38, PT ;  /* 0x008000000300780b */ /* 0x000fe20003f0e200 */
[----:B------:R-:W-:-:S12]  /*f150*/  ULDC UR4, c[0x0][0x600] ;  /* 0x0001800000047ab9 */ /* 0x000fd80000000800 */
[----:B------:R-:W-:-:S04]  /*f160*/  @!P0 FMUL R3, R3, 16777216 ;  /* 0x4b80000003038820 */ /* 0x000fc80000400000 */
[----:B------:R-:W2:Y:S02]  /*f170*/  MUFU.LG2 R6, R3 ;  /* 0x0000000300067308 */ /* 0x000ea40000000c00 */
[----:B--2---:R-:W-:-:S04]  /*f180*/  @!P0 FADD R6, R6, -24 ;  /* 0xc1c0000006068421 */ /* 0x004fc80000000000 */
[----:B------:R-:W-:-:S04]  /*f190*/  FMUL R6, R6, 0.69314718246459960938 ;  /* 0x3f31721806067820 */ /* 0x000fc80000400000 */
[----:B------:R-:W-:-:S07]  /*f1a0*/  FFMA R9, R5, UR4, R6 ;  /* 0x0000000405097c23 */ /* 0x000fce0008000006 */
.L_x_54:
[----:B------:R-:W-:Y:S05]  /*f1b0*/  BSYNC B0 ;  /* 0x0000000000007941 */ /* 0x000fea0003800000 */
.L_x_53:
[----:B------:R-:W-:Y:S01]  /*f1c0*/  FSETP.NE.AND P0, PT, R20, -R21, PT ;  /* 0x800000151400720b */ /* 0x000fe20003f05000 */
[----:B------:R-:W-:Y:S01]  /*f1d0*/  ULDC UR4, c[0x0][0x608] ;  /* 0x0001820000047ab9 */ /* 0x000fe20000000800 */
[----:B------:R-:W-:Y:S01]  /*f1e0*/  BSSY B0, `(.L_x_58) ;  /* 0x0000051000007945 */ /* 0x000fe20003800000 */
[----:B------:R-:W-:-:S04]  /*f1f0*/  FMUL R0, R0, UR4 ;  /* 0x0000000400007c20 */ /* 0x000fc80008400000 */
        /* <DEDUP_REMOVED lines=56> */
[----:B------:R-:W-:Y:S06]  /*f580*/  @!P0 BRA `(.L_x_59) ;  /* 0x0000000000588947 */ /* 0x000fec0003800000 */
[----:B------:R-:W-:Y:S01]  /*f590*/  IADD3 R0, R4, 0x1800000, RZ ;  /* 0x0180000004007810 */ /* 0x000fe20007ffe0ff */
[----:B------:R-:W-:Y:S03]  /*f5a0*/  BSSY B1, `(.L_x_60) ;  /* 0x000000d000017945 */ /* 0x000fe60003800000 */
[----:B------:R-:W-:-:S04]  /*f5b0*/  LOP3.LUT R0, R0, 0x7f800000, RZ, 0xc0, !PT ;  /* 0x7f80000000007812 */ /* 0x000fc800078ec0ff */
[----:B------:R-:W-:-:S13]  /*f5c0*/  ISETP.GT.U32.AND P0, PT, R0, 0x1ffffff, PT ;  /* 0x01ffffff0000780c */ /* 0x000fda0003f04070 */
[----:B------:R-:W-:Y:S05]  /*f5d0*/  @P0 BRA `(.L_x_61) ;  /* 0x0000000000140947 */ /* 0x000fea0003800000 */
[----:B------:R-:W-:Y:S01]  /*f5e0*/  IMAD.MOV.U32 R3, RZ, RZ, R4 ;  /* 0x000000ffff037224 */ /* 0x000fe200078e0004 */
[----:B------:R-:W-:-:S07]  /*f5f0*/  MOV R14, 0xf610 ;  /* 0x0000f610000e7802 */ /* 0x000fce0000000f00 */
[----:B-1----:R-:W-:Y:S05]  /*f600*/  CALL.REL.NOINC `($__internal_0_$__cuda_sm20_rcp_rn_f32_slowpath) ;  /* 0x0000005000087944 */ /* 0x002fea0003c00000 */
[----:B------:R-:W-:Y:S01]  /*f610*/  MOV R8, R0 ;  /* 0x0000000000087202 */ /* 0x000fe20000000f00 */
[----:B------:R-:W-:Y:S06]  /*f620*/  BRA `(.L_x_62) ;  /* 0x0000000000107947 */ /* 0x000fec0003800000 */
.L_x_61:
[----:B------:R-:W2:Y:S02]  /*f630*/  MUFU.RCP R3, R4 ;  /* 0x0000000400037308 */ /* 0x000ea40000001000 */
[----:B--2---:R-:W-:-:S04]  /*f640*/  FFMA R0, R4, R3, -1 ;  /* 0xbf80000004007423 */ /* 0x004fc80000000003 */
[----:B------:R-:W-:-:S04]  /*f650*/  FADD.FTZ R0, -R0, -RZ ;  /* 0x800000ff00007221 */ /* 0x000fc80000010100 */
[----:B------:R-:W-:-:S07]  /*f660*/  FFMA R8, R3, R0, R3 ;  /* 0x0000000003087223 */ /* 0x000fce0000000003 */
.L_x_62:
[----:B------:R-:W-:Y:S05]  /*f670*/  BSYNC B1 ;  /* 0x0000000000017941 */ /* 0x000fea0003800000 */
.L_x_60:
[----:B------:R-:W-:Y:S01]  /*f680*/  FSETP.GEU.AND P0, PT, |R4|, 1.175494350822287508e-38, PT ;  /* 0x008000000400780b */ /* 0x000fe20003f0e200 */
[----:B------:R-:W-:-:S12]  /*f690*/  ULDC UR4, c[0x0][0x600] ;  /* 0x0001800000047ab9 */ /* 0x000fd80000000800 */
[----:B------:R-:W-:-:S04]  /*f6a0*/  @!P0 FMUL R4, R4, 16777216 ;  /* 0x4b80000004048820 */ /* 0x000fc80000400000 */
[----:B------:R-:W2:Y:S02]  /*f6b0*/  MUFU.LG2 R0, R4 ;  /* 0x0000000400007308 */ /* 0x000ea40000000c00 */
[----:B--2---:R-:W-:-:S04]  /*f6c0*/  @!P0 FADD R0, R0, -24 ;  /* 0xc1c0000000008421 */ /* 0x004fc80000000000 */
[----:B------:R-:W-:-:S04]  /*f6d0*/  FMUL R11, R0, 0.69314718246459960938 ;  /* 0x3f317218000b7820 */ /* 0x000fc80000400000 */
[----:B------:R-:W-:-:S07]  /*f6e0*/  FFMA R11, R12, UR4, R11 ;  /* 0x000000040c0b7c23 */ /* 0x000fce000800000b */
.L_x_59:
[----:B------:R-:W-:Y:S05]  /*f6f0*/  BSYNC B0 ;  /* 0x0000000000007941 */ /* 0x000fea0003800000 */
.L_x_58:
[----:B------:R-:W2:Y:S01]  /*f700*/  LDL R0, [R1] ;  /* 0x0000000001007983 */ /* 0x000ea20000100800 */
[----:B------:R-:W-:Y:S01]  /*f710*/  R2UR UR7, R13 ;  /* 0x000000000d0772ca */ /* 0x000fe200000e0000 */
[----:B------:R-:W-:Y:S01]  /*f720*/  ULDC UR4, c[0x0][0x608] ;  /* 0x0001820000047ab9 */ /* 0x000fe20000000800 */
[----:B------:R-:W-:Y:S01]  /*f730*/  R2UR UR6, R18 ;  /* 0x00000000120672ca */ /* 0x000fe200000e0000 */
[----:B------:R-:W3:Y:S01]  /*f740*/  S2R R3, SR_TID.X ;  /* 0x0000000000037919 */ /* 0x000ee20000002100 */
        /* <DEDUP_REMOVED lines=33> */
[----:B---3--:R-:W-:Y:S01]  /*f960*/  LOP3.LUT P0, RZ, R3, 0x3, RZ, 0xc0, !PT ;  /* 0x0000000303ff7812 */ /* 0x008fe2000780c0ff */
        /* <DEDUP_REMOVED lines=8> */
[----:B--2---:R-:W-:-:S02]  /*f9f0*/  R2UR UR5, R0 ;  /* 0x00000000000572ca */ /* 0x004fc400000e0000 */
[----:B------:R-:W-:-:S04]  /*fa00*/  SHF.L.U32 R0, R200, 0x1f, RZ ;  /* 0x0000001fc8007819 */ /* 0x000fc800000006ff */
[----:B------:R-:W2:Y:S07]  /*fa10*/  SYNCS.PHASECHK.TRANS64.TRYWAIT P1, [UR7+0x8], R0 ;  /* 0x00000800ff0075a7 */ /* 0x000eae0008020147 */
[----:B------:R-:W-:Y:S02]  /*fa20*/  UISETP.NE.AND UP0, UPT, UR5, 0x1, UPT ;  /* 0x000000010500788c */ /* 0x000fe4000bf05270 */
[----:B------:R-:W-:-:S09]  /*fa30*/  UISETP.NE.AND UP1, UPT, UR5, 0x2, UPT ;  /* 0x000000020500788c */ /* 0x000fd2000bf25270 */
[----:B------:R-:W-:Y:S02]  /*fa40*/  @!UP0 ULOP3.LUT UP2, URZ, UR61, 0x2, URZ, 0xc0, !UPT ;  /* 0x000000023d3f8892 */ /* 0x000fe4000f84c03f */
[----:B------:R-:W-:Y:S02]  /*fa50*/  @!UP0 ULOP3.LUT UR61, UR61, 0x1, URZ, 0xc0, !UPT ;  /* 0x000000013d3d8892 */ /* 0x000fe4000f8ec03f */
[----:B------:R-:W-:Y:S02]  /*fa60*/  @!UP0 USEL UR4, URZ, 0x1, UP2 ;  /* 0x000000013f048887 */ /* 0x000fe40009000000 */
[----:B------:R-:W-:Y:S02]  /*fa70*/  @!UP1 UIADD3 UR5, UR61, 0x1, URZ ;  /* 0x000000013d059890 */ /* 0x000fe4000fffe03f */
[----:B------:R-:W-:Y:S02]  /*fa80*/  @!UP0 ULOP3.LUT UR6, UR6, UR4, URZ, 0x3c, !UPT ;  /* 0x0000000406068292 */ /* 0x000fe4000f8e3c3f */
[----:B------:R-:W-:-:S02]  /*fa90*/  @!UP1 UISETP.GT.U32.AND UP2, UPT, UR5, 0x1, UPT ;  /* 0x000000010500988c */ /* 0x000fc4000bf44070 */
[----:B------:R-:W-:Y:S02]  /*faa0*/  @!UP1 ULOP3.LUT UR61, UR61, 0x1, URZ, 0xc, !UPT ;  /* 0x000000013d3d9892 */ /* 0x000fe4000f8e0c3f */
[----:B------:R-:W-:-:S04]  /*fab0*/  @!UP1 USEL UR4, URZ, 0x1, !UP2 ;  /* 0x000000013f049887 */ /* 0x000fc8000d000000 */
[----:B------:R-:W-:-:S06]  /*fac0*/  @!UP1 ULOP3.LUT UR6, UR6, UR4, URZ, 0x3c, !UPT ;  /* 0x0000000406069292 */ /* 0x000fcc000f8e3c3f */
[----:B------:R-:W-:Y:S01]  /*fad0*/  MOV R18, UR6 ;  /* 0x0000000600127c02 */ /* 0x000fe20008000f00 */
[----:B--2---:R-:W-:Y:S06]  /*fae0*/  @!P1 BRA `(.L_x_63) ;  /* 0x0000004400d49947 */ /* 0x004fec0003800000 */
.L_x_138:
[----:B------:R-:W-:Y:S04]  /*faf0*/  BSSY B0, `(.L_x_64) ;  /* 0x000001f000007945 */ /* 0x000fe80003800000 */
[----:B------:R-:W-:Y:S05]  /*fb00*/  @P0 BRA `(.L_x_65) ;  /* 0x0000000000740947 */ /* 0x000fea0003800000 */
[----:B--2---:R-:W2:Y:S01]  /*fb10*/  S2R R3, SR_TID.X ;  /* 0x0000000000037919 */ /* 0x004ea20000002100 */
[----:B------:R-:W3:Y:S01]  /*fb20*/  LDC R6, c[0x0][0xa10] ;  /* 0x00028400ff067b82 */ /* 0x000ee20000000800 */
[----:B------:R-:W-:Y:S01]  /*fb30*/  R2UR UR4, R22 ;  /* 0x00000000160472ca */ /* 0x000fe200000e0000 */
[----:B------:R-:W-:Y:S01]  /*fb40*/  ULDC.64 UR6, c[0x0][0x208] ;  /* 0x0000820000067ab9 */ /* 0x000fe20000000a00 */
[----:B------:R-:W-:-:S05]  /*fb50*/  R2UR UR5, R23 ;  /* 0x00000000170572ca */ /* 0x000fca00000e0000 */
[----:B------:R-:W4:Y:S06]  /*fb60*/  LDC.64 R4, c[0x0][0x688] ;  /* 0x0001a200ff047b82 */ /* 0x000f2c0000000a00 */
[----:B------:R-:W-:Y:S01]  /*fb70*/  IADD3 R7, RZ, -UR4, RZ ;  /* 0x80000004ff077c10 */ /* 0x000fe2000fffe0ff */
[----:B------:R-:W-:-:S04]  /*fb80*/  USHF.L.U32 UR4, UR60, 0x6, URZ ;  /* 0x000000063c047899 */ /* 0x000fc8000800063f */
[----:B---3--:R-:W-:Y:S01]  /*fb90*/  IMAD R7, R6, R7, UR5 ;  /* 0x0000000506077e24 */ /* 0x008fe2000f8e0207 */
[----:B--2---:R-:W-:-:S03]  /*fba0*/  LOP3.LUT R0, R3, 0x60, RZ, 0xc0, !PT ;  /* 0x0000006003007812 */ /* 0x004fc600078ec0ff */
[----:B----4-:R-:W-:Y:S01]  /*fbb0*/  IMAD R4, R7, R4, UR4 ;  /* 0x0000000407047e24 */ /* 0x010fe2000f8e0204 */
[----:B------:R-:W-:Y:S02]  /*fbc0*/  SHF.R.U32.HI R3, RZ, 0x2, R3 ;  /* 0x00000002ff037819 */ /* 0x000fe40000011603 */
[----:B------:R-:W-:Y:S01]  /*fbd0*/  SHF.R.U32.HI R0, RZ, 0x5, R0 ;  /* 0x00000005ff007819 */ /* 0x000fe20000011600 */
[----:B------:R-:W-:Y:S01]  /*fbe0*/  IMAD R4, R5, UR36, R4 ;  /* 0x0000002405047c24 */ /* 0x000fe2000f8e0204 */
[----:B------:R-:W-:Y:S02]  /*fbf0*/  LOP3.LUT R3, R3, 0x7, RZ, 0xc0, !PT ;  /* 0x0000000703037812 */ /* 0x000fe400078ec0ff */
[----:B------:R-:W-:-:S04]  /*fc00*/  SHF.L.U32 R0, R0, 0x4, RZ ;  /* 0x0000000400007819 */ /* 0x000fc800000006ff */
[----:B------:R-:W-:-:S04]  /*fc10*/  LOP3.LUT R3, R0, 0xfffffff0, R3, 0xe2, !PT ;  /* 0xfffffff000037812 */ /* 0x000fc800078ee203 */
[C---:B------:R-:W-:Y:S01]  /*fc20*/  IADD3 R6, R3.reuse, UR4, RZ ;  /* 0x0000000403067c10 */ /* 0x040fe2000fffe0ff */
[----:B------:R-:W-:Y:S01]  /*fc30*/  ULDC UR4, c[0x0][0x288] ;  /* 0x0000a20000047ab9 */ /* 0x000fe20000000800 */
[----:B------:R-:W-:Y:S02]  /*fc40*/  IADD3 R3, P2, R3, R4, RZ ;  /* 0x0000000403037210 */ /* 0x000fe40007f5e0ff */
[C---:B------:R-:W-:Y:S01]  /*fc50*/  ISETP.GE.U32.AND P0, PT, R6.reuse, UR4, PT ;  /* 0x0000000406007c0c */ /* 0x040fe2000bf06070 */
[----:B------:R-:W-:-:S05]  /*fc60*/  VIADD R0, R6, 0x8 ;  /* 0x0000000806007836 */ /* 0x000fca0000000000 */
[----:B------:R-:W-:Y:S01]  /*fc70*/  ISETP.GE.U32.AND P1, PT, R0, UR4, PT ;  /* 0x0000000400007c0c */ /* 0x000fe2000bf26070 */
[----:B------:R-:W-:Y:S01]  /*fc80*/  ULDC.64 UR4, c[0x0][0x680] ;  /* 0x0001a00000047ab9 */ /* 0x000fe20000000a00 */
[----:B------:R-:W-:Y:S02]  /*fc90*/  LEA.HI.X.SX32 R0, R4, RZ, 0x1, P2 ;  /* 0x000000ff04007211 */ /* 0x000fe400010f0eff */
[----:B------:R-:W-:-:S04]  /*fca0*/  LEA R4, P2, R3, UR4, 0x2 ;  /* 0x0000000403047c11 */ /* 0x000fc8000f8410ff */
[----:B------:R-:W-:-:S05]  /*fcb0*/  LEA.HI.X R5, R3, UR5, R0, 0x2, P2 ;  /* 0x0000000503057c11 */ /* 0x000fca00090f1400 */
[----:B------:R3:W-:Y:S04]  /*fcc0*/  @!P0 STG.E desc[UR6][R4.64], R9 ;  /* 0x0000000904008986 */ /* 0x0007e8000c101906 */
[----:B------:R3:W-:Y:S02]  /*fcd0*/  @!P1 STG.E desc[UR6][R4.64+0x20], R11 ;  /* 0x0000200b04009986 */ /* 0x0007e4000c101906 */
.L_x_65:
[----:B------:R-:W-:Y:S05]  /*fce0*/  BSYNC B0 ;  /* 0x0000000000007941 */ /* 0x000fea0003800000 */
.L_x_64:
[----:B------:R-:W-:Y:S01]  /*fcf0*/  ULDC.64 UR4, c[0x0][0x730] ;  /* 0x0001cc0000047ab9 */ /* 0x000fe20000000a00 */
[-C--:B------:R-:W-:Y:S01]  /*fd00*/  FMUL R106, R106, R8.reuse ;  /* 0x000000086a6a7220 */ /* 0x080fe20000400000 */
[----:B------:R-:W-:Y:S01]  /*fd10*/  ISETP.NE.U32.AND P0, PT, RZ, UR4, PT ;  /* 0x00000004ff007c0c */ /* 0x000fe2000bf05070 */
[-C--:B------:R-:W-:Y:S01]  /*fd20*/  FMUL R107, R107, R8.reuse ;  /* 0x000000086b6b7220 */ /* 0x080fe20000400000 */
[-C--:B------:R-:W-:Y:S01]  /*fd30*/  FMUL R110, R110, R8.reuse ;  /* 0x000000086e6e7220 */ /* 0x080fe20000400000 */
[-C--:B------:R-:W-:Y:S01]  /*fd40*/  FMUL R111, R111, R8.reuse ;  /* 0x000000086f6f7220 */ /* 0x080fe20000400000 */
[----:B------:R-:W-:Y:S01]  /*fd50*/  ISETP.NE.AND.EX P0, PT, RZ, UR5, PT, P0 ;  /* 0x00000005ff007c0c */ /* 0x000fe2000bf05300 */
        /* <DEDUP_REMOVED lines=12> */
[----:B------:R-:W-:Y:S06]  /*fe20*/  @P0 BRA `(.L_x_66) ;  /* 0x0000000000280947 */ /* 0x000fec0003800000 */
[----:B------:R-:W-:Y:S02]  /*fe30*/  ULDC.64 UR4, c[0x0][0x728] ;  /* 0x0001ca0000047ab9 */ /* 0x000fe40000000a00 */
[----:B------:R-:W-:-:S04]  /*fe40*/  ISETP.NE.U32.AND P0, PT, RZ, UR4, PT ;  /* 0x00000004ff007c0c */ /* 0x000fc8000bf05070 */
[----:B------:R-:W-:-:S13]  /*fe50*/  ISETP.NE.AND.EX P0, PT, RZ, UR5, PT, P0 ;  /* 0x00000005ff007c0c */ /* 0x000fda000bf05300 */
[----:B------:R-:W-:Y:S05]  /*fe60*/  @!P0 BRA `(.L_x_67) ;  /* 0x0000000000108947 */ /* 0x000fea0003800000 */
[----:B---3--:R-:W3:Y:S01]  /*fe70*/  LDC.64 R4, c[0x0][0x728] ;  /* 0x0001ca00ff047b82 */ /* 0x008ee20000000a00 */
[----:B------:R-:W-:Y:S02]  /*fe80*/  ULDC.64 UR4, c[0x0][0x208] ;  /* 0x0000820000047ab9 */ /* 0x000fe40000000a00 */
[----:B---3--:R4:W5:Y:S01]  /*fe90*/  LDG.E R201, desc[UR4][R4.64] ;  /* 0x0000000404c97981 */ /* 0x008962000c1e1900 */
[----:B------:R-:W-:Y:S05]  /*fea0*/  BRA `(.L_x_66) ;  /* 0x0000000000087947 */ /* 0x000fea0003800000 */
.L_x_67:
[----:B------:R-:W-:Y:S02]  /*feb0*/  ULDC UR4, c[0x0][0x720] ;  /* 0x0001c80000047ab9 */ /* 0x000fe40000000800 */
[----:B------:R-:W-:-:S07]  /*fec0*/  MOV R201, UR4 ;  /* 0x0000000400c97c02 */ /* 0x000fce0008000f00 */
.L_x_66:
[----:B--2---:R-:W-:-:S04]  /*fed0*/  MOV R0, RZ ;  /* 0x000000ff00007202 */ /* 0x004fc80000000f00 */
[----:B------:R-:W-:-:S13]  /*fee0*/  LOP3.LUT P0, RZ, R0, 0x1bf, RZ, 0xc0, !PT ;  /* 0x000001bf00ff7812 */ /* 0x000fda000780c0ff */
[----:B------:R-:W-:Y:S05]  /*fef0*/  @!P0 BRA `(.L_x_68) ;  /* 0x0000000000408947 */ /* 0x000fea0003800000 */
[----:B------:R-:W-:Y:S01]  /*ff00*/  MOV R14, 0x0 ;  /* 0x00000000000e7802 */ /* 0x000fe20000000f00 */
[----:B------:R-:W-:Y:S01]  /*ff10*/  ULDC.64 UR4, c[0x4][0x70] ;  /* 0x01001c0000047ab9 */ /* 0x000fe20000000a00 */
[----:B------:R-:W-:Y:S01]  /*ff20*/  ULDC.64 UR6, c[0x4][0x8] ;  /* 0x0100020000067ab9 */ /* 0x000fe20000000a00 */
[----:B---34-:R-:W-:Y:S01]  /*ff30*/  MOV R4, UR4 ;  /* 0x0000000400047c02 */ /* 0x018fe20008000f00 */
[----:B------:R-:W-:Y:S01]  /*ff40*/  IMAD.U32 R10, RZ, RZ, UR6 ;  /* 0x00000006ff0a7e24 */ /* 0x000fe2000f8e00ff */
[----:B------:R-:W-:Y:S01]  /*ff50*/  MOV R5, UR5 ;  /* 0x0000000500057c02 */ /* 0x000fe20008000f00 */
[----:B------:R-:W2:Y:S01]  /*ff60*/  LDC.64 R14, c[0x4][R14] ;  /* 0x010000000e0e7b82 */ /* 0x000ea20000000a00 */
[----:B------:R-:W-:Y:S01]  /*ff70*/  ULDC.64 UR4, c[0x4][0x78] ;  /* 0x01001e0000047ab9 */ /* 0x000fe20000000a00 */
[----:B------:R-:W-:Y:S02]  /*ff80*/  MOV R11, UR7 ;  /* 0x00000007000b7c02 */ /* 0x000fe40008000f00 */
[----:B------:R-:W-:-:S02]  /*ff90*/  MOV R6, UR4 ;  /* 0x0000000400067c02 */ /* 0x000fc40008000f00 */
[----:B------:R-:W-:Y:S02]  /*ffa0*/  MOV R7, UR5 ;  /* 0x0000000500077c02 */ /* 0x000fe40008000f00 */
[----:B------:R-:W-:Y:S02]  /*ffb0*/  MOV R8, 0x70 ;  /* 0x0000007000087802 */ /* 0x000fe40000000f00 */
[----:B------:R-:W-:Y:S02]  /*ffc0*/  MOV R12, 0x1 ;  /* 0x00000001000c7802 */ /* 0x000fe40000000f00 */
[----:B------:R-:W-:-:S07]  /*ffd0*/  MOV R13, RZ ;  /* 0x000000ff000d7202 */ /* 0x000fce0000000f00 */
[----:B------:R-:W-:-:S07]  /*ffe0*/  LEPC R20, `(.L_x_68) ;  /* 0x000000001014794e */ /* 0x000fce0000000000 */
[----:B-12--5:R-:W-:Y:S05]  /*fff0*/  CALL.ABS.NOINC R14 ;  /* 0x000000000e007343 */ /* 0x026fea0003c00000 */
.L_x_68:
[----:B------:R-:W2:Y:S01]  /*10000*/  LDL R26, [R1] ;  /* 0x00000000011a7983 */ /* 0x000ea20000100800 */
[----:B------:R-:W-:Y:S02]  /*10010*/  MOV R24, UR38 ;  /* 0x0000002600187c02 */ /* 0x000fe40008000f00 */
[----:B--2---:R-:W-:-:S13]  /*10020*/  R2UR UR4, R26 ;  /* 0x000000001a0472ca */ /* 0x004fda00000e0000 */
[----:B------:R-:W-:-:S04]  /*10030*/  IMAD.U32 R3, RZ, RZ, UR4 ;  /* 0x00000004ff037e24 */ /* 0x000fc8000f8e00ff */
[----:B------:R-:W-:-:S05]  /*10040*/  IMAD R24, R3, 0x2200, R24 ;  /* 0x0000220003187824 */ /* 0x000fca00078e0218 */
[----:B------:R-:W-:-:S04]  /*10050*/  IADD3 R25, R24, 0x51e00, RZ ;  /* 0x00051e0018197810 */ /* 0x000fc80007ffe0ff */
[----:B------:R-:W-:-:S13]  /*10060*/  LOP3.LUT P0, RZ, R25, 0x1b0, RZ, 0xc0, !PT ;  /* 0x000001b019ff7812 */ /* 0x000fda000780c0ff */
[----:B------:R-:W-:Y:S05]  /*10070*/  @!P0 BRA `(.L_x_69) ;  /* 0x0000000000408947 */ /* 0x000fea0003800000 */
[----:B------:R-:W-:Y:S01]  /*10080*/  MOV R14, 0x0 ;  /* 0x00000000000e7802 */ /* 0x000fe20000000f00 */
[----:B------:R-:W-:Y:S01]  /*10090*/  ULDC.64 UR4, c[0x4][0x70] ;  /* 0x01001c0000047ab9 */ /* 0x000fe20000000a00 */
[----:B------:R-:W-:Y:S01]  /*100a0*/  ULDC.64 UR6, c[0x4][0x78] ;  /* 0x01001e0000067ab9 */ /* 0x000fe20000000a00 */
[----:B---34-:R-:W-:Y:S02]  /*100b0*/  MOV R4, UR4 ;  /* 0x0000000400047c02 */ /* 0x018fe40008000f00 */
[----:B------:R-:W-:Y:S01]  /*100c0*/  MOV R5, UR5 ;  /* 0x0000000500057c02 */ /* 0x000fe20008000f00 */
[----:B------:R-:W2:Y:S01]  /*100d0*/  LDC.64 R14, c[0x4][R14] ;  /* 0x010000000e0e7b82 */ /* 0x000ea20000000a00 */
[----:B------:R-:W-:Y:S01]  /*100e0*/  ULDC.64 UR4, c[0x4][0x10] ;  /* 0x0100040000047ab9 */ /* 0x000fe20000000a00 */
[----:B------:R-:W-:Y:S01]  /*100f0*/  MOV R6, UR6 ;  /* 0x0000000600067c02 */ /* 0x000fe20008000f00 */
[----:B------:R-:W-:Y:S01]  /*10100*/  IMAD.U32 R10, RZ, RZ, UR4 ;  /* 0x00000004ff0a7e24 */ /* 0x000fe2000f8e00ff */
[----:B------:R-:W-:-:S02]  /*10110*/  MOV R7, UR7 ;  /* 0x0000000700077c02 */ /* 0x000fc40008000f00 */
[----:B------:R-:W-:Y:S02]  /*10120*/  MOV R11, UR5 ;  /* 0x00000005000b7c02 */ /* 0x000fe40008000f00 */
[----:B------:R-:W-:Y:S02]  /*10130*/  MOV R8, 0x70 ;  /* 0x0000007000087802 */ /* 0x000fe40000000f00 */
[----:B------:R-:W-:Y:S02]  /*10140*/  MOV R12, 0x1 ;  /* 0x00000001000c7802 */ /* 0x000fe40000000f00 */
[----:B------:R-:W-:-:S07]  /*10150*/  MOV R13, RZ ;  /* 0x000000ff000d7202 */ /* 0x000fce0000000f00 */
[----:B------:R-:W-:-:S07]  /*10160*/  LEPC R20, `(.L_x_69) ;  /* 0x000000001014794e */ /* 0x000fce0000000000 */
[----:B-12--5:R-:W-:Y:S05]  /*10170*/  CALL.ABS.NOINC R14 ;  /* 0x000000000e007343 */ /* 0x026fea0003c00000 */
.L_x_69:
[----:B------:R-:W2:Y:S01]  /*10180*/  S2R R20, SR_TID.X ;  /* 0x0000000000147919 */ /* 0x000ea20000002100 */
[----:B------:R-:W-:Y:S02]  /*10190*/  ULDC.64 UR4, c[0x0][0x730] ;  /* 0x0001cc0000047ab9 */ /* 0x000fe40000000a00 */
[----:B------:R-:W-:Y:S01]  /*101a0*/  ISETP.NE.U32.AND P0, PT, RZ, UR4, PT ;  /* 0x00000004ff007c0c */ /* 0x000fe2000bf05070 */
[----:B------:R-:W-:-:S03]  /*101b0*/  ULDC UR4, c[0x0][0x720] ;  /* 0x0001c80000047ab9 */ /* 0x000fc60000000800 */
[----:B------:R-:W-:Y:S02]  /*101c0*/  ISETP.NE.AND.EX P0, PT, RZ, UR5, PT, P0 ;  /* 0x00000005ff007c0c */ /* 0x000fe4000bf05300 */
[C---:B--2---:R-:W-:Y:S01]  /*101d0*/  SHF.L.U32 R0, R20.reuse, 0x4, RZ ;  /* 0x0000000414007819 */ /* 0x044fe200000006ff */
[----:B------:R-:W-:Y:S01]  /*101e0*/  IMAD.SHL.U32 R3, R20, 0x20, RZ ;  /* 0x0000002014037824 */ /* 0x000fe200078e00ff */
[----:B---34-:R-:W-:Y:S02]  /*101f0*/  SHF.R.U32.HI R5, RZ, 0x1, R20 ;  /* 0x00000001ff057819 */ /* 0x018fe40000011614 */
[----:B------:R-:W-:Y:S02]  /*10200*/  LOP3.LUT R0, R0, 0x600, RZ, 0xc0, !PT ;  /* 0x0000060000007812 */ /* 0x000fe400078ec0ff */
[----:B------:R-:W-:Y:S02]  /*10210*/  LOP3.LUT R4, R3, 0xc0, RZ, 0xc0, !PT ;  /* 0x000000c003047812 */ /* 0x000fe400078ec0ff */
[----:B------:R-:W-:-:S02]  /*10220*/  LOP3.LUT R0, R0, 0x20, R3, 0xf8, !PT ;  /* 0x0000002000007812 */ /* 0x000fc400078ef803 */
[----:B------:R-:W-:Y:S02]  /*10230*/  LOP3.LUT R5, R4, 0x8, R5, 0xf8, !PT ;  /* 0x0000000804057812 */ /* 0x000fe400078ef805 */
[----:B------:R-:W-:Y:S02]  /*10240*/  LOP3.LUT R4, R0, 0x100, R3, 0xf8, !PT ;  /* 0x0000010000047812 */ /* 0x000fe400078ef803 */
[C---:B------:R-:W-:Y:S02]  /*10250*/  LOP3.LUT R0, R20.reuse, 0x7f, RZ, 0xc0, !PT ;  /* 0x0000007f14007812 */ /* 0x040fe400078ec0ff */
[----:B------:R-:W-:Y:S02]  /*10260*/  SHF.L.U32 R6, R20, 0x2, RZ ;  /* 0x0000000214067819 */ /* 0x000fe400000006ff */
[----:B------:R-:W-:Y:S02]  /*10270*/  IADD3 R0, R0, 0x1f, RZ ;  /* 0x0000001f00007810 */ /* 0x000fe40007ffe0ff */
[----:B------:R-:W-:-:S02]  /*10280*/  LOP3.LUT R5, R5, 0x18, R6, 0x78, !PT ;  /* 0x0000001805057812 */ /* 0x000fc400078e7806 */
[----:B------:R-:W-:Y:S02]  /*10290*/  ISETP.GT.U32.AND P1, PT, R0, 0x3e, PT ;  /* 0x0000003e0000780c */ /* 0x000fe40003f24070 */
[----:B-----5:R-:W-:Y:S02]  /*102a0*/  FSEL R3, R201, UR4, !P0 ;  /* 0x00000004c9037c08 */ /* 0x020fe4000c000000 */
[----:B------:R-:W-:Y:S02]  /*102b0*/  LOP3.LUT R0, R4, R5, RZ, 0xfc, !PT ;  /* 0x0000000504007212 */ /* 0x000fe400078efcff */
[----:B------:R-:W-:Y:S01]  /*102c0*/  LOP3.LUT P0, RZ, R20, 0x4, RZ, 0xc0, !PT ;  /* 0x0000000414ff7812 */ /* 0x000fe2000780c0ff */
        /* <DEDUP_REMOVED lines=16> */
[----:B------:R-:W-:Y:S01]  /*103d0*/  MOV R20, 0x20 ;  /* 0x0000002000147802 */ /* 0x000fe20000000f00 */
        /* <DEDUP_REMOVED lines=104> */
[----:B------:R-:W-:Y:S02]  /*10a60*/  SEL R20, R20, 0xffffffe0, !P0 ;  /* 0xffffffe014147807 */ /* 0x000fe40004000000 */
[C---:B------:R-:W-:Y:S02]  /*10a70*/  LEA R25, R0.reuse, R25, 0x1 ;  /* 0x0000001900197211 */ /* 0x040fe400078e08ff */
[----:B------:R-:W-:Y:S01]  /*10a80*/  LEA R3, R0, R24, 0x1 ;  /* 0x0000001800037211 */ /* 0x000fe200078e08ff */
[----:B------:R-:W-:Y:S06]  /*10a90*/  @P1 BRA `(.L_x_70) ;  /* 0x0000000000041947 */ /* 0x000fec0003800000 */
[----:B------:R-:W-:-:S04]  /*10aa0*/  DEPBAR.LE SB0, 0x1 ;  /* 0x000080400000791a */ /* 0x000fc80000000000 */
.L_x_70:
[----:B------:R-:W-:Y:S05]  /*10ab0*/  WARPSYNC.ALL ;  /* 0x0000000000007948 */ /* 0x000fea0003800000 */
[----:B------:R-:W-:Y:S01]  /*10ac0*/  BAR.SYNC.DEFER_BLOCKING 0x1, 0x80 ;  /* 0x0042000000007b1d */ /* 0x000fe20000010000 */
[----:B------:R-:W-:Y:S01]  /*10ad0*/  IMAD.IADD R0, R25, 0x1, R20 ;  /* 0x0000000119007824 */ /* 0x000fe200078e0214 */
[----:B------:R-:W-:Y:S02]  /*10ae0*/  F2FP.F16.F32.PACK_AB R12, R12, R13 ;  /* 0x0000000d0c0c723e */ /* 0x000fe400000000ff */
[----:B------:R-:W-:Y:S02]  /*10af0*/  F2FP.F16.F32.PACK_AB R13, R171, R170 ;  /* 0x000000aaab0d723e */ /* 0x000fe400000000ff */
[----:B------:R-:W-:Y:S01]  /*10b00*/  BSSY B0, `(.L_x_71) ;  /* 0x0000021000007945 */ /* 0x000fe20003800000 */
[----:B------:R-:W-:-:S02]  /*10b10*/  F2FP.F16.F32.PACK_AB R14, R173, R172 ;  /* 0x000000acad0e723e */ /* 0x000fc400000000ff */
[----:B------:R-:W-:Y:S02]  /*10b20*/  F2FP.F16.F32.PACK_AB R15, R15, R174 ;  /* 0x000000ae0f0f723e */ /* 0x000fe400000000ff */
[----:B------:R-:W-:Y:S02]  /*10b30*/  F2FP.F16.F32.PACK_AB R28, R28, R21 ;  /* 0x000000151c1c723e */ /* 0x000fe400000000ff */
[----:B------:R-:W-:Y:S02]  /*10b40*/  F2FP.F16.F32.PACK_AB R29, R29, R178 ;  /* 0x000000b21d1d723e */ /* 0x000fe400000000ff */
[----:B------:R-:W-:Y:S02]  /*10b50*/  F2FP.F16.F32.PACK_AB R30, R30, R27 ;  /* 0x0000001b1e1e723e */ /* 0x000fe400000000ff */
[----:B------:R-:W-:Y:S02]  /*10b60*/  F2FP.F16.F32.PACK_AB R31, R31, R182 ;  /* 0x000000b61f1f723e */ /* 0x000fe400000000ff */
[----:B------:R-:W-:Y:S01]  /*10b70*/  IADD3 R20, R20, 0x1000, R25 ;  /* 0x0000100014147810 */ /* 0x000fe20007ffe019 */
[----:B------:R2:W-:Y:S04]  /*10b80*/  STSM.16.M88.4 [R3+0x51e00], R4 ;  /* 0x051e000403007844 */ /* 0x0005e80000000200 */
[----:B------:R2:W-:Y:S01]  /*10b90*/  STSM.16.M88.4 [R0], R8 ;  /* 0x0000000800007844 */ /* 0x0005e20000000200 */
[----:B------:R-:W-:Y:S01]  /*10ba0*/  @!PT LDS RZ, [RZ] ;  /* 0x00000000fffff984 */ /* 0x000fe20000000800 */
[----:B------:R-:W-:Y:S01]  /*10bb0*/  @!PT LDS RZ, [RZ] ;  /* 0x00000000fffff984 */ /* 0x000fe20000000800 */
[----:B------:R-:W-:Y:S01]  /*10bc0*/  @!PT LDS RZ, [RZ] ;  /* 0x00000000fffff984 */ /* 0x000fe20000000800 */
[----:B------:R-:W-:Y:S01]  /*10bd0*/  @!PT LDS RZ, [RZ] ;  /* 0x00000000fffff984 */ /* 0x000fe20000000800 */
[----:B------:R3:W-:Y:S06]  /*10be0*/  MEMBAR.ALL.CTA ;  /* 0x0000000000007992 */ /* 0x0007ec0000008000 */
[----:B---3--:R-:W3:Y:S02]  /*10bf0*/  FENCE.VIEW.ASYNC.S ;  /* 0x00000000000073c6 */ /* 0x008ee40000000000 */
[----:B---3--:R-:W-:Y:S06]  /*10c00*/  BAR.SYNC.DEFER_BLOCKING 0x1, 0x80 ;  /* 0x0042000000007b1d */ /* 0x008fec0000010000 */
[----:B------:R-:W-:Y:S05]  /*10c10*/  @P1 BRA `(.L_x_72) ;  /* 0x00000000003c1947 */ /* 0x000fea0003800000 */
[----:B------:R-:W-:Y:S01]  /*10c20*/  R2UR UR4, R22 ;  /* 0x00000000160472ca */ /* 0x000fe200000e0000 */
[----:B------:R-:W-:Y:S01]  /*10c30*/  ULDC.64 UR8, c[0x0][0x198] ;  /* 0x0000660000087ab9 */ /* 0x000fe20000000a00 */
[----:B------:R-:W-:Y:S01]  /*10c40*/  R2UR UR5, R23 ;  /* 0x00000000170572ca */ /* 0x000fe200000e0000 */
[----:B------:R-:W-:Y:S01]  /*10c50*/  UIADD3 UR6, UP0, UR8, 0x670, URZ ;  /* 0x0000067008067890 */ /* 0x000fe2000ff1e03f */
[----:B------:R-:W-:Y:S01]  /*10c60*/  R2UR UR32, R24 ;  /* 0x00000000182072ca */ /* 0x000fe200000e0000 */
[----:B------:R-:W-:Y:S02]  /*10c70*/  USHF.L.U32 UR34, UR60, 0x6, URZ ;  /* 0x000000063c227899 */ /* 0x000fe4000800063f */
[----:B------:R-:W-:Y:S01]  /*10c80*/  UIADD3.X UR7, URZ, UR9, URZ, UP0, !UPT ;  /* 0x000000093f077290 */ /* 0x000fe200087fe43f */
[----:B------:R-:W-:-:S05]  /*10c90*/  UMOV UR33, URZ ;  /* 0x0000003f00217c82 */ /* 0x000fca0008000000 */
[----:B------:R-:W-:-:S03]  /*10ca0*/  UIADD3 UR35, -UR4, URZ, URZ ;  /* 0x0000003f04237290 */ /* 0x000fc6000fffe13f */
[----:B------:R-:W-:Y:S01]  /*10cb0*/  ULDC UR4, c[0x0][0xa10] ;  /* 0x0002840000047ab9 */ /* 0x000fe20000000800 */
[----:B------:R-:W-:Y:S02]  /*10cc0*/  UIADD3 UR32, UR32, 0x51e00, URZ ;  /* 0x00051e0020207890 */ /* 0x000fe4000fffe03f */
[----:B------:R-:W-:-:S09]  /*10cd0*/  UIMAD UR35, UR4, UR35, UR5 ;  /* 0x00000023042372a4 */ /* 0x000fd2000f8e0205 */
[----:B------:R3:W-:Y:S01]  /*10ce0*/  UTMASTG.4D [UR32], [UR6] ;  /* 0x00000020060073b5 */ /* 0x0007e20008018000 */
[----:B------:R0:W-:Y:S01]  /*10cf0*/  UTMACMDFLUSH ;  /* 0x00000000000079b7 */ /* 0x0001e20000000000 */
[----:B---3--:R-:W-:-:S04]  /*10d00*/  DEPBAR.LE SB0, 0x1 ;  /* 0x000080400000791a */ /* 0x008fc80000000000 */
.L_x_72:
[----:B------:R-:W-:Y:S05]  /*10d10*/  BSYNC B0 ;  /* 0x0000000000007941 */ /* 0x000fea0003800000 */
.L_x_71:
[----:B------:R-:W-:Y:S01]  /*10d20*/  BAR.SYNC.DEFER_BLOCKING 0x1, 0x80 ;  /* 0x0042000000007b1d */ /* 0x000fe20000010000 */
[----:B--2---:R-:W-:Y:S02]  /*10d30*/  F2FP.F16.F32.PACK_AB R4, R153, R152 ;  /* 0x000000989904723e */ /* 0x004fe400000000ff */
[----:B------:R-:W-:Y:S02]  /*10d40*/  F2FP.F16.F32.PACK_AB R5, R155, R154 ;  /* 0x0000009a9b05723e */ /* 0x000fe400000000ff */
[----:B------:R-:W-:Y:S01]  /*10d50*/  F2FP.F16.F32.PACK_AB R6, R157, R156 ;  /* 0x0000009c9d06723e */ /* 0x000fe200000000ff */
[----:B------:R-:W-:Y:S01]  /*10d60*/  BSSY B0, `(.L_x_73) ;  /* 0x0000020000007945 */ /* 0x000fe20003800000 */
[----:B------:R-:W-:Y:S02]  /*10d70*/  F2FP.F16.F32.PACK_AB R7, R159, R158 ;  /* 0x0000009e9f07723e */ /* 0x000fe400000000ff */
[----:B------:R-:W-:Y:S02]  /*10d80*/  F2FP.F16.F32.PACK_AB R8, R161, R160 ;  /* 0x000000a0a108723e */ /* 0x000fe400000000ff */
[----:B------:R-:W-:-:S02]  /*10d90*/  F2FP.F16.F32.PACK_AB R9, R163, R162 ;  /* 0x000000a2a309723e */ /* 0x000fc400000000ff */
[----:B------:R-:W-:Y:S02]  /*10da0*/  F2FP.F16.F32.PACK_AB R10, R165, R164 ;  /* 0x000000a4a50a723e */ /* 0x000fe400000000ff */
[----:B------:R-:W-:Y:S01]  /*10db0*/  F2FP.F16.F32.PACK_AB R11, R167, R166 ;  /* 0x000000a6a70b723e */ /* 0x000fe200000000ff */
        /* <DEDUP_REMOVED lines=17> */
[----:B------:R-:W-:Y:S01]  /*10ed0*/  UMOV UR9, 0x20 ;  /* 0x0000002000097882 */ /* 0x000fe20000000000 */
[----:B------:R-:W-:-:S04]  /*10ee0*/  UMOV UR12, UR36 ;  /* 0x00000024000c7c82 */ /* 0x000fc80008000000 */
[----:B------:R-:W-:-:S03]  /*10ef0*/  UIADD3 UR11, -UR4, URZ, URZ ;  /* 0x0000003f040b7290 */ /* 0x000fc6000fffe13f */
[----:B------:R-:W-:Y:S01]  /*10f00*/  ULDC UR4, c[0x0][0xa10] ;  /* 0x0002840000047ab9 */ /* 0x000fe20000000800 */
[----:B------:R-:W-:Y:S02]  /*10f10*/  UIADD3 UR8, UR8, 0x52e00, URZ ;  /* 0x00052e0008087890 */ /* 0x000fe4000fffe03f */
[----:B------:R-:W-:-:S09]  /*10f20*/  UIMAD UR11, UR4, UR11, UR5 ;  /* 0x0000000b040b72a4 */ /* 0x000fd2000f8e0205 */
[----:B------:R3:W-:Y:S01]  /*10f30*/  UTMASTG.4D [UR8], [UR6] ;  /* 0x00000008060073b5 */ /* 0x0007e20008018000 */
[----:B------:R0:W-:Y:S01]  /*10f40*/  UTMACMDFLUSH ;  /* 0x00000000000079b7 */ /* 0x0001e20000000000 */
[----:B---3--:R-:W-:-:S04]  /*10f50*/  DEPBAR.LE SB0, 0x1 ;  /* 0x000080400000791a */ /* 0x008fc80000000000 */
.L_x_74:
[----:B------:R-:W-:Y:S05]  /*10f60*/  BSYNC B0 ;  /* 0x0000000000007941 */ /* 0x000fea0003800000 */
.L_x_73:
        /* <DEDUP_REMOVED lines=10> */
[----:B------:R2:W-:Y:S04]  /*11010*/  STSM.16.M88.4 [R25], R4 ;  /* 0x0000000419007844 */ /* 0x0005e80000000200 */
        /* <DEDUP_REMOVED lines=25> */
.L_x_76:
[----:B------:R-:W-:Y:S05]  /*111b0*/  BSYNC B0 ;  /* 0x0000000000007941 */ /* 0x000fea0003800000 */
.L_x_75:
[----:B------:R-:W-:Y:S01]  /*111c0*/  BAR.SYNC.DEFER_BLOCKING 0x1, 0x80 ;  /* 0x0042000000007b1d */ /* 0x000fe20000010000 */
[----:B------:R-:W-:Y:S02]  /*111d0*/  F2FP.F16.F32.PACK_AB R128, R129, R128 ;  /* 0x000000808180723e */ /* 0x000fe400000000ff */
[----:B------:R-:W-:Y:S02]  /*111e0*/  F2FP.F16.F32.PACK_AB R129, R131, R130 ;  /* 0x000000828381723e */ /* 0x000fe400000000ff */
[----:B--2---:R-:W-:Y:S01]  /*111f0*/  F2FP.F16.F32.PACK_AB R4, R121, R120 ;  /* 0x000000787904723e */ /* 0x004fe200000000ff */
        /* <DEDUP_REMOVED lines=32> */
.L_x_78:
[----:B------:R-:W-:Y:S05]  /*11400*/  BSYNC B0 ;  /* 0x0000000000007941 */ /* 0x000fea0003800000 */
.L_x_77:
[----:B------:R-:W-:Y:S01]  /*11410*/  BAR.SYNC.DEFER_BLOCKING 0x1, 0x80 ;  /* 0x0042000000007b1d */ /* 0x000fe20000010000 */
[----:B------:R-:W-:Y:S02]  /*11420*/  F2FP.F16.F32.PACK_AB R104, R105, R104 ;  /* 0x000000686968723e */ /* 0x000fe400000000ff */
        /* <DEDUP_REMOVED lines=15> */
[----:B----4-:R-:W4:Y:S02]  /*11520*/  FENCE.VIEW.ASYNC.S ;  /* 0x00000000000073c6 */ /* 0x010f240000000000 */
[----:B----4-:R-:W-:Y:S06]  /*11530*/  BAR.SYNC.DEFER_BLOCKING 0x1, 0x80 ;  /* 0x0042000000007b1d */ /* 0x010fec0000010000 */
        /* <DEDUP_REMOVED lines=16> */
[----:B----4-:R-:W-:-:S04]  /*11640*/  DEPBAR.LE SB0, 0x1 ;  /* 0x000080400000791a */ /* 0x010fc80000000000 */
.L_x_80:
[----:B------:R-:W-:Y:S05]  /*11650*/  BSYNC B0 ;  /* 0x0000000000007941 */ /* 0x000fea0003800000 */
.L_x_79:
        /* <DEDUP_REMOVED lines=17> */
[----:B-----5:R-:W5:Y:S02]  /*11770*/  FENCE.VIEW.ASYNC.S ;  /* 0x00000000000073c6 */ /* 0x020f640000000000 */
[----:B-----5:R-:W-:Y:S06]  /*11780*/  BAR.SYNC.DEFER_BLOCKING 0x1, 0x80 ;  /* 0x0042000000007b1d */ /* 0x020fec0000010000 */
        /* <DEDUP_REMOVED lines=16> */
[----:B-1----:R-:W-:-:S04]  /*11890*/  DEPBAR.LE SB0, 0x1 ;  /* 0x000080400000791a */ /* 0x002fc80000000000 */
.L_x_82:
[----:B------:R-:W-:Y:S05]  /*118a0*/  BSYNC B0 ;  /* 0x0000000000007941 */ /* 0x000fea0003800000 */
.L_x_81:
[----:B------:R-:W-:Y:S06]  /*118b0*/  BAR.SYNC.DEFER_BLOCKING 0x1, 0x80 ;  /* 0x0042000000007b1d */ /* 0x000fec0000010000 */
[----:B------:R-:W-:Y:S01]  /*118c0*/  BSSY B0, `(.L_x_83) ;  /* 0x000001a000007945 */ /* 0x000fe20003800000 */
[----:B------:R1:W-:Y:S04]  /*118d0*/  STSM.16.M88.4 [R25], R88 ;  /* 0x0000005819007844 */ /* 0x0003e80000000200 */
        /* <DEDUP_REMOVED lines=22> */
[----:B------:R1:W-:Y:S02]  /*11a40*/  UTMASTG.4D [UR8], [UR6] ;  /* 0x00000008060073b5 */ /* 0x0003e40008018000 */
[----:B-1----:R0:W-:Y:S02]  /*11a50*/  UTMACMDFLUSH ;  /* 0x00000000000079b7 */ /* 0x0021e40000000000 */
.L_x_84:
[----:B------:R-:W-:Y:S05]  /*11a60*/  BSYNC B0 ;  /* 0x0000000000007941 */ /* 0x000fea0003800000 */
.L_x_83:
[----:B------:R-:W-:Y:S01]  /*11a70*/  R2UR UR4, R26 ;  /* 0x000000001a0472ca */ /* 0x000fe200000e0000 */
[----:B------:R-:W-:-:S04]  /*11a80*/  DEPBAR.LE SB0, 0x0 ;  /* 0x000080000000791a */ /* 0x000fc80000000000 */
[----:B------:R-:W-:-:S08]  /*11a90*/  LOP3.LUT R200, R200, 0x1, RZ, 0x3c, !PT ;  /* 0x00000001c8c87812 */ /* 0x000fd000078e3cff */
[----:B------:R-:W-:-:S04]  /*11aa0*/  ULEA UR4, UR4, 0xfffffff8, 0x3 ;  /* 0xfffffff804047891 */ /* 0x000fc8000f8e183f */
[----:B------:R-:W-:-:S04]  /*11ab0*/  ULOP3.LUT UR4, UR4, 0x8, URZ, 0xc0, !UPT ;  /* 0x0000000804047892 */ /* 0x000fc8000f8ec03f */
[----:B------:R-:W-:-:S06]  /*11ac0*/  ULOP3.LUT UR4, UR4, 0x18, URZ, 0x3c, !UPT ;  /* 0x0000001804047892 */ /* 0x000fcc000f8e3c3f */
[----:B-1-3--:R-:W-:Y:S01]  /*11ad0*/  MOV R0, UR4 ;  /* 0x0000000400007c02 */ /* 0x00afe20008000f00 */
[----:B------:R-:W-:Y:S02]  /*11ae0*/  ULDC UR4, c[0x0][0xc] ;  /* 0x0000030000047ab9 */ /* 0x000fe40000000800 */
[----:B------:R-:W-:Y:S01]  /*11af0*/  IADD3 R19, R19, UR4, RZ ;  /* 0x0000000413137c10 */ /* 0x000fe2000fffe0ff */
[----:B------:R-:W-:Y:S01]  /*11b00*/  ULDC UR4, c[0x0][0xa00] ;  /* 0x0002800000047ab9 */ /* 0x000fe20000000800 */
[----:B------:R1:W-:Y:S02]  /*11b10*/  SYNCS.ARRIVE.TRANS64.A1T0 RZ, [R0+UR38+0x58490], RZ ;  /* 0x058490ff00ff79a7 */ /* 0x0003e40008100026 */
[----:B------:R-:W-:-:S13]  /*11b20*/  ISETP.GE.AND P0, PT, R19, UR4, PT ;  /* 0x0000000413007c0c */ /* 0x000fda000bf06270 */
[----:B-1----:R-:W-:Y:S05]  /*11b30*/  @!P0 BRA `(.L_x_85) ;  /* 0xfffffef000b88947 */ /* 0x002fea000383ffff */
[----:B------:R-:W-:Y:S05]  /*11b40*/  EXIT ;  /* 0x000000000000794d */ /* 0x000fea0003800000 */
.L_x_6:
[----:B------:R-:W-:-:S08]  /*11b50*/  NOP ;  /* 0x0000000000007918 */ /* 0x000fd00000000000 */
[----:B------:R-:W2:-:S00]  /*11b60*/  USETMAXREG.DEALLOC.CTAPOOL 0x18 ;  /* 0x00000018000079c8 */ /* 0x000e8000080e0500 */
[----:B------:R-:W-:-:S13]  /*11b70*/  PLOP3.LUT P3, PT, PT, PT, UP0, 0x80, 0x0 ;  /* 0x000000000000781c */ /* 0x000fda0003f6f008 */
[----:B--2---:R-:W-:Y:S05]  /*11b80*/  @!P3 BRA `(.L_x_86) ;  /* 0x0000000c0040b947 */ /* 0x004fea0003800000 */
[----:B------:R-:W-:-:S13]  /*11b90*/  PLOP3.LUT P2, PT, PT, PT, UP1, 0x80, 0x0 ;  /* 0x000000000000781c */ /* 0x000fda0003f4f018 */
[----:B-1----:R-:W-:Y:S05]  /*11ba0*/  @P2 EXIT ;  /* 0x000000000000294d */ /* 0x002fea0003800000 */
[----:B------:R-:W-:Y:S02]  /*11bb0*/  ULDC UR4, c[0x0][0xa00] ;  /* 0x0002800000047ab9 */ /* 0x000fe40000000800 */
[----:B------:R-:W-:-:S13]  /*11bc0*/  ISETP.GE.AND P2, PT, R19, UR4, PT ;  /* 0x0000000413007c0c */ /* 0x000fda000bf46270 */
[----:B------:R-:W-:Y:S05]  /*11bd0*/  @P2 EXIT ;  /* 0x000000000000294d */ /* 0x000fea0003800000 */
[----:B------:R-:W2:Y:S01]  /*11be0*/  LDL.LU R2, [R1+0x4] ;  /* 0x0000040001027983 */ /* 0x000ea20000300800 */
[----:B------:R-:W-:Y:S01]  /*11bf0*/  BSSY B0, `(.L_x_87) ;  /* 0x00000c8000007945 */ /* 0x000fe20003800000 */
[----:B------:R-:W-:Y:S01]  /*11c00*/  MOV R4, 0x1 ;  /* 0x0000000100047802 */ /* 0x000fe20000000f00 */
[----:B------:R-:W-:Y:S01]  /*11c10*/  ULDC UR25, c[0x0][0xc] ;  /* 0x0000030000197ab9 */ /* 0x000fe20000000800 */
[----:B------:R-:W1:Y:S01]  /*11c20*/  S2R R0, SR_TID.X ;  /* 0x0000000000007919 */ /* 0x000e620000002100 */
[----:B------:R-:W-:Y:S01]  /*11c30*/  MOV R5, 0x1 ;  /* 0x0000000100057802 */ /* 0x000fe20000000f00 */
[----:B------:R-:W-:Y:S01]  /*11c40*/  ULDC.64 UR22, c[0x0][0x198] ;  /* 0x0000660000167ab9 */ /* 0x000fe20000000a00 */
[----:B------:R-:W-:Y:S01]  /*11c50*/  ULDC UR26, c[0x0][0xa00] ;  /* 0x00028000001a7ab9 */ /* 0x000fe20000000800 */
[----:B-1----:R-:W-:Y:S02]  /*11c60*/  LOP3.LUT P2, RZ, R0, 0x1f, RZ, 0xc0, !PT ;  /* 0x0000001f00ff7812 */ /* 0x002fe4000784c0ff */
[----:B------:R-:W-:-:S02]  /*11c70*/  MOV R0, RZ ;  /* 0x000000ff00007202 */ /* 0x000fc40000000f00 */
[----:B------:R-:W-:Y:S02]  /*11c80*/  PLOP3.LUT P0, PT, P2, P0, PT, 0x2a, 0x0 ;  /* 0x000000000000781c */ /* 0x000fe40001700572 */
[----:B--2---:R-:W-:-:S13]  /*11c90*/  R2UR UR4, R2 ;  /* 0x00000000020472ca */ /* 0x004fda00000e0000 */
[----:B------:R-:W-:-:S12]  /*11ca0*/  ULOP3.LUT UR24, UR4, 0x2, URZ, 0xfc, !UPT ;  /* 0x0000000204187892 */ /* 0x000fd8000f8efc3f */
.L_x_102:
[----:B------:R-:W1:Y:S01]  /*11cb0*/  LDC R6, c[0x0][0xa04] ;  /* 0x00028100ff067b82 */ /* 0x000e620000000800 */
[----:B------:R-:W-:Y:S01]  /*11cc0*/  IMAD.MOV.U32 R7, RZ, RZ, R19 ;  /* 0x000000ffff077224 */ /* 0x000fe200078e0013 */
[----:B------:R-:W-:-:S06]  /*11cd0*/  UMOV UR4, 0xffffffff ;  /* 0xffffffff00047882 */ /* 0x000fcc0000000000 */
[----:B------:R-:W2:Y:S08]  /*11ce0*/  LDC R10, c[0x0][0xa10] ;  /* 0x00028400ff0a7b82 */ /* 0x000eb00000000800 */
[----:B------:R-:W3:Y:S01]  /*11cf0*/  LDC R13, c[0x0][0xa1c] ;  /* 0x00028700ff0d7b82 */ /* 0x000ee20000000800 */
[----:B-1----:R-:W-:Y:S02]  /*11d00*/  ISETP.NE.AND P2, PT, R6, 0x1, PT ;  /* 0x000000010600780c */ /* 0x002fe40003f45270 */
[----:B--2---:R-:W-:-:S11]  /*11d10*/  ISETP.NE.AND P3, PT, R10, 0x1, PT ;  /* 0x000000010a00780c */ /* 0x004fd60003f65270 */
[----:B------:R-:W1:Y:S01]  /*11d20*/  @P2 LDC.64 R8, c[0x0][0xa08] ;  /* 0x00028200ff082b82 */ /* 0x000e620000000a00 */
[----:B---3--:R-:W-:-:S07]  /*11d30*/  ISETP.NE.AND P4, PT, R13, 0x1, PT ;  /* 0x000000010d00780c */ /* 0x008fce0003f85270 */
[----:B------:R-:W2:Y:S08]  /*11d40*/  @P3 LDC R12, c[0x0][0xa14] ;  /* 0x00028500ff0c3b82 */ /* 0x000eb00000000800 */
[----:B------:R-:W3:Y:S08]  /*11d50*/  @P3 LDC R11, c[0x0][0xa18] ;  /* 0x00028600ff0b3b82 */ /* 0x000ef00000000800 */
[----:B------:R-:W4:Y:S01]  /*11d60*/  @P4 LDC.64 R2, c[0x0][0xa20] ;  /* 0x00028800ff024b82 */ /* 0x000f220000000a00 */
[----:B-1----:R-:W-:-:S05]  /*11d70*/  @P2 IMAD.HI.U32 R8, R19, R8, RZ ;  /* 0x0000000813082227 */ /* 0x002fca00078e00ff */
[----:B------:R-:W-:-:S04]  /*11d80*/  @P2 SHF.R.U32.HI R7, RZ, R9, R8 ;  /* 0x00000009ff072219 */ /* 0x000fc80000011608 */
[----:B------:R-:W-:Y:S01]  /*11d90*/  MOV R9, R7 ;  /* 0x0000000700097202 */ /* 0x000fe20000000f00 */
[----:B--2---:R-:W-:-:S05]  /*11da0*/  @P3 IMAD.HI.U32 R8, R7, R12, RZ ;  /* 0x0000000c07083227 */ /* 0x004fca00078e00ff */
[----:B---3--:R-:W-:-:S05]  /*11db0*/  @P3 SHF.R.U32.HI R9, RZ, R11, R8 ;  /* 0x0000000bff093219 */ /* 0x008fca0000011608 */
[----:B----4-:R-:W-:Y:S01]  /*11dc0*/  @P4 IMAD.HI.U32 R8, R9, R2, RZ ;  /* 0x0000000209084227 */ /* 0x010fe200078e00ff */
[----:B------:R-:W-:-:S04]  /*11dd0*/  MOV R2, R9 ;  /* 0x0000000900027202 */ /* 0x000fc80000000f00 */
[----:B------:R-:W-:Y:S02]  /*11de0*/  @P4 SHF.R.U32.HI R2, RZ, R3, R8 ;  /* 0x00000003ff024219 */ /* 0x000fe40000011608 */
[----:B------:R-:W-:Y:S02]  /*11df0*/  IADD3 R3, -R9, RZ, RZ ;  /* 0x000000ff09037210 */ /* 0x000fe40007ffe1ff */
[----:B------:R-:W-:-:S03]  /*11e00*/  IADD3 R2, -R2, RZ, RZ ;  /* 0x000000ff02027210 */ /* 0x000fc60007ffe1ff */
[----:B------:R-:W-:Y:S02]  /*11e10*/  IMAD R10, R10, R3, R7 ;  /* 0x000000030a0a7224 */ /* 0x000fe400078e0207 */
[----:B------:R-:W-:Y:S01]  /*11e20*/  IMAD R2, R13, R2, R9 ;  /* 0x000000020d027224 */ /* 0x000fe200078e0209 */
[----:B------:R-:W-:Y:S06]  /*11e30*/  BRA.DIV UR4, `(.L_x_88) ;  /* 0x00000026041c7947 */ /* 0x000fec000b800000 */
[----:B------:R-:W-:-:S13]  /*11e40*/  ELECT P6, URZ, PT ;  /* 0x00000000003f782f */ /* 0x000fda00038c0000 */
.L_x_141:
[----:B------:R-:W-:Y:S01]  /*11e50*/  IADD3 R3, -R7, RZ, RZ ;  /* 0x000000ff07037210 */ /* 0x000fe20007ffe1ff */
[----:B------:R-:W-:Y:S04]  /*11e60*/  BSSY B1, `(.L_x_89) ;  /* 0x0000049000017945 */ /* 0x000fe80003800000 */
[----:B------:R-:W-:Y:S01]  /*11e70*/  IMAD R3, R6, R3, R19 ;  /* 0x0000000306037224 */ /* 0x000fe200078e0213 */
[----:B------:R-:W-:-:S03]  /*11e80*/  MOV R6, RZ ;  /* 0x000000ff00067202 */ /* 0x000fc60000000f00 */
[----:B------:R-:W-:Y:S01]  /*11e90*/  IMAD.SHL.U32 R3, R3, 0x80, RZ ;  /* 0x0000008003037824 */ /* 0x000fe200078e00ff */
[----:B------:R-:W-:Y:S06]  /*11ea0*/  @!P6 BRA `(.L_x_90) ;  /* 0x000000040010e947 */ /* 0x000fec0003800000 */
[----:B------:R-:W1:Y:S01]  /*11eb0*/  S2R R7, SR_CgaCtaId ;  /* 0x0000000000077919 */ /* 0x000e620000008800 */
[----:B------:R-:W-:-:S04]  /*11ec0*/  MOV R6, 0x400 ;  /* 0x0000040000067802 */ /* 0x000fc80000000f00 */
[----:B-1----:R-:W-:Y:S02]  /*11ed0*/  LEA R9, R7, R6, 0x18 ;  /* 0x0000000607097211 */ /* 0x002fe400078ec0ff */
[----:B------:R-:W-:Y:S02]  /*11ee0*/  SHF.L.U32 R6, R5, 0x1f, RZ ;  /* 0x0000001f05067819 */ /* 0x000fe400000006ff */
[----:B------:R-:W-:-:S04]  /*11ef0*/  LEA R7, R0, R9, 0x3 ;  /* 0x0000000900077211 */ /* 0x000fc800078e18ff */
[----:B------:R-:W1:Y:S02]  /*11f00*/  SYNCS.PHASECHK.TRANS64.TRYWAIT P2, [R7+URZ+0x58460], R6 ;  /* 0x05846006070075a7 */ /* 0x000e64000804017f */
[----:B-1----:R-:W-:Y:S05]  /*11f10*/  @!P2 BRA `(.L_x_91) ;  /* 0x000000240004a947 */ /* 0x002fea0003800000 */
.L_x_142:
[----:B------:R-:W-:Y:S01]  /*11f20*/  UPRMT UR4, UR24, 0x9910, URZ ;  /* 0x0000991018047896 */ /* 0x000fe2000800003f */
[----:B-1----:R-:W-:-:S03]  /*11f30*/  @P1 MOV R6, 0x7000 ;  /* 0x0000700000061802 */ /* 0x002fc60000000f00 */
[----:B------:R-:W-:Y:S01]  /*11f40*/  UISETP.NE.AND UP0, UPT, UR4, 0x2, UPT ;  /* 0x000000020400788c */ /* 0x000fe2000bf05270 */
[----:B------:R1:W-:Y:S05]  /*11f50*/  @P1 SYNCS.ARRIVE.TRANS64 RZ, [R7+URZ+0x58450], R6 ;  /* 0x0584500607ff19a7 */ /* 0x0003ea000800003f */
[----:B------:R-:W-:-:S13]  /*11f60*/  PLOP3.LUT P2, PT, PT, PT, UP0, 0x80, 0x0 ;  /* 0x000000000000781c */ /* 0x000fda0003f4f008 */
[----:B-1----:R-:W-:Y:S05]  /*11f70*/  @P2 BRA `(.L_x_92) ;  /* 0x0000000000042947 */ /* 0x002fea0003800000 */
[----:B------:R-:W-:Y:S01]  /*11f80*/  BPT.TRAP 0x1 ;  /* 0x000000040000795c */ /* 0x000fe20000300000 */
.L_x_92:
[----:B------:R-:W-:Y:S05]  /*11f90*/  @P0 BRA `(.L_x_93) ;  /* 0x0000000000040947 */ /* 0x000fea0003800000 */
[----:B------:R-:W-:Y:S01]  /*11fa0*/  BPT.TRAP 0x1 ;  /* 0x000000040000795c */ /* 0x000fe20000300000 */
.L_x_93:
[----:B------:R-:W-:Y:S01]  /*11fb0*/  R2UR UR5, R9 ;  /* 0x00000000090572ca */ /* 0x000fe200000e0000 */
[----:B------:R-:W-:Y:S01]  /*11fc0*/  UIADD3 UR4, UP0, UR22, 0xf0, URZ ;  /* 0x000000f016047890 */ /* 0x000fe2000ff1e03f */
[----:B------:R-:W-:Y:S01]  /*11fd0*/  R2UR UR14, R0 ;  /* 0x00000000000e72ca */ /* 0x000fe200000e0000 */
[----:B------:R-:W-:Y:S01]  /*11fe0*/  UMOV UR10, URZ ;  /* 0x0000003f000a7c82 */ /* 0x000fe20008000000 */
[----:B------:R-:W-:Y:S01]  /*11ff0*/  R2UR UR9, R7 ;  /* 0x00000000070972ca */ /* 0x000fe200000e0000 */
[----:B------:R-:W-:Y:S01]  /*12000*/  UMOV UR6, 0x0 ;  /* 0x0000000000067882 */ /* 0x000fe20000000000 */
[----:B------:R-:W-:Y:S01]  /*12010*/  R2UR UR11, R3 ;  /* 0x00000000030b72ca */ /* 0x000fe200000e0000 */
[----:B------:R-:W-:Y:S01]  /*12020*/  UMOV UR7, 0x10000000 ;  /* 0x1000000000077882 */ /* 0x000fe20000000000 */
[----:B------:R-:W-:Y:S01]  /*12030*/  R2UR UR12, R10 ;  /* 0x000000000a0c72ca */ /* 0x000fe200000e0000 */
[----:B------:R-:W-:Y:S01]  /*12040*/  UMOV UR16, 0x20 ;  /* 0x0000002000107882 */ /* 0x000fe20000000000 */
[----:B------:R-:W-:Y:S01]  /*12050*/  R2UR UR13, R2 ;  /* 0x00000000020d72ca */ /* 0x000fe200000e0000 */
[----:B------:R-:W-:Y:S01]  /*12060*/  UMOV UR18, 0x40 ;  /* 0x0000004000127882 */ /* 0x000fe20000000000 */
[----:B------:R-:W-:Y:S01]  /*12070*/  UMOV UR20, 0x60 ;  /* 0x0000006000147882 */ /* 0x000fe20000000000 */
[----:B------:R-:W-:Y:S01]  /*12080*/  UMOV UR21, 0x80 ;  /* 0x0000008000157882 */ /* 0x000fe20000000000 */
[----:B------:R-:W-:Y:S01]  /*12090*/  IADD3 R0, R0, 0x1, RZ ;  /* 0x0000000100007810 */ /* 0x000fe20007ffe0ff */
[----:B------:R-:W-:-:S02]  /*120a0*/  UIMAD UR14, UR14, 0x7000, UR5 ;  /* 0x000070000e0e78a4 */ /* 0x000fc4000f8e0205 */
[----:B------:R-:W-:Y:S01]  /*120b0*/  UIADD3 UR9, UR9, 0x58450, URZ ;  /* 0x0005845009097890 */ /* 0x000fe2000fffe03f */
[C---:B------:R-:W-:Y:S01]  /*120c0*/  ISETP.NE.AND P2, PT, R0.reuse, 0x2, PT ;  /* 0x000000020000780c */ /* 0x040fe20003f45270 */
[----:B------:R-:W-:Y:S02]  /*120d0*/  UIADD3.X UR5, URZ, UR23, URZ, UP0, !UPT ;  /* 0x000000173f057290 */ /* 0x000fe400087fe43f */
[----:B------:R-:W-:Y:S01]  /*120e0*/  UIADD3 UR15, UR14, 0x1000, URZ ;  /* 0x000010000e0f7890 */ /* 0x000fe2000fffe03f */
[----:B------:R-:W-:Y:S01]  /*120f0*/  SEL R6, RZ, 0x1, P2 ;  /* 0x00000001ff067807 */ /* 0x000fe20001000000 */
[----:B------:R-:W-:Y:S01]  /*12100*/  UIADD3 UR17, UR14, 0x2000, URZ ;  /* 0x000020000e117890 */ /* 0x000fe2000fffe03f */
[----:B------:R-:W-:Y:S01]  /*12110*/  SEL R0, R0, RZ, P2 ;  /* 0x000000ff00007207 */ /* 0x000fe20001000000 */
[----:B------:R-:W-:Y:S01]  /*12120*/  UMOV UR8, UR14 ;  /* 0x0000000e00087c82 */ /* 0x000fe20008000000 */
[----:B------:R-:W-:Y:S01]  /*12130*/  UIADD3 UR19, UR14, 0x3000, URZ ;  /* 0x000030000e137890 */ /* 0x000fe2000fffe03f */
[----:B------:R-:W-:Y:S01]  /*12140*/  LOP3.LUT R5, R5, R6, RZ, 0x3c, !PT ;  /* 0x0000000605057212 */ /* 0x000fe200078e3cff */
[----:B------:R1:W-:Y:S01]  /*12150*/  UTMALDG.4D [UR8], [UR4], desc[UR6] ;  /* 0x00000608040075b4 */ /* 0x0003e20008019000 */
[----:B------:R-:W-:Y:S01]  /*12160*/  MOV R6, 0x40 ;  /* 0x0000004000067802 */ /* 0x000fe20000000f00 */
[----:B-1----:R-:W-:Y:S01]  /*12170*/  UMOV UR8, UR15 ;  /* 0x0000000f00087c82 */ /* 0x002fe20008000000 */
[----:B------:R-:W-:Y:S01]  /*12180*/  UMOV UR10, UR16 ;  /* 0x00000010000a7c82 */ /* 0x000fe20008000000 */
[----:B------:R-:W-:Y:S01]  /*12190*/  UIADD3 UR15, UR14, 0x4000, URZ ;  /* 0x000040000e0f7890 */ /* 0x000fe2000fffe03f */
[----:B------:R1:W-:Y:S01]  /*121a0*/  UTMALDG.4D [UR8], [UR4], desc[UR6] ;  /* 0x00000608040075b4 */ /* 0x0003e20008019000 */
[----:B------:R-:W-:Y:S01]  /*121b0*/  UIADD3 UR16, UR14, 0x5000, URZ ;  /* 0x000050000e107890 */ /* 0x000fe2000fffe03f */
[----:B-1----:R-:W-:Y:S01]  /*121c0*/  UMOV UR8, UR17 ;  /* 0x0000001100087c82 */ /* 0x002fe20008000000 */
[----:B------:R-:W-:Y:S01]  /*121d0*/  UMOV UR10, UR18 ;  /* 0x00000012000a7c82 */ /* 0x000fe20008000000 */
[----:B------:R-:W-:Y:S01]  /*121e0*/  UIADD3 UR17, UR14, 0x6000, URZ ;  /* 0x000060000e117890 */ /* 0x000fe2000fffe03f */
[----:B------:R1:W-:Y:S02]  /*121f0*/  UTMALDG.4D [UR8], [UR4], desc[UR6] ;  /* 0x00000608040075b4 */ /* 0x0003e40008019000 */
[----:B------:R-:W-:Y:S01]  /*12200*/  UMOV UR14, 0xa0 ;  /* 0x000000a0000e7882 */ /* 0x000fe20000000000 */
[----:B-1----:R-:W-:Y:S01]  /*12210*/  UMOV UR8, UR19 ;  /* 0x0000001300087c82 */ /* 0x002fe20008000000 */
[----:B------:R-:W-:-:S02]  /*12220*/  UMOV UR10, UR20 ;  /* 0x00000014000a7c82 */ /* 0x000fc40008000000 */
[----:B------:R1:W-:Y:S02]  /*12230*/  UTMALDG.4D [UR8], [UR4], desc[UR6] ;  /* 0x00000608040075b4 */ /* 0x0003e40008019000 */
[----:B-1----:R-:W-:Y:S01]  /*12240*/  UMOV UR8, UR15 ;  /* 0x0000000f00087c82 */ /* 0x002fe20008000000 */
[----:B------:R-:W-:Y:S02]  /*12250*/  UMOV UR10, UR21 ;  /* 0x00000015000a7c82 */ /* 0x000fe40008000000 */
[----:B------:R1:W-:Y:S02]  /*12260*/  UTMALDG.4D [UR8], [UR4], desc[UR6] ;  /* 0x00000608040075b4 */ /* 0x0003e40008019000 */
[----:B-1----:R-:W-:Y:S01]  /*12270*/  UMOV UR8, UR16 ;  /* 0x0000001000087c82 */ /* 0x002fe20008000000 */
[----:B------:R-:W-:Y:S01]  /*12280*/  UMOV UR10, UR14 ;  /* 0x0000000e000a7c82 */ /* 0x000fe20008000000 */
[----:B------:R-:W-:Y:S01]  /*12290*/  UMOV UR14, 0xc0 ;  /* 0x000000c0000e7882 */ /* 0x000fe20000000000 */
[----:B------:R1:W-:Y:S02]  /*122a0*/  UTMALDG.4D [UR8], [UR4], desc[UR6] ;  /* 0x00000608040075b4 */ /* 0x0003e40008019000 */
[----:B-1----:R-:W-:Y:S01]  /*122b0*/  UMOV UR8, UR17 ;  /* 0x0000001100087c82 */ /* 0x002fe20008000000 */
[----:B------:R-:W-:-:S02]  /*122c0*/  UMOV UR10, UR14 ;  /* 0x0000000e000a7c82 */ /* 0x000fc40008000000 */
[----:B------:R1:W-:Y:S02]  /*122d0*/  UTMALDG.4D [UR8], [UR4], desc[UR6] ;  /* 0x00000608040075b4 */ /* 0x0003e40008019000 */
[----:B-1----:R-:W-:Y:S01]  /*122e0*/  NOP ;  /* 0x0000000000007918 */ /* 0x002fe20000000000 */
.L_x_90:
[----:B------:R-:W-:Y:S05]  /*122f0*/  BSYNC B1 ;  /* 0x0000000000017941 */ /* 0x000fea0003800000 */
.L_x_89:
[----:B------:R-:W-:Y:S01]  /*12300*/  LOP3.LUT P2, RZ, R4, 0xff, RZ, 0xc0, !PT ;  /* 0x000000ff04ff7812 */ /* 0x000fe2000784c0ff */
[----:B------:R-:W-:-:S12]  /*12310*/  BSSY B1, `(.L_x_94) ;  /* 0x0000009000017945 */ /* 0x000fd80003800000 */
[----:B------:R-:W-:Y:S05]  /*12320*/  @!P2 BRA `(.L_x_95) ;  /* 0x00000000001ca947 */ /* 0x000fea0003800000 */
[----:B------:R-:W1:Y:S01]  /*12330*/  S2R R7, SR_CgaCtaId ;  /* 0x0000000000077919 */ /* 0x000e620000008800 */
[----:B------:R-:W-:-:S04]  /*12340*/  MOV R4, 0x400 ;  /* 0x0000040000047802 */ /* 0x000fc80000000f00 */
[----:B-1----:R-:W-:Y:S02]  /*12350*/  LEA R7, R7, R4, 0x18 ;  /* 0x0000000407077211 */ /* 0x002fe400078ec0ff */
[----:B------:R-:W-:Y:S02]  /*12360*/  SHF.L.U32 R4, RZ, 0x1f, RZ ;  /* 0x0000001fff047819 */ /* 0x000fe400000006ff */
[----:B------:R1:W-:Y:S02]  /*12370*/  SYNCS.ARRIVE.TRANS64.A1T0 RZ, [R7+URZ+0x584b0], RZ ;  /* 0x0584b0ff07ff79a7 */ /* 0x0003e4000810003f */
[----:B------:R-:W2:Y:S02]  /*12380*/  SYNCS.PHASECHK.TRANS64.TRYWAIT P2, [R7+URZ+0x584b0], R4 ;  /* 0x0584b004070075a7 */ /* 0x000ea4000804017f */
[----:B-12---:R-:W-:Y:S05]  /*12390*/  @!P2 BRA `(.L_x_96) ;  /* 0x0000001c00f8a947 */ /* 0x006fea0003800000 */
.L_x_95:
[----:B------:R-:W-:Y:S05]  /*123a0*/  BSYNC B1 ;  /* 0x0000000000017941 */ /* 0x000fea0003800000 */
.L_x_94:
[----:B------:R-:W-:Y:S04]  /*123b0*/  BSSY B1, `(.L_x_97) ;  /* 0x0000047000017945 */ /* 0x000fe80003800000 */
[----:B------:R-:W-:Y:S05]  /*123c0*/  @!P6 BRA `(.L_x_98) ;  /* 0x000000040014e947 */ /* 0x000fea0003800000 */
[----:B-1----:R-:W1:Y:S01]  /*123d0*/  S2R R7, SR_CgaCtaId ;  /* 0x0000000000077919 */ /* 0x002e620000008800 */
[----:B------:R-:W-:Y:S02]  /*123e0*/  MOV R4, 0x400 ;  /* 0x0000040000047802 */ /* 0x000fe40000000f00 */
[----:B------:R-:W-:Y:S02]  /*123f0*/  SHF.L.U32 R9, R5, 0x1f, RZ ;  /* 0x0000001f05097819 */ /* 0x000fe400000006ff */
[----:B-1----:R-:W-:-:S05]  /*12400*/  LEA R7, R7, R4, 0x18 ;  /* 0x0000000407077211 */ /* 0x002fca00078ec0ff */
[----:B------:R-:W-:-:S04]  /*12410*/  IMAD R4, R0, 0x8, R7 ;  /* 0x0000000800047824 */ /* 0x000fc800078e0207 */
[----:B------:R-:W1:Y:S02]  /*12420*/  SYNCS.PHASECHK.TRANS64.TRYWAIT P2, [R4+URZ+0x58460], R9 ;  /* 0x05846009040075a7 */ /* 0x000e64000804017f */
[----:B-1----:R-:W-:Y:S05]  /*12430*/  @!P2 BRA `(.L_x_99) ;  /* 0x0000001c00e4a947 */ /* 0x002fea0003800000 */
.L_x_143:
[----:B------:R-:W-:Y:S01]  /*12440*/  UPRMT UR4, UR24, 0x9910, URZ ;  /* 0x0000991018047896 */ /* 0x000fe2000800003f */
[----:B-1----:R-:W-:-:S03]  /*12450*/  @P1 MOV R9, 0x7000 ;  /* 0x0000700000091802 */ /* 0x002fc60000000f00 */
[----:B------:R-:W-:Y:S01]  /*12460*/  UISETP.NE.AND UP0, UPT, UR4, 0x2, UPT ;  /* 0x000000020400788c */ /* 0x000fe2000bf05270 */
[----:B------:R1:W-:Y:S05]  /*12470*/  @P1 SYNCS.ARRIVE.TRANS64 RZ, [R4+URZ+0x58450], R9 ;  /* 0x0584500904ff19a7 */ /* 0x0003ea000800003f */
[----:B------:R-:W-:-:S13]  /*12480*/  PLOP3.LUT P2, PT, PT, PT, UP0, 0x80, 0x0 ;  /* 0x000000000000781c */ /* 0x000fda0003f4f008 */
[----:B-1----:R-:W-:Y:S05]  /*12490*/  @P2 BRA `(.L_x_100) ;  /* 0x0000000000042947 */ /* 0x002fea0003800000 */
[----:B------:R-:W-:Y:S01]  /*124a0*/  BPT.TRAP 0x1 ;  /* 0x000000040000795c */ /* 0x000fe20000300000 */
.L_x_100:
[----:B------:R-:W-:Y:S05]  /*124b0*/  @P0 BRA `(.L_x_101) ;  /* 0x0000000000040947 */ /* 0x000fea0003800000 */
[----:B------:R-:W-:Y:S01]  /*124c0*/  BPT.TRAP 0x1 ;  /* 0x000000040000795c */ /* 0x000fe20000300000 */
.L_x_101:
        /* <DEDUP_REMOVED lines=15> */
[----:B------:R-:W-:Y:S01]  /*125c0*/  UIMAD UR14, UR14, 0x7000, UR5 ;  /* 0x000070000e0e78a4 */ /* 0x000fe2000f8e0205 */
[----:B------:R-:W-:Y:S01]  /*125d0*/  IADD3 R0, R0, 0x1, RZ ;  /* 0x0000000100007810 */ /* 0x000fe20007ffe0ff */
[----:B------:R-:W-:-:S02]  /*125e0*/  UIADD3.X UR5, URZ, UR23, URZ, UP0, !UPT ;  /* 0x000000173f057290 */ /* 0x000fc400087fe43f */
[----:B------:R-:W-:Y:S01]  /*125f0*/  UIADD3 UR11, UR11, UR8, URZ ;  /* 0x000000080b0b7290 */ /* 0x000fe2000fffe03f */
[C---:B------:R-:W-:Y:S01]  /*12600*/  ISETP.NE.AND P2, PT, R0.reuse, 0x2, PT ;  /* 0x000000020000780c */ /* 0x040fe20003f45270 */
[----:B------:R-:W-:Y:S02]  /*12610*/  UIADD3 UR9, UR9, 0x58450, URZ ;  /* 0x0005845009097890 */ /* 0x000fe4000fffe03f */
[----:B------:R-:W-:Y:S01]  /*12620*/  UIADD3 UR15, UR14, 0x1000, URZ ;  /* 0x000010000e0f7890 */ /* 0x000fe2000fffe03f */
[----:B------:R-:W-:Y:S01]  /*12630*/  SEL R2, RZ, 0x1, P2 ;  /* 0x00000001ff027807 */ /* 0x000fe20001000000 */
[----:B------:R-:W-:Y:S01]  /*12640*/  UIADD3 UR17, UR14, 0x2000, URZ ;  /* 0x000020000e117890 */ /* 0x000fe2000fffe03f */
[----:B------:R-:W-:Y:S01]  /*12650*/  SEL R0, R0, RZ, P2 ;  /* 0x000000ff00007207 */ /* 0x000fe20001000000 */
[----:B------:R-:W-:Y:S01]  /*12660*/  UMOV UR8, UR14 ;  /* 0x0000000e00087c82 */ /* 0x000fe20008000000 */
[----:B------:R-:W-:Y:S01]  /*12670*/  UIADD3 UR19, UR14, 0x3000, URZ ;  /* 0x000030000e137890 */ /* 0x000fe2000fffe03f */
[----:B------:R-:W-:Y:S01]  /*12680*/  LOP3.LUT R5, R5, R2, RZ, 0x3c, !PT ;  /* 0x0000000205057212 */ /* 0x000fe200078e3cff */
[----:B------:R1:W-:Y:S02]  /*12690*/  UTMALDG.4D [UR8], [UR4], desc[UR6] ;  /* 0x00000608040075b4 */ /* 0x0003e40008019000 */
        /* <DEDUP_REMOVED lines=23> */
[----:B--2---:R-:W-:Y:S01]  /*12810*/  NOP ;  /* 0x0000000000007918 */ /* 0x004fe20000000000 */
.L_x_98:
[----:B------:R-:W-:Y:S05]  /*12820*/  BSYNC B1 ;  /* 0x0000000000017941 */ /* 0x000fea0003800000 */
.L_x_97:
[----:B------:R-:W-:Y:S02]  /*12830*/  IADD3 R19, R19, UR25, RZ ;  /* 0x0000001913137c10 */ /* 0x000fe4000fffe0ff */
[----:B-1----:R-:W-:Y:S02]  /*12840*/  PRMT R4, RZ, 0x7610, R4 ;  /* 0x00007610ff047816 */ /* 0x002fe40000000004 */
[----:B------:R-:W-:-:S13]  /*12850*/  ISETP.GE.AND P2, PT, R19, UR26, PT ;  /* 0x0000001a13007c0c */ /* 0x000fda000bf46270 */
[----:B------:R-:W-:Y:S05]  /*12860*/  @!P2 BRA `(.L_x_102) ;  /* 0xfffffff40010a947 */ /* 0x000fea000383ffff */
[----:B------:R-:W-:Y:S05]  /*12870*/  BSYNC B0 ;  /* 0x0000000000007941 */ /* 0x000fea0003800000 */
.L_x_87:
[----:B------:R-:W-:Y:S05]  /*12880*/  EXIT ;  /* 0x000000000000794d */ /* 0x000fea0003800000 */
.L_x_86:
[----:B-1----:R-:W-:Y:S02]  /*12890*/  ULDC UR4, c[0x0][0xa00] ;  /* 0x0002800000047ab9 */ /* 0x002fe40000000800 */
[----:B------:R-:W-:-:S13]  /*128a0*/  ISETP.GE.AND P0, PT, R19, UR4, PT ;  /* 0x0000000413007c0c */ /* 0x000fda000bf06270 */
[----:B------:R-:W-:Y:S05]  /*128b0*/  @P0 EXIT ;  /* 0x000000000000094d */ /* 0x000fea0003800000 */
[----:B------:R-:W2:Y:S01]  /*128c0*/  LDL.LU R2, [R1+0x8] ;  /* 0x0000080001027983 */ /* 0x000ea20000300800 */
[----:B------:R-:W-:Y:S01]  /*128d0*/  BSSY B0, `(.L_x_103) ;  /* 0x0000164000007945 */ /* 0x000fe20003800000 */
[----:B------:R-:W-:Y:S01]  /*128e0*/  MOV R5, 0x1 ;  /* 0x0000000100057802 */ /* 0x000fe20000000f00 */
[----:B------:R-:W-:Y:S01]  /*128f0*/  IMAD.MOV.U32 R4, RZ, RZ, 0x1 ;  /* 0x00000001ff047424 */ /* 0x000fe200078e00ff */
[----:B------:R-:W1:Y:S01]  /*12900*/  S2R R0, SR_TID.X ;  /* 0x0000000000007919 */ /* 0x000e620000002100 */
[----:B------:R-:W-:Y:S01]  /*12910*/  ULDC.64 UR16, c[0x0][0x198] ;  /* 0x0000660000107ab9 */ /* 0x000fe20000000a00 */
[----:B------:R-:W-:Y:S01]  /*12920*/  ULDC UR21, c[0x0][0xc] ;  /* 0x0000030000157ab9 */ /* 0x000fe20000000800 */
[----:B-1----:R-:W-:Y:S02]  /*12930*/  LOP3.LUT P0, RZ, R0, 0x1f, RZ, 0xc0, !PT ;  /* 0x0000001f00ff7812 */ /* 0x002fe4000780c0ff */
[----:B------:R-:W-:Y:S02]  /*12940*/  MOV R0, RZ ;  /* 0x000000ff00007202 */ /* 0x000fe40000000f00 */
[----:B------:R-:W-:-:S02]  /*12950*/  PLOP3.LUT P0, PT, P0, P2, PT, 0x2a, 0x0 ;  /* 0x000000000000781c */ /* 0x000fc40000704572 */
[----:B--2---:R-:W-:-:S13]  /*12960*/  R2UR UR4, R2 ;  /* 0x00000000020472ca */ /* 0x004fda00000e0000 */
[----:B------:R-:W-:-:S12]  /*12970*/  ULOP3.LUT UR20, UR4, 0x2, URZ, 0xfc, !UPT ;  /* 0x0000000204147892 */ /* 0x000fd8000f8efc3f */
.L_x_131:
[----:B------:R-:W1:Y:S01]  /*12980*/  LDC R8, c[0x0][0xa04] ;  /* 0x00028100ff087b82 */ /* 0x000e620000000800 */
[----:B------:R-:W-:Y:S02]  /*12990*/  ULDC UR4, c[0x0][0x28c] ;  /* 0x0000a30000047ab9 */ /* 0x000fe40000000800 */
[----:B------:R-:W-:-:S04]  /*129a0*/  UIADD3 UR4, UR4, 0x7f, URZ ;  /* 0x0000007f04047890 */ /* 0x000fc8000fffe03f */
[----:B------:R-:W-:Y:S01]  /*129b0*/  USHF.R.S32.HI UR5, URZ, 0x1f, UR4 ;  /* 0x0000001f3f057899 */ /* 0x000fe20008011404 */
[----:B------:R-:W2:Y:S03]  /*129c0*/  LDC R9, c[0x0][0xa10] ;  /* 0x00028400ff097b82 */ /* 0x000ea60000000800 */
[----:B------:R-:W-:-:S03]  /*129d0*/  ULEA.HI UR5, UR5, UR4, URZ, 0x7 ;  /* 0x0000000405057291 */ /* 0x000fc6000f8f383f */
[----:B------:R-:W-:Y:S01]  /*129e0*/  UMOV UR4, 0xffffffff ;  /* 0xffffffff00047882 */ /* 0x000fe20000000000 */
[----:B------:R-:W-:Y:S01]  /*129f0*/  USHF.R.S32.HI UR5, URZ, 0x7, UR5 ;  /* 0x000000073f057899 */ /* 0x000fe20008011405 */
        /* <DEDUP_REMOVED lines=8> */
[----:B-1----:R-:W-:Y:S01]  /*12a80*/  @P3 IMAD.HI.U32 R10, R19, R6, RZ ;  /* 0x00000006130a3227 */ /* 0x002fe200078e00ff */
[----:B------:R-:W-:-:S04]  /*12a90*/  MOV R6, R19 ;  /* 0x0000001300067202 */ /* 0x000fc80000000f00 */
        /* <DEDUP_REMOVED lines=9> */
[--C-:B------:R-:W-:Y:S02]  /*12b30*/  IMAD R3, R9, R3, R6.reuse ;  /* 0x0000000309037224 */ /* 0x100fe400078e0206 */
[----:B------:R-:W-:Y:S02]  /*12b40*/  IMAD.MOV R6, RZ, RZ, -R6 ;  /* 0x000000ffff067224 */ /* 0x000fe400078e0a06 */
[----:B------:R-:W-:Y:S02]  /*12b50*/  IMAD R2, R12, R2, R7 ;  /* 0x000000020c027224 */ /* 0x000fe400078e0207 */
[----:B------:R-:W-:-:S05]  /*12b60*/  IMAD R8, R8, R6, R19 ;  /* 0x0000000608087224 */ /* 0x000fca00078e0213 */
[----:B------:R-:W-:-:S04]  /*12b70*/  LEA R8, R8, 0xff, 0x7 ;  /* 0x000000ff08087811 */ /* 0x000fc800078e38ff */
[----:B------:R-:W-:-:S04]  /*12b80*/  SHF.R.S32.HI R7, RZ, 0x1f, R8 ;  /* 0x0000001fff077819 */ /* 0x000fc80000011408 */
[----:B------:R-:W-:-:S04]  /*12b90*/  LEA.HI R7, R7, R8, RZ, 0x7 ;  /* 0x0000000807077211 */ /* 0x000fc800078f38ff */
[----:B------:R-:W-:-:S04]  /*12ba0*/  SHF.R.S32.HI R6, RZ, 0x7, R7 ;  /* 0x00000007ff067819 */ /* 0x000fc80000011407 */
[----:B------:R-:W-:Y:S01]  /*12bb0*/  VIMNMX R6, R6, UR5, PT ;  /* 0x0000000506067c48 */ /* 0x000fe2000bfe0100 */
[----:B------:R-:W-:Y:S06]  /*12bc0*/  BRA.DIV UR4, `(.L_x_104) ;  /* 0x0000001a04147947 */ /* 0x000fec000b800000 */
[----:B------:R-:W-:-:S13]  /*12bd0*/  ELECT P6, URZ, PT ;  /* 0x00000000003f782f */ /* 0x000fda00038c0000 */
.L_x_146:
[----:B------:R-:W-:Y:S01]  /*12be0*/  ISETP.GT.AND P3, PT, R6, RZ, P6 ;  /* 0x000000ff0600720c */ /* 0x000fe20003764270 */
[----:B------:R-:W-:-:S12]  /*12bf0*/  BSSY B1, `(.L_x_105) ;  /* 0x0000044000017945 */ /* 0x000fd80003800000 */
[----:B------:R-:W-:Y:S05]  /*12c00*/  @!P3 BRA `(.L_x_106) ;  /* 0x000000040008b947 */ /* 0x000fea0003800000 */
[----:B------:R-:W1:Y:S01]  /*12c10*/  S2R R8, SR_CgaCtaId ;  /* 0x0000000000087919 */ /* 0x000e620000008800 */
[----:B------:R-:W-:-:S04]  /*12c20*/  MOV R7, 0x400 ;  /* 0x0000040000077802 */ /* 0x000fc80000000f00 */
[----:B-1----:R-:W-:Y:S02]  /*12c30*/  LEA R9, R8, R7, 0x18 ;  /* 0x0000000708097211 */ /* 0x002fe400078ec0ff */
[----:B------:R-:W-:Y:S02]  /*12c40*/  SHF.L.U32 R7, R4, 0x1f, RZ ;  /* 0x0000001f04077819 */ /* 0x000fe400000006ff */
[----:B------:R-:W-:-:S04]  /*12c50*/  LEA R8, R0, R9, 0x3 ;  /* 0x0000000900087211 */ /* 0x000fc800078e18ff */
[----:B------:R-:W1:Y:S02]  /*12c60*/  SYNCS.PHASECHK.TRANS64.TRYWAIT P4, [R8+URZ+0x58428], R7 ;  /* 0x05842807080075a7 */ /* 0x000e64000808017f */
[----:B-1----:R-:W-:Y:S05]  /*12c70*/  @!P4 BRA `(.L_x_107) ;  /* 0x000000180008c947 */ /* 0x002fea0003800000 */
.L_x_147:
[----:B------:R-:W-:Y:S01]  /*12c80*/  UPRMT UR4, UR20, 0x9910, URZ ;  /* 0x0000991014047896 */ /* 0x000fe2000800003f */
[----:B-1----:R-:W-:-:S03]  /*12c90*/  @P2 MOV R7, 0xe000 ;  /* 0x0000e00000072802 */ /* 0x002fc60000000f00 */
[----:B------:R-:W-:Y:S01]  /*12ca0*/  UISETP.NE.AND UP0, UPT, UR4, 0x2, UPT ;  /* 0x000000020400788c */ /* 0x000fe2000bf05270 */
[----:B------:R1:W-:Y:S05]  /*12cb0*/  @P2 SYNCS.ARRIVE.TRANS64 RZ, [R8+URZ+0x58400], R7 ;  /* 0x0584000708ff29a7 */ /* 0x0003ea000800003f */
[----:B------:R-:W-:-:S13]  /*12cc0*/  PLOP3.LUT P4, PT, PT, PT, UP0, 0x80, 0x0 ;  /* 0x000000000000781c */ /* 0x000fda0003f8f008 */
[----:B-1----:R-:W-:Y:S05]  /*12cd0*/  @P4 BRA `(.L_x_108) ;  /* 0x0000000000044947 */ /* 0x002fea0003800000 */
[----:B------:R-:W-:Y:S01]  /*12ce0*/  BPT.TRAP 0x1 ;  /* 0x000000040000795c */ /* 0x000fe20000300000 */
.L_x_108:
[----:B------:R-:W-:Y:S05]  /*12cf0*/  @P0 BRA `(.L_x_109) ;  /* 0x0000000000040947 */ /* 0x000fea0003800000 */
[----:B------:R-:W-:Y:S01]  /*12d00*/  BPT.TRAP 0x1 ;  /* 0x000000040000795c */ /* 0x000fe20000300000 */
.L_x_109:
[----:B------:R-:W-:Y:S01]  /*12d10*/  IMAD R9, R0, 0xe000, R9 ;  /* 0x0000e00000097824 */ /* 0x000fe200078e0209 */
[----:B------:R-:W-:Y:S01]  /*12d20*/  R2UR UR9, R8 ;  /* 0x00000000080972ca */ /* 0x000fe200000e0000 */
[----:B------:R-:W-:Y:S01]  /*12d30*/  UIADD3 UR4, UP0, UR16, 0x1f0, URZ ;  /* 0x000001f010047890 */ /* 0x000fe2000ff1e03f */
[----:B------:R-:W-:Y:S01]  /*12d40*/  R2UR UR12, R3 ;  /* 0x00000000030c72ca */ /* 0x000fe200000e0000 */
[----:B------:R-:W-:Y:S01]  /*12d50*/  UMOV UR10, URZ ;  /* 0x0000003f000a7c82 */ /* 0x000fe20008000000 */
[----:B------:R-:W-:Y:S01]  /*12d60*/  R2UR UR14, R9 ;  /* 0x00000000090e72ca */ /* 0x000fe200000e0000 */
[----:B------:R-:W-:Y:S01]  /*12d70*/  UIADD3.X UR5, URZ, UR17, URZ, UP0, !UPT ;  /* 0x000000113f057290 */ /* 0x000fe200087fe43f */
[----:B------:R-:W-:Y:S01]  /*12d80*/  R2UR UR13, R2 ;  /* 0x00000000020d72ca */ /* 0x000fe200000e0000 */
[----:B------:R-:W-:Y:S01]  /*12d90*/  UMOV UR6, 0x0 ;  /* 0x0000000000067882 */ /* 0x000fe20000000000 */
[----:B------:R-:W-:Y:S01]  /*12da0*/  UMOV UR7, 0x10000000 ;  /* 0x1000000000077882 */ /* 0x000fe20000000000 */
[----:B------:R-:W-:Y:S01]  /*12db0*/  UMOV UR11, URZ ;  /* 0x0000003f000b7c82 */ /* 0x000fe20008000000 */
[----:B------:R-:W-:Y:S01]  /*12dc0*/  UMOV UR22, 0x20 ;  /* 0x0000002000167882 */ /* 0x000fe20000000000 */
[----:B------:R-:W-:Y:S01]  /*12dd0*/  UMOV UR23, 0x40 ;  /* 0x0000004000177882 */ /* 0x000fe20000000000 */
[----:B------:R-:W-:Y:S01]  /*12de0*/  UMOV UR24, 0x60 ;  /* 0x0000006000187882 */ /* 0x000fe20000000000 */
[----:B------:R-:W-:Y:S01]  /*12df0*/  UIADD3 UR9, UR9, 0x58400, URZ ;  /* 0x0005840009097890 */ /* 0x000fe2000fffe03f */
[----:B------:R-:W-:Y:S01]  /*12e00*/  IADD3 R0, R0, 0x1, RZ ;  /* 0x0000000100007810 */ /* 0x000fe20007ffe0ff */
[----:B------:R-:W-:-:S02]  /*12e10*/  UMOV UR25, 0x80 ;  /* 0x0000008000197882 */ /* 0x000fc40000000000 */
[----:B------:R-:W-:Y:S01]  /*12e20*/  UIADD3 UR8, UR14, 0xe000, URZ ;  /* 0x0000e0000e087890 */ /* 0x000fe2000fffe03f */
[C---:B------:R-:W-:Y:S01]  /*12e30*/  ISETP.NE.AND P4, PT, R0.reuse, 0x5, PT ;  /* 0x000000050000780c */ /* 0x040fe20003f85270 */
[----:B------:R-:W-:Y:S02]  /*12e40*/  UIADD3 UR15, UR14, 0x10000, URZ ;  /* 0x000100000e0f7890 */ /* 0x000fe4000fffe03f */
[----:B------:R-:W-:Y:S01]  /*12e50*/  UIADD3 UR18, UR14, 0x12000, URZ ;  /* 0x000120000e127890 */ /* 0x000fe2000fffe03f */
[----:B------:R-:W-:Y:S01]  /*12e60*/  SEL R7, RZ, 0x1, P4 ;  /* 0x00000001ff077807 */ /* 0x000fe20002000000 */
[----:B------:R-:W-:Y:S01]  /*12e70*/  UIADD3 UR19, UR14, 0x14000, URZ ;  /* 0x000140000e137890 */ /* 0x000fe2000fffe03f */
[----:B------:R-:W-:Y:S02]  /*12e80*/  SEL R0, R0, RZ, P4 ;  /* 0x000000ff00007207 */ /* 0x000fe40002000000 */
[----:B------:R1:W-:Y:S01]  /*12e90*/  UTMALDG.4D [UR8], [UR4], desc[UR6] ;  /* 0x00000608040075b4 */ /* 0x0003e20008019000 */
[----:B------:R-:W-:Y:S01]  /*12ea0*/  LOP3.LUT R4, R4, R7, RZ, 0x3c, !PT ;  /* 0x0000000704047212 */ /* 0x000fe200078e3cff */
[----:B-1----:R-:W-:Y:S01]  /*12eb0*/  UMOV UR8, UR15 ;  /* 0x0000000f00087c82 */ /* 0x002fe20008000000 */
[----:B------:R-:W-:Y:S01]  /*12ec0*/  UMOV UR10, UR22 ;  /* 0x00000016000a7c82 */ /* 0x000fe20008000000 */
[----:B------:R-:W-:Y:S01]  /*12ed0*/  UIADD3 UR15, UR14, 0x16000, URZ ;  /* 0x000160000e0f7890 */ /* 0x000fe2000fffe03f */
[----:B------:R1:W-:Y:S02]  /*12ee0*/  UTMALDG.4D [UR8], [UR4], desc[UR6] ;  /* 0x00000608040075b4 */ /* 0x0003e40008019000 */
[----:B-1----:R-:W-:Y:S01]  /*12ef0*/  UMOV UR8, UR18 ;  /* 0x0000001200087c82 */ /* 0x002fe20008000000 */
[----:B------:R-:W-:Y:S01]  /*12f00*/  UMOV UR10, UR23 ;  /* 0x00000017000a7c82 */ /* 0x000fe20008000000 */
[----:B------:R-:W-:Y:S01]  /*12f10*/  UIADD3 UR18, UR14, 0x18000, URZ ;  /* 0x000180000e127890 */ /* 0x000fe2000fffe03f */
[----:B------:R1:W-:Y:S01]  /*12f20*/  UTMALDG.4D [UR8], [UR4], desc[UR6] ;  /* 0x00000608040075b4 */ /* 0x0003e20008019000 */
[----:B------:R-:W-:Y:S01]  /*12f30*/  UIADD3 UR14, UR14, 0x1a000, URZ ;  /* 0x0001a0000e0e7890 */ /* 0x000fe2000fffe03f */
[----:B-1----:R-:W-:Y:S01]  /*12f40*/  UMOV UR8, UR19 ;  /* 0x0000001300087c82 */ /* 0x002fe20008000000 */
[----:B------:R-:W-:-:S02]  /*12f50*/  UMOV UR10, UR24 ;  /* 0x00000018000a7c82 */ /* 0x000fc40008000000 */
[----:B------:R1:W-:Y:S02]  /*12f60*/  UTMALDG.4D [UR8], [UR4], desc[UR6] ;  /* 0x00000608040075b4 */ /* 0x0003e40008019000 */
[----:B-1----:R-:W-:Y:S01]  /*12f70*/  UMOV UR8, UR15 ;  /* 0x0000000f00087c82 */ /* 0x002fe20008000000 */
[----:B------:R-:W-:Y:S01]  /*12f80*/  UMOV UR10, UR25 ;  /* 0x00000019000a7c82 */ /* 0x000fe20008000000 */
[----:B------:R-:W-:Y:S01]  /*12f90*/  UMOV UR15, 0xa0 ;  /* 0x000000a0000f7882 */ /* 0x000fe20000000000 */
        /* <DEDUP_REMOVED lines=9> */
.L_x_106:
[----:B------:R-:W-:Y:S05]  /*13030*/  BSYNC B1 ;  /* 0x0000000000017941 */ /* 0x000fea0003800000 */
.L_x_105:
        /* <DEDUP_REMOVED lines=10> */
.L_x_111:
[----:B------:R-:W-:Y:S05]  /*130e0*/  BSYNC B1 ;  /* 0x0000000000017941 */ /* 0x000fea0003800000 */
.L_x_110:
[----:B------:R-:W-:Y:S01]  /*130f0*/  BSSY B1, `(.L_x_113) ;  /* 0x0000046000017945 */ /* 0x000fe20003800000 */
[----:B------:R-:W-:-:S03]  /*13100*/  MOV R9, RZ ;  /* 0x000000ff00097202 */ /* 0x000fc60000000f00 */
[----:B------:R-:W-:Y:S05]  /*13110*/  @!P3 BRA `(.L_x_114) ;  /* 0x00000004000cb947 */ /* 0x000fea0003800000 */
[----:B-1----:R-:W1:Y:S01]  /*13120*/  S2R R8, SR_CgaCtaId ;  /* 0x0000000000087919 */ /* 0x002e620000008800 */
[----:B------:R-:W-:-:S04]  /*13130*/  MOV R5, 0x400 ;  /* 0x0000040000057802 */ /* 0x000fc80000000f00 */
[----:B-1----:R-:W-:Y:S02]  /*13140*/  LEA R5, R8, R5, 0x18 ;  /* 0x0000000508057211 */ /* 0x002fe400078ec0ff */
[----:B------:R-:W-:Y:S02]  /*13150*/  SHF.L.U32 R8, R4, 0x1f, RZ ;  /* 0x0000001f04087819 */ /* 0x000fe400000006ff */
[----:B------:R-:W-:-:S04]  /*13160*/  LEA R7, R0, R5, 0x3 ;  /* 0x0000000500077211 */ /* 0x000fc800078e18ff */
[----:B------:R-:W1:Y:S02]  /*13170*/  SYNCS.PHASECHK.TRANS64.TRYWAIT P3, [R7+URZ+0x58428], R8 ;  /* 0x05842808070075a7 */ /* 0x000e64000806017f */
[----:B-1----:R-:W-:Y:S05]  /*13180*/  @!P3 BRA `(.L_x_115) ;  /* 0x0000001000ecb947 */ /* 0x002fea0003800000 */
.L_x_148:
[----:B------:R-:W-:Y:S01]  /*13190*/  UPRMT UR4, UR20, 0x9910, URZ ;  /* 0x0000991014047896 */ /* 0x000fe2000800003f */
[----:B-1----:R-:W-:-:S03]  /*131a0*/  @P2 IMAD.MOV.U32 R8, RZ, RZ, 0xe000 ;  /* 0x0000e000ff082424 */ /* 0x002fc600078e00ff */
[----:B------:R-:W-:Y:S01]  /*131b0*/  UISETP.NE.AND UP0, UPT, UR4, 0x2, UPT ;  /* 0x000000020400788c */ /* 0x000fe2000bf05270 */
[----:B------:R1:W-:Y:S05]  /*131c0*/  @P2 SYNCS.ARRIVE.TRANS64 RZ, [R7+URZ+0x58400], R8 ;  /* 0x0584000807ff29a7 */ /* 0x0003ea000800003f */
[----:B------:R-:W-:-:S13]  /*131d0*/  PLOP3.LUT P3, PT, PT, PT, UP0, 0x80, 0x0 ;  /* 0x000000000000781c */ /* 0x000fda0003f6f008 */
[----:B-1----:R-:W-:Y:S05]  /*131e0*/  @P3 BRA `(.L_x_116) ;  /* 0x0000000000043947 */ /* 0x002fea0003800000 */
[----:B------:R-:W-:Y:S01]  /*131f0*/  BPT.TRAP 0x1 ;  /* 0x000000040000795c */ /* 0x000fe20000300000 */
.L_x_116:
[----:B------:R-:W-:Y:S05]  /*13200*/  @P0 BRA `(.L_x_117) ;  /* 0x0000000000040947 */ /* 0x000fea0003800000 */
[----:B------:R-:W-:Y:S01]  /*13210*/  BPT.TRAP 0x1 ;  /* 0x000000040000795c */ /* 0x000fe20000300000 */
.L_x_117:
        /* <DEDUP_REMOVED lines=16> */
[----:B------:R-:W-:Y:S01]  /*13320*/  UMOV UR25, 0x80 ;  /* 0x0000008000197882 */ /* 0x000fe20000000000 */
[----:B------:R-:W-:Y:S01]  /*13330*/  MOV R9, 0x1 ;  /* 0x0000000100097802 */ /* 0x000fe20000000f00 */
[----:B------:R-:W-:Y:S01]  /*13340*/  UIADD3 UR8, UR14, 0xe000, URZ ;  /* 0x0000e0000e087890 */ /* 0x000fe2000fffe03f */
[----:B------:R-:W-:Y:S01]  /*13350*/  ISETP.NE.AND P3, PT, R0, 0x5, PT ;  /* 0x000000050000780c */ /* 0x000fe20003f65270 */
[----:B------:R-:W-:-:S02]  /*13360*/  UIADD3 UR15, UR14, 0x10000, URZ ;  /* 0x000100000e0f7890 */ /* 0x000fc4000fffe03f */
        /* <DEDUP_REMOVED lines=30> */
.L_x_114:
[----:B------:R-:W-:Y:S05]  /*13550*/  BSYNC B1 ;  /* 0x0000000000017941 */ /* 0x000fea0003800000 */
.L_x_113:
[----:B------:R-:W-:Y:S01]  /*13560*/  ISETP.GE.AND P3, PT, R6, 0x2, PT ;  /* 0x000000020600780c */ /* 0x000fe20003f66270 */
[----:B------:R-:W-:-:S12]  /*13570*/  BSSY B1, `(.L_x_118) ;  /* 0x0000094000017945 */ /* 0x000fd80003800000 */
[----:B------:R-:W-:Y:S05]  /*13580*/  @!P3 BRA `(.L_x_119) ;  /* 0x000000080048b947 */ /* 0x000fea0003800000 */
[----:B------:R-:W-:-:S07]  /*13590*/  SHF.L.U32 R6, R6, 0x1, RZ ;  /* 0x0000000106067819 */ /* 0x000fce00000006ff */
.L_x_130:
[----:B------:R-:W-:Y:S04]  /*135a0*/  BSSY B2, `(.L_x_120) ;  /* 0x0000045000027945 */ /* 0x000fe80003800000 */
        /* <DEDUP_REMOVED lines=8> */
.L_x_149:
[----:B------:R-:W-:Y:S01]  /*13630*/  UPRMT UR4, UR20, 0x9910, URZ ;  /* 0x0000991014047896 */ /* 0x000fe2000800003f */
[----:B-1----:R-:W-:-:S03]  /*13640*/  @P2 MOV R8, 0xe000 ;  /* 0x0000e00000082802 */ /* 0x002fc60000000f00 */
[----:B------:R-:W-:Y:S01]  /*13650*/  UISETP.NE.AND UP0, UPT, UR4, 0x2, UPT ;  /* 0x000000020400788c */ /* 0x000fe2000bf05270 */
[----:B------:R1:W-:Y:S05]  /*13660*/  @P2 SYNCS.ARRIVE.TRANS64 RZ, [R7+URZ+0x58400], R8 ;  /* 0x0584000807ff29a7 */ /* 0x0003ea000800003f */
[----:B------:R-:W-:-:S13]  /*13670*/  PLOP3.LUT P3, PT, PT, PT, UP0, 0x80, 0x0 ;  /* 0x000000000000781c */ /* 0x000fda0003f6f008 */
[----:B-1----:R-:W-:Y:S05]  /*13680*/  @P3 BRA `(.L_x_123) ;  /* 0x0000000000043947 */ /* 0x002fea0003800000 */
[----:B------:R-:W-:Y:S01]  /*13690*/  BPT.TRAP 0x1 ;  /* 0x000000040000795c */ /* 0x000fe20000300000 */
.L_x_123:
[----:B------:R-:W-:Y:S05]  /*136a0*/  @P0 BRA `(.L_x_124) ;  /* 0x0000000000040947 */ /* 0x000fea0003800000 */
[----:B------:R-:W-:Y:S01]  /*136b0*/  BPT.TRAP 0x1 ;  /* 0x000000040000795c */ /* 0x000fe20000300000 */
.L_x_124:
        /* <DEDUP_REMOVED lines=9> */
[----:B------:R-:W-:Y:S01]  /*13750*/  R2UR UR13, R2 ;  /* 0x00000000020d72ca */ /* 0x000fe200000e0000 */
[----:B------:R-:W-:Y:S01]  /*13760*/  UMOV UR7, 0x10000000 ;  /* 0x1000000000077882 */ /* 0x000fe20000000000 */
[----:B------:R-:W-:Y:S01]  /*13770*/  UMOV UR18, 0x20 ;  /* 0x0000002000127882 */ /* 0x000fe20000000000 */
[----:B------:R-:W-:Y:S01]  /*13780*/  UMOV UR22, 0x40 ;  /* 0x0000004000167882 */ /* 0x000fe20000000000 */
[----:B------:R-:W-:Y:S01]  /*13790*/  UMOV UR24, 0x60 ;  /* 0x0000006000187882 */ /* 0x000fe20000000000 */
[----:B------:R-:W-:Y:S01]  /*137a0*/  UIADD3 UR9, UR9, 0x58400, URZ ;  /* 0x0005840009097890 */ /* 0x000fe2000fffe03f */
[----:B------:R-:W-:Y:S01]  /*137b0*/  VIADD R0, R0, 0x1 ;  /* 0x0000000100007836 */ /* 0x000fe20000000000 */
[----:B------:R-:W-:-:S02]  /*137c0*/  USHF.L.U32 UR11, UR11, 0x7, URZ ;  /* 0x000000070b0b7899 */ /* 0x000fc4000800063f */
[----:B------:R-:W-:Y:S02]  /*137d0*/  UIADD3 UR8, UR14, 0xe000, URZ ;  /* 0x0000e0000e087890 */ /* 0x000fe4000fffe03f */
[----:B------:R-:W-:Y:S01]  /*137e0*/  UIADD3 UR15, UR14, 0x10000, URZ ;  /* 0x000100000e0f7890 */ /* 0x000fe2000fffe03f */
[C---:B------:R-:W-:Y:S01]  /*137f0*/  ISETP.NE.AND P3, PT, R0.reuse, 0x5, PT ;  /* 0x000000050000780c */ /* 0x040fe20003f65270 */
[----:B------:R-:W-:Y:S02]  /*13800*/  UIADD3 UR19, UR14, 0x12000, URZ ;  /* 0x000120000e137890 */ /* 0x000fe4000fffe03f */
[----:B------:R-:W-:Y:S01]  /*13810*/  UIADD3 UR23, UR14, 0x14000, URZ ;  /* 0x000140000e177890 */ /* 0x000fe2000fffe03f */
[----:B------:R-:W-:Y:S01]  /*13820*/  SEL R5, RZ, 0x1, P3 ;  /* 0x00000001ff057807 */ /* 0x000fe20001800000 */
[----:B------:R-:W-:Y:S01]  /*13830*/  UMOV UR25, 0x80 ;  /* 0x0000008000197882 */ /* 0x000fe20000000000 */
[----:B------:R1:W-:Y:S01]  /*13840*/  UTMALDG.4D [UR8], [UR4], desc[UR6] ;  /* 0x00000608040075b4 */ /* 0x0003e20008019000 */
[----:B------:R-:W-:-:S02]  /*13850*/  SEL R0, R0, RZ, P3 ;  /* 0x000000ff00007207 */ /* 0x000fc40001800000 */
        /* <DEDUP_REMOVED lines=25> */
.L_x_121:
[----:B------:R-:W-:Y:S05]  /*139f0*/  BSYNC B2 ;  /* 0x0000000000027941 */ /* 0x000fea0003800000 */
.L_x_120:
[----:B------:R-:W-:Y:S01]  /*13a00*/  ISETP.LT.OR P3, PT, R6, 0x4, !P6 ;  /* 0x000000040600780c */ /* 0x000fe20007761670 */
[----:B------:R-:W-:-:S12]  /*13a10*/  BSSY B2, `(.L_x_125) ;  /* 0x0000046000027945 */ /* 0x000fd80003800000 */
[----:B------:R-:W-:Y:S05]  /*13a20*/  @P3 BRA `(.L_x_126) ;  /* 0x0000000400103947 */ /* 0x000fea0003800000 */
[----:B-1----:R-:W1:Y:S01]  /*13a30*/  S2R R8, SR_CgaCtaId ;  /* 0x0000000000087919 */ /* 0x002e620000008800 */
[----:B------:R-:W-:-:S04]  /*13a40*/  MOV R5, 0x400 ;  /* 0x0000040000057802 */ /* 0x000fc80000000f00 */
[----:B-1----:R-:W-:Y:S02]  /*13a50*/  LEA R5, R8, R5, 0x18 ;  /* 0x0000000508057211 */ /* 0x002fe400078ec0ff */
[----:B------:R-:W-:Y:S02]  /*13a60*/  SHF.L.U32 R8, R4, 0x1f, RZ ;  /* 0x0000001f04087819 */ /* 0x000fe400000006ff */
[----:B------:R-:W-:-:S04]  /*13a70*/  LEA R7, R0, R5, 0x3 ;  /* 0x0000000500077211 */ /* 0x000fc800078e18ff */
[----:B------:R-:W1:Y:S02]  /*13a80*/  SYNCS.PHASECHK.TRANS64.TRYWAIT P3, [R7+URZ+0x58428], R8 ;  /* 0x05842808070075a7 */ /* 0x000e64000806017f */
[----:B-1----:R-:W-:Y:S05]  /*13a90*/  @!P3 BRA `(.L_x_127) ;  /* 0x0000000800d0b947 */ /* 0x002fea0003800000 */
.L_x_150:
[----:B------:R-:W-:Y:S01]  /*13aa0*/  UPRMT UR4, UR20, 0x9910, URZ ;  /* 0x0000991014047896 */ /* 0x000fe2000800003f */
[----:B-1----:R-:W-:-:S03]  /*13ab0*/  @P1 MOV R8, 0xe000 ;  /* 0x0000e00000081802 */ /* 0x002fc60000000f00 */
[----:B------:R-:W-:Y:S01]  /*13ac0*/  UISETP.NE.AND UP0, UPT, UR4, 0x2, UPT ;  /* 0x000000020400788c */ /* 0x000fe2000bf05270 */
[----:B------:R1:W-:Y:S05]  /*13ad0*/  @P1 SYNCS.ARRIVE.TRANS64 RZ, [R7+URZ+0x58400], R8 ;  /* 0x0584000807ff19a7 */ /* 0x0003ea000800003f */
[----:B------:R-:W-:-:S13]  /*13ae0*/  PLOP3.LUT P3, PT, PT, PT, UP0, 0x80, 0x0 ;  /* 0x000000000000781c */ /* 0x000fda0003f6f008 */
[----:B-1----:R-:W-:Y:S05]  /*13af0*/  @P3 BRA `(.L_x_128) ;  /* 0x0000000000043947 */ /* 0x002fea0003800000 */
[----:B------:R-:W-:Y:S01]  /*13b00*/  BPT.TRAP 0x1 ;  /* 0x000000040000795c */ /* 0x000fe20000300000 */
.L_x_128:
[----:B------:R-:W-:Y:S05]  /*13b10*/  @P0 BRA `(.L_x_129) ;  /* 0x0000000000040947 */ /* 0x000fea0003800000 */
[----:B------:R-:W-:Y:S01]  /*13b20*/  BPT.TRAP 0x1 ;  /* 0x000000040000795c */ /* 0x000fe20000300000 */
.L_x_129:
        /* <DEDUP_REMOVED lines=15> */
[----:B------:R-:W-:Y:S01]  /*13c20*/  IADD3 R0, R0, 0x1, RZ ;  /* 0x0000000100007810 */ /* 0x000fe20007ffe0ff */
[----:B------:R-:W-:Y:S01]  /*13c30*/  USHF.L.U32 UR11, UR11, 0x7, URZ ;  /* 0x000000070b0b7899 */ /* 0x000fe2000800063f */
[----:B------:R-:W-:Y:S01]  /*13c40*/  IADD3 R9, R9, 0x1, RZ ;  /* 0x0000000109097810 */ /* 0x000fe20007ffe0ff */
[----:B------:R-:W-:Y:S01]  /*13c50*/  UIADD3 UR8, UR14, 0xe000, URZ ;  /* 0x0000e0000e087890 */ /* 0x000fe2000fffe03f */
[----:B------:R-:W-:Y:S01]  /*13c60*/  ISETP.NE.AND P3, PT, R0, 0x5, PT ;  /* 0x000000050000780c */ /* 0x000fe20003f65270 */
[----:B------:R-:W-:-:S02]  /*13c70*/  UIADD3 UR15, UR14, 0x10000, URZ ;  /* 0x000100000e0f7890 */ /* 0x000fc4000fffe03f */
[----:B------:R-:W-:Y:S01]  /*13c80*/  UIADD3 UR19, UR14, 0x12000, URZ ;  /* 0x000120000e137890 */ /* 0x000fe2000fffe03f */
[----:B------:R-:W-:Y:S01]  /*13c90*/  SEL R5, RZ, 0x1, P3 ;  /* 0x00000001ff057807 */ /* 0x000fe20001800000 */
[----:B------:R-:W-:Y:S01]  /*13ca0*/  UIADD3 UR23, UR14, 0x14000, URZ ;  /* 0x000140000e177890 */ /* 0x000fe2000fffe03f */
[----:B------:R-:W-:Y:S01]  /*13cb0*/  SEL R0, R0, RZ, P3 ;  /* 0x000000ff00007207 */ /* 0x000fe20001800000 */
[----:B------:R-:W-:Y:S01]  /*13cc0*/  UMOV UR25, 0x80 ;  /* 0x0000008000197882 */ /* 0x000fe20000000000 */
        /* <DEDUP_REMOVED lines=26> */
.L_x_126:
[----:B------:R-:W-:Y:S05]  /*13e70*/  BSYNC B2 ;  /* 0x0000000000027941 */ /* 0x000fea0003800000 */
.L_x_125:
[C---:B------:R-:W-:Y:S02]  /*13e80*/  ISETP.GT.AND P3, PT, R6.reuse, 0x4, PT ;  /* 0x000000040600780c */ /* 0x040fe40003f64270 */
[----:B------:R-:W-:-:S11]  /*13e90*/  IADD3 R6, R6, -0x2, RZ ;  /* 0xfffffffe06067810 */ /* 0x000fd60007ffe0ff */
[----:B------:R-:W-:Y:S05]  /*13ea0*/  @P3 BRA `(.L_x_130) ;  /* 0xfffffff400bc3947 */ /* 0x000fea000383ffff */
.L_x_119:
[----:B------:R-:W-:Y:S05]  /*13eb0*/  BSYNC B1 ;  /* 0x0000000000017941 */ /* 0x000fea0003800000 */
.L_x_118:
[----:B------:R-:W-:Y:S01]  /*13ec0*/  VIADD R19, R19, UR21 ;  /* 0x0000001513137c36 */ /* 0x000fe20008000000 */
[----:B------:R-:W-:Y:S01]  /*13ed0*/  ULDC UR4, c[0x0][0xa00] ;  /* 0x0002800000047ab9 */ /* 0x000fe20000000800 */
[----:B-1----:R-:W-:-:S03]  /*13ee0*/  PRMT R5, RZ, 0x7610, R5 ;  /* 0x00007610ff057816 */ /* 0x002fc60000000005 */
[----:B------:R-:W-:-:S13]  /*13ef0*/  ISETP.GE.AND P3, PT, R19, UR4, PT ;  /* 0x0000000413007c0c */ /* 0x000fda000bf66270 */
[----:B------:R-:W-:Y:S05]  /*13f00*/  @!P3 BRA `(.L_x_131) ;  /* 0xffffffe8009cb947 */ /* 0x000fea000383ffff */
[----:B------:R-:W-:Y:S05]  /*13f10*/  BSYNC B0 ;  /* 0x0000000000007941 */ /* 0x000fea0003800000 */
.L_x_103:
[----:B------:R-:W-:Y:S05]  /*13f20*/  EXIT ;  /* 0x000000000000794d */ /* 0x000fea0003800000 */
.L_x_17:
[----:B-1----:R-:W-:-:S04]  /*13f30*/  MOV R3, UR4 ;  /* 0x0000000400037c02 */ /* 0x002fc80008000f00 */
[----:B------:R1:W2:Y:S03]  /*13f40*/  SYNCS.PHASECHK.TRANS64.TRYWAIT P1, [R3+URZ+0x58450], R0 ;  /* 0x05845000030075a7 */ /* 0x0002a6000802017f */
[----:B--2---:R-:W-:Y:S05]  /*13f50*/  @!P1 NANOSLEEP.SYNCS 0x989680 ;  /* 0x009896800000995d */ /* 0x004fea0003900000 */
[----:B------:R-:W2:Y:S02]  /*13f60*/  @!P1 SYNCS.PHASECHK.TRANS64 P1, [R3+URZ+0x58450], R0 ;  /* 0x05845000030095a7 */ /* 0x000ea4000802007f */
[----:B--2---:R-:W-:Y:S05]  /*13f70*/  @!P1 BRA `(.L_x_17) ;  /* 0xfffffffc00ec9947 */ /* 0x004fea000383ffff */
[----:B------:R-:W-:Y:S05]  /*13f80*/  BRA `(.L_x_132) ;  /* 0xfffffed4009c7947 */ /* 0x000fea000383ffff */
.L_x_19:
[----:B-1----:R-:W-:-:S04]  /*13f90*/  MOV R5, UR48 ;  /* 0x0000003000057c02 */ /* 0x002fc80008000f00 */
[----:B------:R1:W2:Y:S03]  /*13fa0*/  SYNCS.PHASECHK.TRANS64.TRYWAIT P1, [R5+URZ+0x58400], R0 ;  /* 0x05840000050075a7 */ /* 0x0002a6000802017f */
[----:B--2---:R-:W-:Y:S05]  /*13fb0*/  @!P1 NANOSLEEP.SYNCS 0x989680 ;  /* 0x009896800000995d */ /* 0x004fea0003900000 */
[----:B------:R-:W2:Y:S02]  /*13fc0*/  @!P1 SYNCS.PHASECHK.TRANS64 P1, [R5+URZ+0x58400], R0 ;  /* 0x05840000050095a7 */ /* 0x000ea4000802007f */
[----:B--2---:R-:W-:Y:S05]  /*13fd0*/  @!P1 BRA `(.L_x_19) ;  /* 0xfffffffc00ec9947 */ /* 0x004fea000383ffff */
[----:B------:R-:W-:Y:S05]  /*13fe0*/  BRA `(.L_x_133) ;  /* 0xfffffed400bc7947 */ /* 0x000fea000383ffff */
.L_x_20:
[----:B------:R-:W-:-:S13]  /*13ff0*/  R2UR UR4, R13 ;  /* 0x000000000d0472ca */ /* 0x000fda00000e0000 */
[----:B-1----:R-:W-:-:S04]  /*14000*/  MOV R0, UR4 ;  /* 0x0000000400007c02 */ /* 0x002fc80008000f00 */
[----:B------:R1:W2:Y:S03]  /*14010*/  SYNCS.PHASECHK.TRANS64.TRYWAIT P1, [R0+URZ+-0x8], R3 ;  /* 0xfffff803000075a7 */ /* 0x0002a6000802017f */
[----:B--2---:R-:W-:Y:S05]  /*14020*/  @!P1 NANOSLEEP.SYNCS 0x989680 ;  /* 0x009896800000995d */ /* 0x004fea0003900000 */
[----:B------:R-:W2:Y:S02]  /*14030*/  @!P1 SYNCS.PHASECHK.TRANS64 P1, [R0+URZ+-0x8], R3 ;  /* 0xfffff803000095a7 */ /* 0x000ea4000802007f */
[----:B--2---:R-:W-:Y:S05]  /*14040*/  @!P1 BRA `(.L_x_20) ;  /* 0xfffffffc00e89947 */ /* 0x004fea000383ffff */
[----:B------:R-:W-:Y:S05]  /*14050*/  BRA `(.L_x_134) ;  /* 0xfffffed400ac7947 */ /* 0x000fea000383ffff */
.L_x_22:
[----:B-1----:R-:W-:-:S04]  /*14060*/  MOV R15, UR5 ;  /* 0x00000005000f7c02 */ /* 0x002fc80008000f00 */
[----:B------:R1:W2:Y:S03]  /*14070*/  SYNCS.PHASECHK.TRANS64.TRYWAIT P1, [R15+URZ+0x58400], R0 ;  /* 0x058400000f0075a7 */ /* 0x0002a6000802017f */
[----:B--2---:R-:W-:Y:S05]  /*14080*/  @!P1 NANOSLEEP.SYNCS 0x989680 ;  /* 0x009896800000995d */ /* 0x004fea0003900000 */
[----:B------:R-:W2:Y:S02]  /*14090*/  @!P1 SYNCS.PHASECHK.TRANS64 P1, [R15+URZ+0x58400], R0 ;  /* 0x058400000f0095a7 */ /* 0x000ea4000802007f */
[----:B--2---:R-:W-:Y:S05]  /*140a0*/  @!P1 BRA `(.L_x_22) ;  /* 0xfffffffc00ec9947 */ /* 0x004fea000383ffff */
[----:B------:R-:W-:Y:S05]  /*140b0*/  BRA `(.L_x_135) ;  /* 0xffffff0400707947 */ /* 0x000fea000383ffff */
.L_x_27:
[----:B-1----:R-:W-:-:S04]  /*140c0*/  MOV R12, UR6 ;  /* 0x00000006000c7c02 */ /* 0x002fc80008000f00 */
[----:B------:R1:W2:Y:S03]  /*140d0*/  SYNCS.PHASECHK.TRANS64.TRYWAIT P2, [R12+URZ+0x58400], R5 ;  /* 0x058400050c0075a7 */ /* 0x0002a6000804017f */
[----:B--2---:R-:W-:Y:S05]  /*140e0*/  @!P2 NANOSLEEP.SYNCS 0x989680 ;  /* 0x009896800000a95d */ /* 0x004fea0003900000 */
[----:B------:R-:W2:Y:S02]  /*140f0*/  @!P2 SYNCS.PHASECHK.TRANS64 P2, [R12+URZ+0x58400], R5 ;  /* 0x058400050c00a5a7 */ /* 0x000ea4000804007f */
[----:B--2---:R-:W-:Y:S05]  /*14100*/  @!P2 BRA `(.L_x_27) ;  /* 0xfffffffc00eca947 */ /* 0x004fea000383ffff */
[----:B------:R-:W-:Y:S05]  /*14110*/  BRA `(.L_x_136) ;  /* 0xffffff1800f47947 */ /* 0x000fea000383ffff */
.L_x_31:
[----:B-1----:R-:W-:-:S04]  /*14120*/  IMAD.U32 R56, RZ, RZ, UR10 ;  /* 0x0000000aff387e24 */ /* 0x002fc8000f8e00ff */
[----:B------:R1:W2:Y:S03]  /*14130*/  SYNCS.PHASECHK.TRANS64.TRYWAIT P2, [R56+URZ+0x58400], R77 ;  /* 0x0584004d380075a7 */ /* 0x0002a6000804017f */
[----:B--2---:R-:W-:Y:S05]  /*14140*/  @!P2 NANOSLEEP.SYNCS 0x989680 ;  /* 0x009896800000a95d */ /* 0x004fea0003900000 */
[----:B------:R-:W2:Y:S02]  /*14150*/  @!P2 SYNCS.PHASECHK.TRANS64 P2, [R56+URZ+0x58400], R77 ;  /* 0x0584004d3800a5a7 */ /* 0x000ea4000804007f */
[----:B--2---:R-:W-:Y:S05]  /*14160*/  @!P2 BRA `(.L_x_31) ;  /* 0xfffffffc00eca947 */ /* 0x004fea000383ffff */
[----:B------:R-:W-:Y:S05]  /*14170*/  BRA `(.L_x_30) ;  /* 0xffffff4800007947 */ /* 0x000fea000383ffff */
.L_x_39:
[----:B--2---:R-:W-:-:S04]  /*14180*/  MOV R12, UR6 ;  /* 0x00000006000c7c02 */ /* 0x004fc80008000f00 */
[----:B------:R2:W3:Y:S03]  /*14190*/  SYNCS.PHASECHK.TRANS64.TRYWAIT P2, [R12+URZ+0x58400], R5 ;  /* 0x058400050c0075a7 */ /* 0x0004e6000804017f */
[----:B---3--:R-:W-:Y:S05]  /*141a0*/  @!P2 NANOSLEEP.SYNCS 0x989680 ;  /* 0x009896800000a95d */ /* 0x008fea0003900000 */
[----:B------:R-:W3:Y:S02]  /*141b0*/  @!P2 SYNCS.PHASECHK.TRANS64 P2, [R12+URZ+0x58400], R5 ;  /* 0x058400050c00a5a7 */ /* 0x000ee4000804007f */
[----:B---3--:R-:W-:Y:S05]  /*141c0*/  @!P2 BRA `(.L_x_39) ;  /* 0xfffffffc00eca947 */ /* 0x008fea000383ffff */
[----:B------:R-:W-:Y:S05]  /*141d0*/  BRA `(.L_x_137) ;  /* 0xffffff5c00b87947 */ /* 0x000fea000383ffff */
.L_x_43:
[----:B-1----:R-:W-:-:S04]  /*141e0*/  MOV R21, UR10 ;  /* 0x0000000a00157c02 */ /* 0x002fc80008000f00 */
[----:B------:R1:W2:Y:S03]  /*141f0*/  SYNCS.PHASECHK.TRANS64.TRYWAIT P2, [R21+URZ+0x58400], R56 ;  /* 0x05840038150075a7 */ /* 0x0002a6000804017f */
[----:B--2---:R-:W-:Y:S05]  /*14200*/  @!P2 NANOSLEEP.SYNCS 0x989680 ;  /* 0x009896800000a95d */ /* 0x004fea0003900000 */
[----:B------:R-:W2:Y:S02]  /*14210*/  @!P2 SYNCS.PHASECHK.TRANS64 P2, [R21+URZ+0x58400], R56 ;  /* 0x058400381500a5a7 */ /* 0x000ea4000804007f */
[----:B--2---:R-:W-:Y:S05]  /*14220*/  @!P2 BRA `(.L_x_43) ;  /* 0xfffffffc00eca947 */ /* 0x004fea000383ffff */
[----:B------:R-:W-:Y:S05]  /*14230*/  BRA `(.L_x_42) ;  /* 0xffffff94004c7947 */ /* 0x000fea000383ffff */
.L_x_63:
[----:B------:R-:W-:-:S13]  /*14240*/  R2UR UR4, R13 ;  /* 0x000000000d0472ca */ /* 0x000fda00000e0000 */
[----:B--2---:R-:W-:-:S04]  /*14250*/  MOV R3, UR4 ;  /* 0x0000000400037c02 */ /* 0x004fc80008000f00 */
[----:B------:R2:W3:Y:S03]  /*14260*/  SYNCS.PHASECHK.TRANS64.TRYWAIT P1, [R3+URZ+0x8], R0 ;  /* 0x00000800030075a7 */ /* 0x0004e6000802017f */
[----:B---3--:R-:W-:Y:S05]  /*14270*/  @!P1 NANOSLEEP.SYNCS 0x989680 ;  /* 0x009896800000995d */ /* 0x008fea0003900000 */
[----:B------:R-:W3:Y:S02]  /*14280*/  @!P1 SYNCS.PHASECHK.TRANS64 P1, [R3+URZ+0x8], R0 ;  /* 0x00000800030095a7 */ /* 0x000ee4000802007f */
[----:B---3--:R-:W-:Y:S05]  /*14290*/  @!P1 BRA `(.L_x_63) ;  /* 0xfffffffc00e89947 */ /* 0x008fea000383ffff */
[----:B------:R-:W-:Y:S05]  /*142a0*/  BRA `(.L_x_138) ;  /* 0xffffffb800107947 */ /* 0x000fea000383ffff */
.L_x_88:
[----:B------:R-:W-:Y:S01]  /*142b0*/  BSSY B1, `(.L_x_139) ;  /* 0x0000006000017945 */ /* 0x000fe20003800000 */
[----:B------:R-:W-:-:S07]  /*142c0*/  MOV R15, 0xffffffff ;  /* 0xffffffff000f7802 */ /* 0x000fce0000000f00 */
[----:B------:R-:W-:Y:S05]  /*142d0*/  WARPSYNC.COLLECTIVE R15, `(.L_x_140) ;  /* 0x000000000f0c7348 */ /* 0x000fea0003c00000 */
[----:B------:R-:W-:Y:S02]  /*142e0*/  ELECT P6, UR62, PT ;  /* 0x00000000003e782f */ /* 0x000fe400038c0000 */
[----:B------:R-:W-:Y:S01]  /*142f0*/  MOV R14, UR62 ;  /* 0x0000003e000e7c02 */ /* 0x000fe20008000f00 */
[----:B------:R-:W-:Y:S10]  /*14300*/  ENDCOLLECTIVE ;  /* 0x000000000000791b */ /* 0x000ff40003800000 */
.L_x_140:
[----:B------:R-:W-:Y:S05]  /*14310*/  BSYNC B1 ;  /* 0x0000000000017941 */ /* 0x000fea0003800000 */
.L_x_139:
[----:B------:R-:W-:Y:S05]  /*14320*/  BRA `(.L_x_141) ;  /* 0xffffffd800c87947 */ /* 0x000fea000383ffff */
.L_x_91:
[----:B-1----:R1:W2:Y:S02]  /*14330*/  SYNCS.PHASECHK.TRANS64.TRYWAIT P2, [R7+URZ+0x58460], R6 ;  /* 0x05846006070075a7 */ /* 0x0022a4000804017f */
[----:B--2---:R-:W-:Y:S05]  /*14340*/  @!P2 NANOSLEEP.SYNCS 0x989680 ;  /* 0x009896800000a95d */ /* 0x004fea0003900000 */
[----:B------:R-:W2:Y:S02]  /*14350*/  @!P2 SYNCS.PHASECHK.TRANS64 P2, [R7+URZ+0x58460], R6 ;  /* 0x058460060700a5a7 */ /* 0x000ea4000804007f */
[----:B--2---:R-:W-:Y:S05]  /*14360*/  @!P2 BRA `(.L_x_91) ;  /* 0xfffffffc00f0a947 */ /* 0x004fea000383ffff */
[----:B------:R-:W-:Y:S05]  /*14370*/  BRA `(.L_x_142) ;  /* 0xffffffd800e87947 */ /* 0x000fea000383ffff */
.L_x_96:
[----:B-1----:R1:W2:Y:S02]  /*14380*/  SYNCS.PHASECHK.TRANS64.TRYWAIT P2, [R7+URZ+0x584b0], R4 ;  /* 0x0584b004070075a7 */ /* 0x0022a4000804017f */
[----:B--2---:R-:W-:Y:S05]  /*14390*/  @!P2 NANOSLEEP.SYNCS 0x989680 ;  /* 0x009896800000a95d */ /* 0x004fea0003900000 */
[----:B------:R-:W2:Y:S02]  /*143a0*/  @!P2 SYNCS.PHASECHK.TRANS64 P2, [R7+URZ+0x584b0], R4 ;  /* 0x0584b0040700a5a7 */ /* 0x000ea4000804007f */
[----:B--2---:R-:W-:Y:S05]  /*143b0*/  @!P2 BRA `(.L_x_96) ;  /* 0xfffffffc00f0a947 */ /* 0x004fea000383ffff */
[----:B------:R-:W-:Y:S05]  /*143c0*/  BRA `(.L_x_95) ;  /* 0xffffffdc00f47947 */ /* 0x000fea000383ffff */
.L_x_99:
[----:B-1----:R1:W2:Y:S02]  /*143d0*/  SYNCS.PHASECHK.TRANS64.TRYWAIT P2, [R4+URZ+0x58460], R9 ;  /* 0x05846009040075a7 */ /* 0x0022a4000804017f */
[----:B--2---:R-:W-:Y:S05]  /*143e0*/  @!P2 NANOSLEEP.SYNCS 0x989680 ;  /* 0x009896800000a95d */ /* 0x004fea0003900000 */
[----:B------:R-:W2:Y:S02]  /*143f0*/  @!P2 SYNCS.PHASECHK.TRANS64 P2, [R4+URZ+0x58460], R9 ;  /* 0x058460090400a5a7 */ /* 0x000ea4000804007f */
[----:B--2---:R-:W-:Y:S05]  /*14400*/  @!P2 BRA `(.L_x_99) ;  /* 0xfffffffc00f0a947 */ /* 0x004fea000383ffff */
[----:B------:R-:W-:Y:S05]  /*14410*/  BRA `(.L_x_143) ;  /* 0xffffffe000087947 */ /* 0x000fea000383ffff */
.L_x_104:
[----:B------:R-:W-:Y:S01]  /*14420*/  BSSY B1, `(.L_x_144) ;  /* 0x0000006000017945 */ /* 0x000fe20003800000 */
[----:B------:R-:W-:-:S07]  /*14430*/  MOV R15, 0xffffffff ;  /* 0xffffffff000f7802 */ /* 0x000fce0000000f00 */
[----:B------:R-:W-:Y:S05]  /*14440*/  WARPSYNC.COLLECTIVE R15, `(.L_x_145) ;  /* 0x000000000f0c7348 */ /* 0x000fea0003c00000 */
[----:B------:R-:W-:Y:S02]  /*14450*/  ELECT P6, UR62, PT ;  /* 0x00000000003e782f */ /* 0x000fe400038c0000 */
[----:B------:R-:W-:Y:S01]  /*14460*/  MOV R14, UR62 ;  /* 0x0000003e000e7c02 */ /* 0x000fe20008000f00 */
[----:B------:R-:W-:Y:S10]  /*14470*/  ENDCOLLECTIVE ;  /* 0x000000000000791b */ /* 0x000ff40003800000 */
.L_x_145:
[----:B------:R-:W-:Y:S05]  /*14480*/  BSYNC B1 ;  /* 0x0000000000017941 */ /* 0x000fea0003800000 */
.L_x_144:
[----:B------:R-:W-:Y:S05]  /*14490*/  BRA `(.L_x_146) ;  /* 0xffffffe400d07947 */ /* 0x000fea000383ffff */
.L_x_107:
[----:B-1----:R1:W2:Y:S02]  /*144a0*/  SYNCS.PHASECHK.TRANS64.TRYWAIT P4, [R8+URZ+0x58428], R7 ;  /* 0x05842807080075a7 */ /* 0x0022a4000808017f */
[----:B--2---:R-:W-:Y:S05]  /*144b0*/  @!P4 NANOSLEEP.SYNCS 0x989680 ;  /* 0x009896800000c95d */ /* 0x004fea0003900000 */
[----:B------:R-:W2:Y:S02]  /*144c0*/  @!P4 SYNCS.PHASECHK.TRANS64 P4, [R8+URZ+0x58428], R7 ;  /* 0x058428070800c5a7 */ /* 0x000ea4000808007f */
[----:B--2---:R-:W-:Y:S05]  /*144d0*/  @!P4 BRA `(.L_x_107) ;  /* 0xfffffffc00f0c947 */ /* 0x004fea000383ffff */
[----:B------:R-:W-:Y:S05]  /*144e0*/  BRA `(.L_x_147) ;  /* 0xffffffe400e47947 */ /* 0x000fea000383ffff */
.L_x_112:
[----:B-1----:R1:W2:Y:S02]  /*144f0*/  SYNCS.PHASECHK.TRANS64.TRYWAIT P4, [R5+URZ+0x584b0], R8 ;  /* 0x0584b008050075a7 */ /* 0x0022a4000808017f */
[----:B--2---:R-:W-:Y:S05]  /*14500*/  @!P4 NANOSLEEP.SYNCS 0x989680 ;  /* 0x009896800000c95d */ /* 0x004fea0003900000 */
[----:B------:R-:W2:Y:S02]  /*14510*/  @!P4 SYNCS.PHASECHK.TRANS64 P4, [R5+URZ+0x584b0], R8 ;  /* 0x0584b0080500c5a7 */ /* 0x000ea4000808007f */
[----:B--2---:R-:W-:Y:S05]  /*14520*/  @!P4 BRA `(.L_x_112) ;  /* 0xfffffffc00f0c947 */ /* 0x004fea000383ffff */
[----:B------:R-:W-:Y:S05]  /*14530*/  BRA `(.L_x_111) ;  /* 0xffffffe800e87947 */ /* 0x000fea000383ffff */
.L_x_115:
[----:B-1----:R1:W2:Y:S02]  /*14540*/  SYNCS.PHASECHK.TRANS64.TRYWAIT P3, [R7+URZ+0x58428], R8 ;  /* 0x05842808070075a7 */ /* 0x0022a4000806017f */
[----:B--2---:R-:W-:Y:S05]  /*14550*/  @!P3 NANOSLEEP.SYNCS 0x989680 ;  /* 0x009896800000b95d */ /* 0x004fea0003900000 */
[----:B------:R-:W2:Y:S02]  /*14560*/  @!P3 SYNCS.PHASECHK.TRANS64 P3, [R7+URZ+0x58428], R8 ;  /* 0x058428080700b5a7 */ /* 0x000ea4000806007f */
[----:B--2---:R-:W-:Y:S05]  /*14570*/  @!P3 BRA `(.L_x_115) ;  /* 0xfffffffc00f0b947 */ /* 0x004fea000383ffff */
[----:B------:R-:W-:Y:S05]  /*14580*/  BRA `(.L_x_148) ;  /* 0xffffffec00007947 */ /* 0x000fea000383ffff */
.L_x_122:
[----:B-1----:R1:W2:Y:S02]  /*14590*/  SYNCS.PHASECHK.TRANS64.TRYWAIT P3, [R7+URZ+0x58428], R8 ;  /* 0x05842808070075a7 */ /* 0x0022a4000806017f */
[----:B--2---:R-:W-:Y:S05]  /*145a0*/  @!P3 NANOSLEEP.SYNCS 0x989680 ;  /* 0x009896800000b95d */ /* 0x004fea0003900000 */
[----:B------:R-:W2:Y:S02]  /*145b0*/  @!P3 SYNCS.PHASECHK.TRANS64 P3, [R7+URZ+0x58428], R8 ;  /* 0x058428080700b5a7 */ /* 0x000ea4000806007f */
[----:B--2---:R-:W-:Y:S05]  /*145c0*/  @!P3 BRA `(.L_x_122) ;  /* 0xfffffffc00f0b947 */ /* 0x004fea000383ffff */
[----:B------:R-:W-:Y:S05]  /*145d0*/  BRA `(.L_x_149) ;  /* 0xfffffff000147947 */ /* 0x000fea000383ffff */
.L_x_127:
[----:B-1----:R1:W2:Y:S02]  /*145e0*/  SYNCS.PHASECHK.TRANS64.TRYWAIT P3, [R7+URZ+0x58428], R8 ;  /* 0x05842808070075a7 */ /* 0x0022a4000806017f */
[----:B--2---:R-:W-:Y:S05]  /*145f0*/  @!P3 NANOSLEEP.SYNCS 0x989680 ;  /* 0x009896800000b95d */ /* 0x004fea0003900000 */
[----:B------:R-:W2:Y:S02]  /*14600*/  @!P3 SYNCS.PHASECHK.TRANS64 P3, [R7+URZ+0x58428], R8 ;  /* 0x058428080700b5a7 */ /* 0x000ea4000806007f */
[----:B--2---:R-:W-:Y:S05]  /*14610*/  @!P3 BRA `(.L_x_127) ;  /* 0xfffffffc00f0b947 */ /* 0x004fea000383ffff */
[----:B------:R-:W-:Y:S05]  /*14620*/  BRA `(.L_x_150) ;  /* 0xfffffff4001c7947 */ /* 0x000fea000383ffff */
        .weak           $__internal_0_$__cuda_sm20_rcp_rn_f32_slowpath
        .type           $__internal_0_$__cuda_sm20_rcp_rn_f32_slowpath,@function
        .size           $__internal_0_$__cuda_sm20_rcp_rn_f32_slowpath,(.L_x_156 - $__internal_0_$__cuda_sm20_rcp_rn_f32_slowpath)
$__internal_0_$__cuda_sm20_rcp_rn_f32_slowpath:
[----:B------:R-:W-:Y:S01]  /*14630*/  IMAD.SHL.U32 R0, R3, 0x2, RZ ;  /* 0x0000000203007824 */ /* 0x000fe200078e00ff */
[----:B------:R-:W-:Y:S04]  /*14640*/  BSSY B2, `(.L_x_151) ;  /* 0x0000030000027945 */ /* 0x000fe80003800000 */
[----:B------:R-:W-:-:S04]  /*14650*/  SHF.R.U32.HI R24, RZ, 0x18, R0 ;  /* 0x00000018ff187819 */ /* 0x000fc80000011600 */
[----:B------:R-:W-:-:S13]  /*14660*/  ISETP.NE.U32.AND P0, PT, R24, RZ, PT ;  /* 0x000000ff1800720c */ /* 0x000fda0003f05070 */
[----:B------:R-:W-:Y:S05]  /*14670*/  @P0 BRA `(.L_x_152) ;  /* 0x0000000000280947 */ /* 0x000fea0003800000 */
[----:B------:R-:W-:-:S04]  /*14680*/  SHF.L.U32 R0, R3, 0x1, RZ ;  /* 0x0000000103007819 */ /* 0x000fc800000006ff */
[----:B------:R-:W-:-:S13]  /*14690*/  ISETP.NE.AND P0, PT, R0, RZ, PT ;  /* 0x000000ff0000720c */ /* 0x000fda0003f05270 */
[----:B------:R-:W-:Y:S01]  /*146a0*/  @P0 FFMA R7, R3, 1.84467440737095516160e+19, RZ ;  /* 0x5f80000003070823 */ /* 0x000fe200000000ff */
[----:B------:R-:W-:Y:S08]  /*146b0*/  @!P0 MUFU.RCP R6, R3 ;  /* 0x0000000300068308 */ /* 0x000ff00000001000 */
[----:B------:R-:W1:Y:S02]  /*146c0*/  @P0 MUFU.RCP R0, R7 ;  /* 0x0000000700000308 */ /* 0x000e640000001000 */
[----:B-1----:R-:W-:-:S04]  /*146d0*/  @P0 FFMA R10, R7, R0, -1 ;  /* 0xbf800000070a0423 */ /* 0x002fc80000000000 */
[----:B------:R-:W-:-:S04]  /*146e0*/  @P0 FADD.FTZ R15, -R10, -RZ ;  /* 0x800000ff0a0f0221 */ /* 0x000fc80000010100 */
[----:B------:R-:W-:-:S04]  /*146f0*/  @P0 FFMA R0, R0, R15, R0 ;  /* 0x0000000f00000223 */ /* 0x000fc80000000000 */
[----:B------:R-:W-:Y:S01]  /*14700*/  @P0 FFMA R6, R0, 1.84467440737095516160e+19, RZ ;  /* 0x5f80000000060823 */ /* 0x000fe200000000ff */
[----:B------:R-:W-:Y:S06]  /*14710*/  BRA `(.L_x_153) ;  /* 0x0000000000887947 */ /* 0x000fec0003800000 */
.L_x_152:
[----:B------:R-:W-:-:S04]  /*14720*/  IADD3 R26, R24, -0xfd, RZ ;  /* 0xffffff03181a7810 */ /* 0x000fc80007ffe0ff */
[----:B------:R-:W-:-:S13]  /*14730*/  ISETP.GT.U32.AND P0, PT, R26, 0x1, PT ;  /* 0x000000011a00780c */ /* 0x000fda0003f04070 */
[----:B------:R-:W-:Y:S05]  /*14740*/  @P0 BRA `(.L_x_154) ;  /* 0x0000000000780947 */ /* 0x000fea0003800000 */
[----:B------:R-:W-:Y:S02]  /*14750*/  LOP3.LUT R0, R3, 0x7fffff, RZ, 0xc0, !PT ;  /* 0x007fffff03007812 */ /* 0x000fe400078ec0ff */
[----:B------:R-:W-:Y:S02]  /*14760*/  MOV R15, 0x3 ;  /* 0x00000003000f7802 */ /* 0x000fe40000000f00 */
[----:B------:R-:W-:Y:S02]  /*14770*/  LOP3.LUT R0, R0, 0x3f800000, RZ, 0xfc, !PT ;  /* 0x3f80000000007812 */ /* 0x000fe400078efcff */
[----:B------:R-:W-:Y:S02]  /*14780*/  SHF.L.U32 R15, R15, R26, RZ ;  /* 0x0000001a0f0f7219 */ /* 0x000fe400000006ff */
[----:B------:R-:W1:Y:S02]  /*14790*/  MUFU.RCP R7, R0 ;  /* 0x0000000000077308 */ /* 0x000e640000001000 */
[----:B-1----:R-:W-:-:S04]  /*147a0*/  FFMA R6, R0, R7, -1 ;  /* 0xbf80000000067423 */ /* 0x002fc80000000007 */
[----:B------:R-:W-:-:S04]  /*147b0*/  FADD.FTZ R6, -R6, -RZ ;  /* 0x800000ff06067221 */ /* 0x000fc80000010100 */
[CCC-:B------:R-:W-:Y:S01]  /*147c0*/  FFMA.RM R10, R7.reuse, R6.reuse, R7.reuse ;  /* 0x00000006070a7223 */ /* 0x1c0fe20000004007 */
[----:B------:R-:W-:-:S04]  /*147d0*/  FFMA.RP R7, R7, R6, R7 ;  /* 0x0000000607077223 */ /* 0x000fc80000008007 */
[C---:B------:R-:W-:Y:S02]  /*147e0*/  LOP3.LUT R6, R10.reuse, 0x7fffff, RZ, 0xc0, !PT ;  /* 0x007fffff0a067812 */ /* 0x040fe400078ec0ff */
[----:B------:R-:W-:Y:S02]  /*147f0*/  FSETP.NEU.FTZ.AND P0, PT, R10, R7, PT ;  /* 0x000000070a00720b */ /* 0x000fe40003f1d000 */
[----:B------:R-:W-:Y:S02]  /*14800*/  LOP3.LUT R6, R6, 0x800000, RZ, 0xfc, !PT ;  /* 0x0080000006067812 */ /* 0x000fe400078efcff */
[----:B------:R-:W-:Y:S02]  /*14810*/  SEL R7, RZ, 0xffffffff, !P0 ;  /* 0xffffffffff077807 */ /* 0x000fe40004000000 */
[----:B------:R-:W-:Y:S02]  /*14820*/  LOP3.LUT R15, R15, R6, RZ, 0xc0, !PT ;  /* 0x000000060f0f7212 */ /* 0x000fe400078ec0ff */
[----:B------:R-:W-:-:S02]  /*14830*/  IADD3 R7, -R7, RZ, RZ ;  /* 0x000000ff07077210 */ /* 0x000fc40007ffe1ff */
[-C--:B------:R-:W-:Y:S02]  /*14840*/  SHF.R.U32.HI R15, RZ, R26.reuse, R15 ;  /* 0x0000001aff0f7219 */ /* 0x080fe4000001160f */
[--C-:B------:R-:W-:Y:S01]  /*14850*/  LOP3.LUT P1, RZ, R7, R26, R6.reuse, 0xf8, !PT ;  /* 0x0000001a07ff7212 */ /* 0x100fe2000782f806 */
[----:B------:R-:W-:Y:S01]  /*14860*/  VIADD R7, R24, 0xffffff04 ;  /* 0xffffff0418077836 */ /* 0x000fe20000000000 */
[C---:B------:R-:W-:Y:S02]  /*14870*/  LOP3.LUT P0, RZ, R15.reuse, 0x1, RZ, 0xc0, !PT ;  /* 0x000000010fff7812 */ /* 0x040fe4000780c0ff */
[----:B------:R-:W-:Y:S02]  /*14880*/  LOP3.LUT P2, RZ, R15, 0x2, RZ, 0xc0, !PT ;  /* 0x000000020fff7812 */ /* 0x000fe4000784c0ff */
[----:B------:R-:W-:Y:S02]  /*14890*/  SHF.R.U32.HI R6, RZ, R7, R6 ;  /* 0x00000007ff067219 */ /* 0x000fe40000011606 */
[----:B------:R-:W-:-:S02]  /*148a0*/  PLOP3.LUT P0, PT, P0, P1, P2, 0xe0, 0x0 ;  /* 0x000000000000781c */ /* 0x000fc40000703c20 */
[----:B------:R-:W-:Y:S02]  /*148b0*/  LOP3.LUT P1, RZ, R3, 0x7fffff, RZ, 0xc0, !PT ;  /* 0x007fffff03ff7812 */ /* 0x000fe4000782c0ff */
[----:B------:R-:W-:-:S04]  /*148c0*/  SEL R0, RZ, 0x1, !P0 ;  /* 0x00000001ff007807 */ /* 0x000fc80004000000 */
[----:B------:R-:W-:-:S04]  /*148d0*/  IADD3 R0, -R0, RZ, RZ ;  /* 0x000000ff00007210 */ /* 0x000fc80007ffe1ff */
[----:B------:R-:W-:-:S13]  /*148e0*/  ISETP.GE.AND P0, PT, R0, RZ, PT ;  /* 0x000000ff0000720c */ /* 0x000fda0003f06270 */
[----:B------:R-:W-:-:S04]  /*148f0*/  @!P0 IADD3 R6, R6, 0x1, RZ ;  /* 0x0000000106068810 */ /* 0x000fc80007ffe0ff */
[----:B------:R-:W-:-:S04]  /*14900*/  @!P1 SHF.L.U32 R6, R6, 0x1, RZ ;  /* 0x0000000106069819 */ /* 0x000fc800000006ff */
[----:B------:R-:W-:Y:S01]  /*14910*/  LOP3.LUT R6, R6, 0x80000000, R3, 0xf8, !PT ;  /* 0x8000000006067812 */ /* 0x000fe200078ef803 */
[----:B------:R-:W-:Y:S06]  /*14920*/  BRA `(.L_x_153) ;  /* 0x0000000000047947 */ /* 0x000fec0003800000 */
.L_x_154:
[----:B------:R1:W2:Y:S02]  /*14930*/  MUFU.RCP R6, R3 ;  /* 0x0000000300067308 */ /* 0x0002a40000001000 */
.L_x_153:
[----:B------:R-:W-:Y:S05]  /*14940*/  BSYNC B2 ;  /* 0x0000000000027941 */ /* 0x000fea0003800000 */
.L_x_151:
[----:B--2---:R-:W-:Y:S02]  /*14950*/  MOV R0, R6 ;  /* 0x0000000600007202 */ /* 0x004fe40000000f00 */
[----:B------:R-:W-:Y:S02]  /*14960*/  MOV R6, R14 ;  /* 0x0000000e00067202 */ /* 0x000fe40000000f00 */
[----:B------:R-:W-:-:S04]  /*14970*/  MOV R7, 0x0 ;  /* 0x0000000000077802 */ /* 0x000fc80000000f00 */
[----:B-1----:R-:W-:Y:S05]  /*14980*/  RET.REL.NODEC R6 `(_ZN7cutlass13device_kernelINS_4fmha6kernel28FmhaKernelTmaWarpSpecializedINS1_10collective30FmhaMainloopTmaWarpSpecializedINS_6half_tEffN4cute5tupleIJNS7_1CILi128EEESA_NS9_ILi224EEEEEENS8_IJiNS9_ILi1EEENS8_IJiiEEEEEESF_SF_NS4_12CausalFusionEJNS2_6OptionILNS2_3TagE0ENS9_ILb1EEEEENSH_ILSI_2ESJ_EEEEENS4_15FmhaFwdEpilogueIS6_fNS8_IJNS9_ILi64EEESB_SA_EEEEENS2_23PersistentTileSchedulerEJSK_SL_EEEEEvNT_6ParamsE) ;  /* 0xfffffeb4069c7950 */ /* 0x002fea0003c3ffff */
.L_x_155:
[----:B------:R-:W-:-:S00]  /*14990*/  BRA `(.L_x_155) ;  /* 0xfffffffc00fc7947 */ /* 0x000fc0000383ffff */
[----:B------:R-:W-:-:S00]  /*149a0*/  NOP ;  /* 0x0000000000007918 */ /* 0x000fc00000000000 */
        /* <DEDUP_REMOVED lines=13> */
.L_x_156:


//--------------------- .nv.global.init           --------------------------
	.section	.nv.global.init,"aw",@progbits
.nv.global.init:
	.type		$str$24,@object
	.size		$str$24,($str$25 - $str$24)
$str$24:
        /*0000*/ 	.byte	0x28, 0x61, 0x64, 0x64, 0x72, 0x65, 0x73, 0x73, 0x20, 0x26, 0x20, 0x6d, 0x61, 0x73, 0x6b, 0x29
        /*0010*/ 	.byte	0x20, 0x3d, 0x3d, 0x20, 0x30, 0x00
	.type		$str$25,@object
	.size		$str$25,(__unnamed_1 - $str$25)
$str$25:
        /*0016*/ 	.byte	0x2f, 0x74, 0x6d, 0x70, 0x2f, 0x63, 0x75, 0x74, 0x6c, 0x61, 0x73, 0x73, 0x5f, 0x73, 0x77, 0x65
        /*0026*/ 	.byte	0x65, 0x70, 0x5f, 0x73, 0x72, 0x63, 0x2f, 0x69, 0x6e, 0x63, 0x6c, 0x75, 0x64, 0x65, 0x2f, 0x63
        /*0036*/ 	.byte	0x75, 0x74, 0x65, 0x2f, 0x70, 0x6f, 0x69, 0x6e, 0x74, 0x65, 0x72, 0x5f, 0x66, 0x6c, 0x61, 0x67
        /*0046*/ 	.byte	0x67, 0x65, 0x64, 0x2e, 0x68, 0x70, 0x70, 0x00
	.type		__unnamed_1,@object
	.size		__unnamed_1,(__unnamed_2 - __unnamed_1)
__unnamed_1:
        /*004e*/ 	.byte	0x61, 0x75, 0x74, 0x6f, 0x20, 0x63, 0x75, 0x74, 0x65, 0x3a, 0x3a, 0x61, 0x73, 0x5f, 0x70, 0x6f
        /* <DEDUP_REMOVED lines=27> */
        /*020e*/ 	.byte	0x3e, 0x3e, 0x3e, 0x3e, 0x3e, 0x5d, 0x00
	.type		__unnamed_2,@object
	.size		__unnamed_2,(.L_1 - __unnamed_2)
__unnamed_2:
        /* <DEDUP_REMOVED lines=29> */
.L_1:


//--------------------- .nv.shared._ZN7cutlass13device_kernelINS_4fmha6kernel28FmhaKernelTmaWarpSpecializedINS1_10collective30FmhaMainloopTmaWarpSpecializedINS_6half_tEffN4cute5tupleIJNS7_1CILi128EEESA_NS9_ILi224EEEEEENS8_IJiNS9_ILi1EEENS8_IJiiEEEEEESF_SF_NS4_12CausalFusionEJNS2_6OptionILNS2_3TagE0ENS9_ILb1EEEEENSH_ILSI_2ESJ_EEEEENS4_15FmhaFwdEpilogueIS6_fNS8_IJNS9_ILi64EEESB_SA_EEEEENS2_23PersistentTileSchedulerEJSK_SL_EEEEEvNT_6ParamsE --------------------------
	.section	.nv.shared._ZN7cutlass13device_kernelINS_4fmha6kernel28FmhaKernelTmaWarpSpecializedINS1_10collective30FmhaMainloopTmaWarpSpecializedINS_6half_tEffN4cute5tupleIJNS7_1CILi128EEESA_NS9_ILi224EEEEEENS8_IJiNS9_ILi1EEENS8_IJiiEEEEEESF_SF_NS4_12CausalFusionEJNS2_6OptionILNS2_3TagE0ENS9_ILb1EEEEENSH_ILSI_2ESJ_EEEEENS4_15FmhaFwdEpilogueIS6_fNS8_IJNS9_ILi64EEESB_SA_EEEEENS2_23PersistentTileSchedulerEJSK_SL_EEEEEvNT_6ParamsE,"aw",@nobits
	.sectionflags	@""
	.align	16
	.zero		1024


//--------------------- .nv.shared.reserved.0     --------------------------
	.section	.nv.shared.reserved.0,"aw",@nobits
	.weak		__nv_reservedSMEM_offset_0_alias
	.size		__nv_reservedSMEM_offset_0_alias, 0, 0
	.other		__nv_reservedSMEM_offset_0_alias,@"STO_CUDA_RESERVED_SHARED STV_DEFAULT"
__nv_reservedSMEM_offset_0_alias:
	.zero		0


//--------------------- .nv.global                --------------------------
	.section	.nv.global,"aw",@nobits
.nv.global:
	.type		_ZN39_INTERNAL_2b91788f_4_k_cu_cc5c15c8_33984cute1_E,@object
	.size		_ZN39_INTERNAL_2b91788f_4_k_cu_cc5c15c8_33984cute1_E,(_ZN39_INTERNAL_2b91788f_4_k_cu_cc5c15c8_33984cuda3std3__45__cpo6cbeginE - _ZN39_INTERNAL_2b91788f_4_k_cu_cc5c15c8_33984cute1_E)
_ZN39_INTERNAL_2b91788f_4_k_cu_cc5c15c8_33984cute1_E:
	.zero		1
	.type		_ZN39_INTERNAL_2b91788f_4_k_cu_cc5c15c8_33984cuda3std3__45__cpo6cbeginE,@object
	.size		_ZN39_INTERNAL_2b91788f_4_k_cu_cc5c15c8_33984cuda3std3__45__cpo6cbeginE,(_ZN39_INTERNAL_2b91788f_4_k_cu_cc5c15c8_33984cuda3std3__48in_placeE - _ZN39_INTERNAL_2b91788f_4_k_cu_cc5c15c8_33984cuda3std3__45__cpo6cbeginE)
_ZN39_INTERNAL_2b91788f_4_k_cu_cc5c15c8_33984cuda3std3__45__cpo6cbeginE:
	.zero		1
	.type		_ZN39_INTERNAL_2b91788f_4_k_cu_cc5c15c8_33984cuda3std3__48in_placeE,@object
	.size		_ZN39_INTERNAL_2b91788f_4_k_cu_cc5c15c8_33984cuda3std3__48in_placeE,(_ZN39_INTERNAL_2b91788f_4_k_cu_cc5c15c8_33984cuda3std6ranges3__45__cpo9iter_moveE - _ZN39_INTERNAL_2b91788f_4_k_cu_cc5c15c8_33984cuda3std3__48in_placeE)
_ZN39_INTERNAL_2b91788f_4_k_cu_cc5c15c8_33984cuda3std3__48in_placeE:
	.zero		1
	.type		_ZN39_INTERNAL_2b91788f_4_k_cu_cc5c15c8_33984cuda3std6ranges3__45__cpo9iter_moveE,@object
	.size		_ZN39_INTERNAL_2b91788f_4_k_cu_cc5c15c8_33984cuda3std6ranges3__45__cpo9iter_moveE,(_ZN39_INTERNAL_2b91788f_4_k_cu_cc5c15c8_33984cuda3std3__45__cpo5beginE - _ZN39_INTERNAL_2b91788f_4_k_cu_cc5c15c8_33984cuda3std6ranges3__45__cpo9iter_moveE)
_ZN39_INTERNAL_2b91788f_4_k_cu_cc5c15c8_33984cuda3std6ranges3__45__cpo9iter_moveE:
	.zero		1
	.type		_ZN39_INTERNAL_2b91788f_4_k_cu_cc5c15c8_33984cuda3std3__45__cpo5beginE,@object
	.size		_ZN39_INTERNAL_2b91788f_4_k_cu_cc5c15c8_33984cuda3std3__45__cpo5beginE,(_ZN39_INTERNAL_2b91788f_4_k_cu_cc5c15c8_33984cuda3std3__441_GLOBAL__N__2b91788f_4_k_cu_cc5c15c8_33986ignoreE - _ZN39_INTERNAL_2b91788f_4_k_cu_cc5c15c8_33984cuda3std3__45__cpo5beginE)
_ZN39_INTERNAL_2b91788f_4_k_cu_cc5c15c8_33984cuda3std3__45__cpo5beginE:
	.zero		1
	.type		_ZN39_INTERNAL_2b91788f_4_k_cu_cc5c15c8_33984cuda3std3__441_GLOBAL__N__2b91788f_4_k_cu_cc5c15c8_33986ignoreE,@object
	.size		_ZN39_INTERNAL_2b91788f_4_k_cu_cc5c15c8_33984cuda3std3__441_GLOBAL__N__2b91788f_4_k_cu_cc5c15c8_33986ignoreE,(_ZN39_INTERNAL_2b91788f_4_k_cu_cc5c15c8_33984cute7productE - _ZN39_INTERNAL_2b91788f_4_k_cu_cc5c15c8_33984cuda3std3__441_GLOBAL__N__2b91788f_4_k_cu_cc5c15c8_33986ignoreE)
_ZN39_INTERNAL_2b91788f_4_k_cu_cc5c15c8_33984cuda3std3__441_GLOBAL__N__2b91788f_4_k_cu_cc5c15c8_33986ignoreE:
	.zero		1
	.type		_ZN39_INTERNAL_2b91788f_4_k_cu_cc5c15c8_33984cute7productE,@object
	.size		_ZN39_INTERNAL_2b91788f_4_k_cu_cc5c15c8_33984cute7productE,(_ZN39_INTERNAL_2b91788f_4_k_cu_cc5c15c8_33984cuda3std3__45__cpo3endE - _ZN39_INTERNAL_2b91788f_4_k_cu_cc5c15c8_33984cute7productE)
_ZN39_INTERNAL_2b91788f_4_k_cu_cc5c15c8_33984cute7productE:
	.zero		1
	.type		_ZN39_INTERNAL_2b91788f_4_k_cu_cc5c15c8_33984cuda3std3__45__cpo3endE,@object
	.size		_ZN39_INTERNAL_2b91788f_4_k_cu_cc5c15c8_33984cuda3std3__45__cpo3endE,(_ZN39_INTERNAL_2b91788f_4_k_cu_cc5c15c8_33984cuda3std3__419piecewise_constructE - _ZN39_INTERNAL_2b91788f_4_k_cu_cc5c15c8_33984cuda3std3__45__cpo3endE)
_ZN39_INTERNAL_2b91788f_4_k_cu_cc5c15c8_33984cuda3std3__45__cpo3endE:
	.zero		1
	.type		_ZN39_INTERNAL_2b91788f_4_k_cu_cc5c15c8_33984cuda3std3__419piecewise_constructE,@object
	.size		_ZN39_INTERNAL_2b91788f_4_k_cu_cc5c15c8_33984cuda3std3__419piecewise_constructE,(_ZN39_INTERNAL_2b91788f_4_k_cu_cc5c15c8_33984cuda3std3__45__cpo4cendE - _ZN39_INTERNAL_2b91788f_4_k_cu_cc5c15c8_33984cuda3std3__419piecewise_constructE)
_ZN39_INTERNAL_2b91788f_4_k_cu_cc5c15c8_33984cuda3std3__419piecewise_constructE:
	.zero		1
	.type		_ZN39_INTERNAL_2b91788f_4_k_cu_cc5c15c8_33984cuda3std3__45__cpo4cendE,@object
	.size		_ZN39_INTERNAL_2b91788f_4_k_cu_cc5c15c8_33984cuda3std3__45__cpo4cendE,(_ZN39_INTERNAL_2b91788f_4_k_cu_cc5c15c8_33984cuda3std6ranges3__45__cpo4swapE - _ZN39_INTERNAL_2b91788f_4_k_cu_cc5c15c8_33984cuda3std3__45__cpo4cendE)
_ZN39_INTERNAL_2b91788f_4_k_cu_cc5c15c8_33984cuda3std3__45__cpo4cendE:
	.zero		1
	.type		_ZN39_INTERNAL_2b91788f_4_k_cu_cc5c15c8_33984cuda3std6ranges3__45__cpo4swapE,@object
	.size		_ZN39_INTERNAL_2b91788f_4_k_cu_cc5c15c8_33984cuda3std6ranges3__45__cpo4swapE,(.L_9 - _ZN39_INTERNAL_2b91788f_4_k_cu_cc5c15c8_33984cuda3std6ranges3__45__cpo4swapE)
_ZN39_INTERNAL_2b91788f_4_k_cu_cc5c15c8_33984cuda3std6ranges3__45__cpo4swapE:
	.zero		1
.L_9:


//--------------------- .nv.constant0._ZN7cutlass13device_kernelINS_4fmha6kernel28FmhaKernelTmaWarpSpecializedINS1_10collective30FmhaMainloopTmaWarpSpecializedINS_6half_tEffN4cute5tupleIJNS7_1CILi128EEESA_NS9_ILi224EEEEEENS8_IJiNS9_ILi1EEENS8_IJiiEEEEEESF_SF_NS4_12CausalFusionEJNS2_6OptionILNS2_3TagE0ENS9_ILb1EEEEENSH_ILSI_2ESJ_EEEEENS4_15FmhaFwdEpilogueIS6_fNS8_IJNS9_ILi64EEESB_SA_EEEEENS2_23PersistentTileSchedulerEJSK_SL_EEEEEvNT_6ParamsE --------------------------
	.section	.nv.constant0._ZN7cutlass13device_kernelINS_4fmha6kernel28FmhaKernelTmaWarpSpecializedINS1_10collective30FmhaMainloopTmaWarpSpecializedINS_6half_tEffN4cute5tupleIJNS7_1CILi128EEESA_NS9_ILi224EEEEEENS8_IJiNS9_ILi1EEENS8_IJiiEEEEEESF_SF_NS4_12CausalFusionEJNS2_6OptionILNS2_3TagE0ENS9_ILb1EEEEENSH_ILSI_2ESJ_EEEEENS4_15FmhaFwdEpilogueIS6_fNS8_IJNS9_ILi64EEESB_SA_EEEEENS2_23PersistentTileSchedulerEJSK_SL_EEEEEvNT_6ParamsE,"a",@progbits
	.sectionflags	@""
	.align	4
.nv.constant0._ZN7cutlass13device_kernelINS_4fmha6kernel28FmhaKernelTmaWarpSpecializedINS1_10collective30FmhaMainloopTmaWarpSpecializedINS_6half_tEffN4cute5tupleIJNS7_1CILi128EEESA_NS9_ILi224EEEEEENS8_IJiNS9_ILi1EEENS8_IJiiEEEEEESF_SF_NS4_12CausalFusionEJNS2_6OptionILNS2_3TagE0ENS9_ILb1EEEEENSH_ILSI_2ESJ_EEEEENS4_15FmhaFwdEpilogueIS6_fNS8_IJNS9_ILi64EEESB_SA_EEEEENS2_23PersistentTileSchedulerEJSK_SL_EEEEEvNT_6ParamsE:
	.zero		2688


//--------------------- SYMBOLS --------------------------

	.type		.nv.reservedSmem.offset0,@object
	.size		.nv.reservedSmem.offset0,0x4
	.type		__assertfail,@function
